// auto-generated by cutlass_sweep.gemm — config: {"arch": "sm_100", "cluster_m": 4, "cluster_n": 4, "dtype": "tf32", "dtype_b": "tf32", "layout": "nt", "stages": 0, "tile_k": 64, "tile_m": 128, "tile_n": 256}
#include "cutlass/cutlass.h"
#include "cutlass/gemm/collective/collective_builder.hpp"
#include "cutlass/gemm/device/gemm_universal_adapter.h"
#include "cutlass/gemm/kernel/gemm_universal.hpp"
#include "cutlass/epilogue/collective/collective_builder.hpp"

using ElemA = cutlass::tfloat32_t;
using ElemB = cutlass::tfloat32_t;
using ElemCD = cutlass::tfloat32_t;
using Acc  = float;
using TileShape    = cute::Shape<cute::_128, cute::_256, cute::_64>;
using ClusterShape = cute::Shape<cute::_4, cute::_4, cute::_1>;

using CollectiveEpilogue = typename cutlass::epilogue::collective::CollectiveBuilder<
    cutlass::arch::Sm100, cutlass::arch::OpClassTensorOp,
    TileShape, ClusterShape,
    cutlass::epilogue::collective::EpilogueTileAuto,
    Acc, Acc,
    ElemCD, cutlass::layout::RowMajor, 128 / cutlass::sizeof_bits<ElemCD>::value,
    ElemCD, cutlass::layout::RowMajor, 128 / cutlass::sizeof_bits<ElemCD>::value,
    cutlass::epilogue::collective::EpilogueScheduleAuto
  >::CollectiveOp;

using CollectiveMainloop = typename cutlass::gemm::collective::CollectiveBuilder<
    cutlass::arch::Sm100, cutlass::arch::OpClassTensorOp,
    ElemA, cutlass::layout::RowMajor, 128 / cutlass::sizeof_bits<ElemA>::value,
    ElemB, cutlass::layout::ColumnMajor, 128 / cutlass::sizeof_bits<ElemB>::value,
    Acc,
    TileShape, ClusterShape,
    cutlass::gemm::collective::StageCountAutoCarveout<static_cast<int>(sizeof(typename CollectiveEpilogue::SharedStorage))>,
    cutlass::gemm::collective::KernelScheduleAuto
  >::CollectiveOp;

using GemmKernel = cutlass::gemm::kernel::GemmUniversal<
    cute::Shape<int,int,int,int>,
    CollectiveMainloop,
    CollectiveEpilogue
>;
using Gemm = cutlass::gemm::device::GemmUniversalAdapter<GemmKernel>;

// Force the device kernel symbol into the cubin without needing a host main.
auto* _anchor = &cutlass::device_kernel<GemmKernel>;


// ===== COMPILED SASS (sm_100a) =====

	.target	sm_100a

	.elftype	@"ET_EXEC"


//--------------------- .note.nv.tkinfo           --------------------------
	.section	.note.nv.tkinfo,"",@"SHT_NOTE"
	.sectionflags	@"SHF_NOTE_NV_TKINFO"
	.tkinfo
        /*0018*/ 	.word	0x00000002
        /*0030*/ 	.string	""
        /*0030*/ 	.string	"ptxas"
        /*0030*/ 	.string	"Cuda compilation tools, release 13.0, V13.0.88"
        /*0030*/ 	.string	"Build cuda_13.0.r13.0/compiler.36424714_0"
        /*0030*/ 	.string	"-arch sm_100a -m 64 "



//--------------------- .note.nv.cuinfo           --------------------------
	.section	.note.nv.cuinfo,"",@"SHT_NOTE"
	.sectionflags	@"SHF_NOTE_NV_CUINFO"
        /*0018*/ 	.short	0x0002
        /*001a*/ 	.short	0x0064
        /*001c*/ 	.short	0x0082
	.zero		2


//--------------------- .nv.info                  --------------------------
	.section	.nv.info,"",@"SHT_CUDA_INFO"
	.align	4


	//----- nvinfo : EIATTR_REGCOUNT
	.align		4
        /*0000*/ 	.byte	0x04, 0x2f
        /*0002*/ 	.short	(.L_19 - .L_18)
	.align		4
.L_18:
        /*0004*/ 	.word	index@(_ZN7cutlass13device_kernelINS_4gemm6kernel13GemmUniversalIN4cute5tupleIJiiiiEEENS1_10collective13CollectiveMmaINS1_35MainloopSm100TmaUmmaWarpSpecializedILi4ELi2ELi4ENS5_IJNS4_1CILi4EEESB_NSA_ILi1EEEEEEEENS5_IJNSA_ILi128EEENSA_ILi256EEENSA_ILi64EEEEEENS_10tfloat32_tENS5_IJlSC_lEEESJ_SK_NS4_8TiledMMAINS4_8MMA_AtomIJNS4_23SM100_MMA_TF32_2x1SM_SSISJ_SJ_fLi128ELi256ELNS4_4UMMA5MajorE0ELSP_0ELNSO_7ScaleInE0ELSQ_0EEEEEENS4_6LayoutINS5_IJSC_SC_SC_EEENS5_IJNSA_ILi0EEESV_SV_EEEEENS5_IJNS4_10UnderscoreESY_SY_EEEEENS4_28SM100_TMA_2SM_LOAD_MULTICASTENS4_14ComposedLayoutINS4_7SwizzleILi3ELi4ELi3EEENS4_18smem_ptr_flag_bitsILi32EEENST_INS5_IJNSA_ILi8EEENSA_ILi32EEEEEENS5_IJS18_SC_EEEEEEEvNS4_8identityES11_S1C_vS1D_EENS_8epilogue10collective18CollectiveEpilogueINS1F_23Sm100TmaWarpSpecializedILi4ELi2ELi16ELb1ELb0EEEJNS5_IJSH_SG_SH_EEENS5_IJNST_ISH_SC_EENST_INS5_IJNSA_ILi16EEENSA_ILi2EEEEEENS5_IJSC_SF_EEEEEEEESJ_SK_SJ_SK_NS1F_6fusion15FusionCallbacksIS1J_NS1S_17LinearCombinationISJ_fSJ_fLNS_15FloatRoundStyleE2EEES1K_S1R_JEEENS4_5SM1004TMEM4LOAD26SM100_TMEM_LOAD_32dp32b16xENS4_13SM90_TMA_LOADENS12_INS13_ILi2ELi4ELi3EEES16_NST_INS5_IJS17_S1M_EEENS5_IJS1M_SC_EEEEEEENS4_39AutoVectorizingCopyWithAssumedAlignmentILi128EEENS4_14SM90_TMA_STOREES27_S29_S29_EEEvvEEEEvNT_6ParamsE)
        /*0008*/ 	.word	0x00000050


	//----- nvinfo : EIATTR_FRAME_SIZE
	.align		4
.L_19:
        /*000c*/ 	.byte	0x04, 0x11
        /*000e*/ 	.short	(.L_21 - .L_20)
	.align		4
.L_20:
        /*0010*/ 	.word	index@($__internal_2_$__cuda_sm10x_tcgen05_guardrail_trap_unallocated_columns_being_dealloced)
        /*0014*/ 	.word	0x00000000


	//----- nvinfo : EIATTR_FRAME_SIZE
	.align		4
.L_21:
        /*0018*/ 	.byte	0x04, 0x11
        /*001a*/ 	.short	(.L_23 - .L_22)
	.align		4
.L_22:
        /*001c*/ 	.word	index@($__internal_1_$__cuda_sm10x_tcgen05_guardrail_trap_phase_invalid_during_alloc)
        /*0020*/ 	.word	0x00000000


	//----- nvinfo : EIATTR_FRAME_SIZE
	.align		4
.L_23:
        /*0024*/ 	.byte	0x04, 0x11
        /*0026*/ 	.short	(.L_25 - .L_24)
	.align		4
.L_24:
        /*0028*/ 	.word	index@($__internal_0_$__cuda_sm10x_tcgen05_guardrail_trap_col_being_dealloced_not_returned_by_alloc)
        /*002c*/ 	.word	0x00000000


	//----- nvinfo : EIATTR_FRAME_SIZE
	.align		4
.L_25:
        /*0030*/ 	.byte	0x04, 0x11
        /*0032*/ 	.short	(.L_27 - .L_26)
	.align		4
.L_26:
        /*0034*/ 	.word	index@(_ZN7cutlass13device_kernelINS_4gemm6kernel13GemmUniversalIN4cute5tupleIJiiiiEEENS1_10collective13CollectiveMmaINS1_35MainloopSm100TmaUmmaWarpSpecializedILi4ELi2ELi4ENS5_IJNS4_1CILi4EEESB_NSA_ILi1EEEEEEEENS5_IJNSA_ILi128EEENSA_ILi256EEENSA_ILi64EEEEEENS_10tfloat32_tENS5_IJlSC_lEEESJ_SK_NS4_8TiledMMAINS4_8MMA_AtomIJNS4_23SM100_MMA_TF32_2x1SM_SSISJ_SJ_fLi128ELi256ELNS4_4UMMA5MajorE0ELSP_0ELNSO_7ScaleInE0ELSQ_0EEEEEENS4_6LayoutINS5_IJSC_SC_SC_EEENS5_IJNSA_ILi0EEESV_SV_EEEEENS5_IJNS4_10UnderscoreESY_SY_EEEEENS4_28SM100_TMA_2SM_LOAD_MULTICASTENS4_14ComposedLayoutINS4_7SwizzleILi3ELi4ELi3EEENS4_18smem_ptr_flag_bitsILi32EEENST_INS5_IJNSA_ILi8EEENSA_ILi32EEEEEENS5_IJS18_SC_EEEEEEEvNS4_8identityES11_S1C_vS1D_EENS_8epilogue10collective18CollectiveEpilogueINS1F_23Sm100TmaWarpSpecializedILi4ELi2ELi16ELb1ELb0EEEJNS5_IJSH_SG_SH_EEENS5_IJNST_ISH_SC_EENST_INS5_IJNSA_ILi16EEENSA_ILi2EEEEEENS5_IJSC_SF_EEEEEEEESJ_SK_SJ_SK_NS1F_6fusion15FusionCallbacksIS1J_NS1S_17LinearCombinationISJ_fSJ_fLNS_15FloatRoundStyleE2EEES1K_S1R_JEEENS4_5SM1004TMEM4LOAD26SM100_TMEM_LOAD_32dp32b16xENS4_13SM90_TMA_LOADENS12_INS13_ILi2ELi4ELi3EEES16_NST_INS5_IJS17_S1M_EEENS5_IJS1M_SC_EEEEEEENS4_39AutoVectorizingCopyWithAssumedAlignmentILi128EEENS4_14SM90_TMA_STOREES27_S29_S29_EEEvvEEEEvNT_6ParamsE)
        /*0038*/ 	.word	0x00000000


	//----- nvinfo : EIATTR_MIN_STACK_SIZE
	.align		4
.L_27:
        /*003c*/ 	.byte	0x04, 0x12
        /*003e*/ 	.short	(.L_29 - .L_28)
	.align		4
.L_28:
        /*0040*/ 	.word	index@(_ZN7cutlass13device_kernelINS_4gemm6kernel13GemmUniversalIN4cute5tupleIJiiiiEEENS1_10collective13CollectiveMmaINS1_35MainloopSm100TmaUmmaWarpSpecializedILi4ELi2ELi4ENS5_IJNS4_1CILi4EEESB_NSA_ILi1EEEEEEEENS5_IJNSA_ILi128EEENSA_ILi256EEENSA_ILi64EEEEEENS_10tfloat32_tENS5_IJlSC_lEEESJ_SK_NS4_8TiledMMAINS4_8MMA_AtomIJNS4_23SM100_MMA_TF32_2x1SM_SSISJ_SJ_fLi128ELi256ELNS4_4UMMA5MajorE0ELSP_0ELNSO_7ScaleInE0ELSQ_0EEEEEENS4_6LayoutINS5_IJSC_SC_SC_EEENS5_IJNSA_ILi0EEESV_SV_EEEEENS5_IJNS4_10UnderscoreESY_SY_EEEEENS4_28SM100_TMA_2SM_LOAD_MULTICASTENS4_14ComposedLayoutINS4_7SwizzleILi3ELi4ELi3EEENS4_18smem_ptr_flag_bitsILi32EEENST_INS5_IJNSA_ILi8EEENSA_ILi32EEEEEENS5_IJS18_SC_EEEEEEEvNS4_8identityES11_S1C_vS1D_EENS_8epilogue10collective18CollectiveEpilogueINS1F_23Sm100TmaWarpSpecializedILi4ELi2ELi16ELb1ELb0EEEJNS5_IJSH_SG_SH_EEENS5_IJNST_ISH_SC_EENST_INS5_IJNSA_ILi16EEENSA_ILi2EEEEEENS5_IJSC_SF_EEEEEEEESJ_SK_SJ_SK_NS1F_6fusion15FusionCallbacksIS1J_NS1S_17LinearCombinationISJ_fSJ_fLNS_15FloatRoundStyleE2EEES1K_S1R_JEEENS4_5SM1004TMEM4LOAD26SM100_TMEM_LOAD_32dp32b16xENS4_13SM90_TMA_LOADENS12_INS13_ILi2ELi4ELi3EEES16_NST_INS5_IJS17_S1M_EEENS5_IJS1M_SC_EEEEEEENS4_39AutoVectorizingCopyWithAssumedAlignmentILi128EEENS4_14SM90_TMA_STOREES27_S29_S29_EEEvvEEEEvNT_6ParamsE)
        /*0044*/ 	.word	0x00000000
.L_29:


//--------------------- .nv.compat                --------------------------
	.section	.nv.compat,"",@"SHT_CUDA_COMPAT_INFO"
	.align	4
        /*0000*/ 	.byte	0x02, 0x09, 0x01, 0x00, 0x02, 0x02, 0x02, 0x00, 0x02, 0x05, 0x05, 0x00, 0x03, 0x07, 0x01, 0x01
        /*0010*/ 	.byte	0x02, 0x03, 0x01, 0x00, 0x02, 0x06, 0x01, 0x00, 0x04, 0x0b, 0x08, 0x00, 0x09, 0x00, 0x00, 0x00
        /*0020*/ 	.byte	0x00, 0x00, 0x00, 0x00


//--------------------- .nv.info._ZN7cutlass13device_kernelINS_4gemm6kernel13GemmUniversalIN4cute5tupleIJiiiiEEENS1_10collective13CollectiveMmaINS1_35MainloopSm100TmaUmmaWarpSpecializedILi4ELi2ELi4ENS5_IJNS4_1CILi4EEESB_NSA_ILi1EEEEEEEENS5_IJNSA_ILi128EEENSA_ILi256EEENSA_ILi64EEEEEENS_10tfloat32_tENS5_IJlSC_lEEESJ_SK_NS4_8TiledMMAINS4_8MMA_AtomIJNS4_23SM100_MMA_TF32_2x1SM_SSISJ_SJ_fLi128ELi256ELNS4_4UMMA5MajorE0ELSP_0ELNSO_7ScaleInE0ELSQ_0EEEEEENS4_6LayoutINS5_IJSC_SC_SC_EEENS5_IJNSA_ILi0EEESV_SV_EEEEENS5_IJNS4_10UnderscoreESY_SY_EEEEENS4_28SM100_TMA_2SM_LOAD_MULTICASTENS4_14ComposedLayoutINS4_7SwizzleILi3ELi4ELi3EEENS4_18smem_ptr_flag_bitsILi32EEENST_INS5_IJNSA_ILi8EEENSA_ILi32EEEEEENS5_IJS18_SC_EEEEEEEvNS4_8identityES11_S1C_vS1D_EENS_8epilogue10collective18CollectiveEpilogueINS1F_23Sm100TmaWarpSpecializedILi4ELi2ELi16ELb1ELb0EEEJNS5_IJSH_SG_SH_EEENS5_IJNST_ISH_SC_EENST_INS5_IJNSA_ILi16EEENSA_ILi2EEEEEENS5_IJSC_SF_EEEEEEEESJ_SK_SJ_SK_NS1F_6fusion15FusionCallbacksIS1J_NS1S_17LinearCombinationISJ_fSJ_fLNS_15FloatRoundStyleE2EEES1K_S1R_JEEENS4_5SM1004TMEM4LOAD26SM100_TMEM_LOAD_32dp32b16xENS4_13SM90_TMA_LOADENS12_INS13_ILi2ELi4ELi3EEES16_NST_INS5_IJS17_S1M_EEENS5_IJS1M_SC_EEEEEEENS4_39AutoVectorizingCopyWithAssumedAlignmentILi128EEENS4_14SM90_TMA_STOREES27_S29_S29_EEEvvEEEEvNT_6ParamsE --------------------------
	.section	.nv.info._ZN7cutlass13device_kernelINS_4gemm6kernel13GemmUniversalIN4cute5tupleIJiiiiEEENS1_10collective13CollectiveMmaINS1_35MainloopSm100TmaUmmaWarpSpecializedILi4ELi2ELi4ENS5_IJNS4_1CILi4EEESB_NSA_ILi1EEEEEEEENS5_IJNSA_ILi128EEENSA_ILi256EEENSA_ILi64EEEEEENS_10tfloat32_tENS5_IJlSC_lEEESJ_SK_NS4_8TiledMMAINS4_8MMA_AtomIJNS4_23SM100_MMA_TF32_2x1SM_SSISJ_SJ_fLi128ELi256ELNS4_4UMMA5MajorE0ELSP_0ELNSO_7ScaleInE0ELSQ_0EEEEEENS4_6LayoutINS5_IJSC_SC_SC_EEENS5_IJNSA_ILi0EEESV_SV_EEEEENS5_IJNS4_10UnderscoreESY_SY_EEEEENS4_28SM100_TMA_2SM_LOAD_MULTICASTENS4_14ComposedLayoutINS4_7SwizzleILi3ELi4ELi3EEENS4_18smem_ptr_flag_bitsILi32EEENST_INS5_IJNSA_ILi8EEENSA_ILi32EEEEEENS5_IJS18_SC_EEEEEEEvNS4_8identityES11_S1C_vS1D_EENS_8epilogue10collective18CollectiveEpilogueINS1F_23Sm100TmaWarpSpecializedILi4ELi2ELi16ELb1ELb0EEEJNS5_IJSH_SG_SH_EEENS5_IJNST_ISH_SC_EENST_INS5_IJNSA_ILi16EEENSA_ILi2EEEEEENS5_IJSC_SF_EEEEEEEESJ_SK_SJ_SK_NS1F_6fusion15FusionCallbacksIS1J_NS1S_17LinearCombinationISJ_fSJ_fLNS_15FloatRoundStyleE2EEES1K_S1R_JEEENS4_5SM1004TMEM4LOAD26SM100_TMEM_LOAD_32dp32b16xENS4_13SM90_TMA_LOADENS12_INS13_ILi2ELi4ELi3EEES16_NST_INS5_IJS17_S1M_EEENS5_IJS1M_SC_EEEEEEENS4_39AutoVectorizingCopyWithAssumedAlignmentILi128EEENS4_14SM90_TMA_STOREES27_S29_S29_EEEvvEEEEvNT_6ParamsE,"",@"SHT_CUDA_INFO"
	.sectionflags	@""
	.align	4


	//----- nvinfo : EIATTR_CUDA_API_VERSION
	.align		4
        /*0000*/ 	.byte	0x04, 0x37
        /*0002*/ 	.short	(.L_31 - .L_30)
.L_30:
        /*0004*/ 	.word	0x00000082


	//----- nvinfo : EIATTR_KPARAM_INFO
	.align		4
.L_31:
        /*0008*/ 	.byte	0x04, 0x17
        /*000a*/ 	.short	(.L_33 - .L_32)
.L_32:
        /*000c*/ 	.word	0x00000000
        /*0010*/ 	.short	0x0000
        /*0012*/ 	.short	0x0000
        /*0014*/ 	.byte	0x00, 0xf0, 0x01, 0x20


	//----- nvinfo : EIATTR_AT_ENTRY_FRAGMENTS
	.align		4
.L_33:
        /*0018*/ 	.byte	0x04, 0x4f
        /*001a*/ 	.short	(.L_35 - .L_34)


	//   ....[0]....
.L_34:
        /*001c*/ 	.word	0x00000007


	//----- nvinfo : EIATTR_RESERVED_SMEM_USED
	.align		4
.L_35:
        /*0020*/ 	.byte	0x01, 0x41
	.zero		2


	//----- nvinfo : EIATTR_SPARSE_MMA_MASK
	.align		4
        /*0024*/ 	.byte	0x03, 0x50
        /*0026*/ 	.short	0x0000


	//----- nvinfo : EIATTR_TCGEN05_2CTA_USED
	.align		4
        /*0028*/ 	.byte	0x01, 0x52
	.zero		2


	//----- nvinfo : EIATTR_MAXREG_COUNT
	.align		4
        /*002c*/ 	.byte	0x03, 0x1b
        /*002e*/ 	.short	0x00ff


	//----- nvinfo : EIATTR_NUM_BARRIERS
	.align		4
        /*0030*/ 	.byte	0x02, 0x4c
        /*0032*/ 	.byte	0x07
	.zero		1


	//----- nvinfo : EIATTR_EXTERNS
	.align		4
        /*0034*/ 	.byte	0x04, 0x0f
        /*0036*/ 	.short	(.L_37 - .L_36)


	//   ....[0]....
	.align		4
.L_36:
        /*0038*/ 	.word	index@(__assertfail)


	//----- nvinfo : EIATTR_MERCURY_ISA_VERSION
	.align		4
.L_37:
        /*003c*/ 	.byte	0x03, 0x5f
        /*003e*/ 	.short	0x0101


	//----- nvinfo : EIATTR_INT_WARP_WIDE_INSTR_OFFSETS
	.align		4
        /*0040*/ 	.byte	0x04, 0x31
        /*0042*/ 	.short	(.L_39 - .L_38)


	//   ....[0]....
.L_38:
        /*0044*/ 	.word	0x00000d60


	//   ....[1]....
        /*0048*/ 	.word	0x00000e00


	//   ....[2]....
        /*004c*/ 	.word	0x000049d0


	//   ....[3]....
        /*0050*/ 	.word	0x00004a00


	//   ....[4]....
        /*0054*/ 	.word	0x00004a20


	//   ....[5]....
        /*0058*/ 	.word	0x00005550


	//   ....[6]....
        /*005c*/ 	.word	0x000055e0


	//   ....[7]....
        /*0060*/ 	.word	0x000056a0


	//   ....[8]....
        /*0064*/ 	.word	0x00005710


	//   ....[9]....
        /*0068*/ 	.word	0x000057c0


	//   ....[10]....
        /*006c*/ 	.word	0x00005880


	//   ....[11]....
        /*0070*/ 	.word	0x000058f0


	//   ....[12]....
        /*0074*/ 	.word	0x000059a0


	//   ....[13]....
        /*0078*/ 	.word	0x00005a50


	//   ....[14]....
        /*007c*/ 	.word	0x00005ac0


	//   ....[15]....
        /*0080*/ 	.word	0x00005b70


	//   ....[16]....
        /*0084*/ 	.word	0x00005c40


	//   ....[17]....
        /*0088*/ 	.word	0x00005cb0


	//   ....[18]....
        /*008c*/ 	.word	0x00005d70


	//   ....[19]....
        /*0090*/ 	.word	0x00005e20


	//   ....[20]....
        /*0094*/ 	.word	0x00005e90


	//   ....[21]....
        /*0098*/ 	.word	0x00005f50


	//   ....[22]....
        /*009c*/ 	.word	0x00006000


	//   ....[23]....
        /*00a0*/ 	.word	0x00006070


	//   ....[24]....
        /*00a4*/ 	.word	0x00006130


	//   ....[25]....
        /*00a8*/ 	.word	0x000061d0


	//   ....[26]....
        /*00ac*/ 	.word	0x00006260


	//   ....[27]....
        /*00b0*/ 	.word	0x00006330


	//   ....[28]....
        /*00b4*/ 	.word	0x00006430


	//----- nvinfo : EIATTR_COOP_GROUP_MASK_REGIDS
	.align		4
.L_39:
        /*00b8*/ 	.byte	0x04, 0x29
        /*00ba*/ 	.short	(.L_41 - .L_40)


	//   ....[0]....
.L_40:
        /*00bc*/ 	.word	0xffffffff


	//   ....[1]....
        /*00c0*/ 	.word	0xffffffff


	//   ....[2]....
        /*00c4*/ 	.word	0xffffffff


	//   ....[3]....
        /*00c8*/ 	.word	0xffffffff


	//   ....[4]....
        /*00cc*/ 	.word	0xffffffff


	//   ....[5]....
        /*00d0*/ 	.word	0xffffffff


	//   ....[6]....
        /*00d4*/ 	.word	0xffffffff


	//   ....[7]....
        /*00d8*/ 	.word	0xffffffff


	//   ....[8]....
        /*00dc*/ 	.word	0xffffffff


	//   ....[9]....
        /*00e0*/ 	.word	0xffffffff


	//   ....[10]....
        /*00e4*/ 	.word	0xffffffff


	//   ....[11]....
        /*00e8*/ 	.word	0xffffffff


	//   ....[12]....
        /*00ec*/ 	.word	0xffffffff


	//   ....[13]....
        /*00f0*/ 	.word	0xffffffff


	//----- nvinfo : EIATTR_COOP_GROUP_INSTR_OFFSETS
	.align		4
.L_41:
        /*00f4*/ 	.byte	0x04, 0x28
        /*00f6*/ 	.short	(.L_43 - .L_42)


	//   ....[0]....
.L_42:
        /*00f8*/ 	.word	0x000000b0


	//   ....[1]....
        /*00fc*/ 	.word	0x00000510


	//   ....[2]....
        /*0100*/ 	.word	0x000006d0


	//   ....[3]....
        /*0104*/ 	.word	0x00000860


	//   ....[4]....
        /*0108*/ 	.word	0x00000950


	//   ....[5]....
        /*010c*/ 	.word	0x00000ab0


	//   ....[6]....
        /*0110*/ 	.word	0x00000c40


	//   ....[7]....
        /*0114*/ 	.word	0x00000e80


	//   ....[8]....
        /*0118*/ 	.word	0x00002730


	//   ....[9]....
        /*011c*/ 	.word	0x000035f0


	//   ....[10]....
        /*0120*/ 	.word	0x00003ac0


	//   ....[11]....
        /*0124*/ 	.word	0x00003af0


	//   ....[12]....
        /*0128*/ 	.word	0x000048d0


	//   ....[13]....
        /*012c*/ 	.word	0x00004ae0


	//----- nvinfo : EIATTR_VRC_CTA_INIT_COUNT
	.align		4
.L_43:
        /*0130*/ 	.byte	0x02, 0x4a
        /*0132*/ 	.byte	0x80
	.zero		1


	//----- nvinfo : EIATTR_SYSCALL_OFFSETS
	.align		4
        /*0134*/ 	.byte	0x04, 0x46
        /*0136*/ 	.short	(.L_45 - .L_44)


	//   ....[0]....
.L_44:
        /*0138*/ 	.word	0x00007000


	//   ....[1]....
        /*013c*/ 	.word	0x000070f0


	//   ....[2]....
        /*0140*/ 	.word	0x00007840


	//   ....[3]....
        /*0144*/ 	.word	0x00008200


	//   ....[4]....
        /*0148*/ 	.word	0x00008ba0


	//   ....[5]....
        /*014c*/ 	.word	0x00009590


	//   ....[6]....
        /*0150*/ 	.word	0x00009f80


	//   ....[7]....
        /*0154*/ 	.word	0x0000a990


	//   ....[8]....
        /*0158*/ 	.word	0x0000b380


	//   ....[9]....
        /*015c*/ 	.word	0x0000bd20


	//----- nvinfo : EIATTR_MBARRIER_INSTR_OFFSETS
	.align		4
.L_45:
        /*0160*/ 	.byte	0x04, 0x39
        /*0162*/ 	.short	(.L_47 - .L_46)


	//   ....[0]....
.L_46:
        /*0164*/ 	.word	0x00000640
        /*0168*/ 	.word	0x000000ff
        /*016c*/ 	.word	0x00000000
        /*0170*/ 	.short	0x0100
        /*0172*/ 	.byte	0x04
	.zero		1


	//   ....[1]....
        /*0174*/ 	.word	0x00000650
        /*0178*/ 	.word	0x000000ff
        /*017c*/ 	.word	0x00000020
        /*0180*/ 	.short	0x0100
        /*0182*/ 	.byte	0x04
	.zero		1


	//   ....[2]....
        /*0184*/ 	.word	0x00000660
        /*0188*/ 	.word	0x000000ff
        /*018c*/ 	.word	0x00000008
        /*0190*/ 	.short	0x0100
        /*0192*/ 	.byte	0x04
	.zero		1


	//   ....[3]....
        /*0194*/ 	.word	0x00000670
        /*0198*/ 	.word	0x000000ff
        /*019c*/ 	.word	0x00000028
        /*01a0*/ 	.short	0x0100
        /*01a2*/ 	.byte	0x04
	.zero		1


	//   ....[4]....
        /*01a4*/ 	.word	0x00000680
        /*01a8*/ 	.word	0x000000ff
        /*01ac*/ 	.word	0x00000010
        /*01b0*/ 	.short	0x0100
        /*01b2*/ 	.byte	0x04
	.zero		1


	//   ....[5]....
        /*01b4*/ 	.word	0x00000690
        /*01b8*/ 	.word	0x000000ff
        /*01bc*/ 	.word	0x00000030
        /*01c0*/ 	.short	0x0100
        /*01c2*/ 	.byte	0x04
	.zero		1


	//   ....[6]....
        /*01c4*/ 	.word	0x000006a0
        /*01c8*/ 	.word	0x000000ff
        /*01cc*/ 	.word	0x00000018
        /*01d0*/ 	.short	0x0100
        /*01d2*/ 	.byte	0x04
	.zero		1


	//   ....[7]....
        /*01d4*/ 	.word	0x000006b0
        /*01d8*/ 	.word	0x000000ff
        /*01dc*/ 	.word	0x00000038
        /*01e0*/ 	.short	0x0100
        /*01e2*/ 	.byte	0x04
	.zero		1


	//   ....[8]....
        /*01e4*/ 	.word	0x000007d0
        /*01e8*/ 	.word	0x000000ff
        /*01ec*/ 	.word	0x00000040
        /*01f0*/ 	.short	0x0100
        /*01f2*/ 	.byte	0x04
	.zero		1


	//   ....[9]....
        /*01f4*/ 	.word	0x000007e0
        /*01f8*/ 	.word	0x000000ff
        /*01fc*/ 	.word	0x00000060
        /*0200*/ 	.short	0x0100
        /*0202*/ 	.byte	0x04
	.zero		1


	//   ....[10]....
        /*0204*/ 	.word	0x000007f0
        /*0208*/ 	.word	0x000000ff
        /*020c*/ 	.word	0x00000048
        /*0210*/ 	.short	0x0100
        /*0212*/ 	.byte	0x04
	.zero		1


	//   ....[11]....
        /*0214*/ 	.word	0x00000800
        /*0218*/ 	.word	0x000000ff
        /*021c*/ 	.word	0x00000068
        /*0220*/ 	.short	0x0100
        /*0222*/ 	.byte	0x04
	.zero		1


	//   ....[12]....
        /*0224*/ 	.word	0x00000810
        /*0228*/ 	.word	0x000000ff
        /*022c*/ 	.word	0x00000050
        /*0230*/ 	.short	0x0100
        /*0232*/ 	.byte	0x04
	.zero		1


	//   ....[13]....
        /*0234*/ 	.word	0x00000820
        /*0238*/ 	.word	0x000000ff
        /*023c*/ 	.word	0x00000070
        /*0240*/ 	.short	0x0100
        /*0242*/ 	.byte	0x04
	.zero		1


	//   ....[14]....
        /*0244*/ 	.word	0x00000830
        /*0248*/ 	.word	0x000000ff
        /*024c*/ 	.word	0x00000058
        /*0250*/ 	.short	0x0100
        /*0252*/ 	.byte	0x04
	.zero		1


	//   ....[15]....
        /*0254*/ 	.word	0x00000840
        /*0258*/ 	.word	0x000000ff
        /*025c*/ 	.word	0x00000078
        /*0260*/ 	.short	0x0100
        /*0262*/ 	.byte	0x04
	.zero		1


	//   ....[16]....
        /*0264*/ 	.word	0x00000920
        /*0268*/ 	.word	0x000000ff
        /*026c*/ 	.word	0x00000080
        /*0270*/ 	.short	0x0100
        /*0272*/ 	.byte	0x06
	.zero		1


	//   ....[17]....
        /*0274*/ 	.word	0x00000930
        /*0278*/ 	.word	0x000000ff
        /*027c*/ 	.word	0x00000088
        /*0280*/ 	.short	0x0100
        /*0282*/ 	.byte	0x06
	.zero		1


	//   ....[18]....
        /*0284*/ 	.word	0x00000a60
        /*0288*/ 	.word	0x000000ff
        /*028c*/ 	.word	0x00000090
        /*0290*/ 	.short	0x0100
        /*0292*/ 	.byte	0x06
	.zero		1


	//   ....[19]....
        /*0294*/ 	.word	0x00000a70
        /*0298*/ 	.word	0x000000ff
        /*029c*/ 	.word	0x000000a0
        /*02a0*/ 	.short	0x0100
        /*02a2*/ 	.byte	0x06
	.zero		1


	//   ....[20]....
        /*02a4*/ 	.word	0x00000a80
        /*02a8*/ 	.word	0x000000ff
        /*02ac*/ 	.word	0x00000098
        /*02b0*/ 	.short	0x0100
        /*02b2*/ 	.byte	0x06
	.zero		1


	//   ....[21]....
        /*02b4*/ 	.word	0x00000a90
        /*02b8*/ 	.word	0x000000ff
        /*02bc*/ 	.word	0x000000a8
        /*02c0*/ 	.short	0x0100
        /*02c2*/ 	.byte	0x06
	.zero		1


	//   ....[22]....
        /*02c4*/ 	.word	0x00000bb0
        /*02c8*/ 	.word	0x000000ff
        /*02cc*/ 	.word	0x000000b0
        /*02d0*/ 	.short	0x0100
        /*02d2*/ 	.byte	0x04
	.zero		1


	//   ....[23]....
        /*02d4*/ 	.word	0x00000bc0
        /*02d8*/ 	.word	0x000000ff
        /*02dc*/ 	.word	0x000000d0
        /*02e0*/ 	.short	0x0100
        /*02e2*/ 	.byte	0x04
	.zero		1


	//   ....[24]....
        /*02e4*/ 	.word	0x00000bd0
        /*02e8*/ 	.word	0x000000ff
        /*02ec*/ 	.word	0x000000b8
        /*02f0*/ 	.short	0x0100
        /*02f2*/ 	.byte	0x04
	.zero		1


	//   ....[25]....
        /*02f4*/ 	.word	0x00000be0
        /*02f8*/ 	.word	0x000000ff
        /*02fc*/ 	.word	0x000000d8
        /*0300*/ 	.short	0x0100
        /*0302*/ 	.byte	0x04
	.zero		1


	//   ....[26]....
        /*0304*/ 	.word	0x00000bf0
        /*0308*/ 	.word	0x000000ff
        /*030c*/ 	.word	0x000000c0
        /*0310*/ 	.short	0x0100
        /*0312*/ 	.byte	0x04
	.zero		1


	//   ....[27]....
        /*0314*/ 	.word	0x00000c00
        /*0318*/ 	.word	0x000000ff
        /*031c*/ 	.word	0x000000e0
        /*0320*/ 	.short	0x0100
        /*0322*/ 	.byte	0x04
	.zero		1


	//   ....[28]....
        /*0324*/ 	.word	0x00000c10
        /*0328*/ 	.word	0x000000ff
        /*032c*/ 	.word	0x000000c8
        /*0330*/ 	.short	0x0100
        /*0332*/ 	.byte	0x04
	.zero		1


	//   ....[29]....
        /*0334*/ 	.word	0x00000c20
        /*0338*/ 	.word	0x000000ff
        /*033c*/ 	.word	0x000000e8
        /*0340*/ 	.short	0x0100
        /*0342*/ 	.byte	0x04
	.zero		1


	//   ....[30]....
        /*0344*/ 	.word	0x00000d10
        /*0348*/ 	.word	0x000000ff
        /*034c*/ 	.word	0x000000f0
        /*0350*/ 	.short	0x0100
        /*0352*/ 	.byte	0x04
	.zero		1


	//   ....[31]....
        /*0354*/ 	.word	0x00000d20
        /*0358*/ 	.word	0x000000ff
        /*035c*/ 	.word	0x00000100
        /*0360*/ 	.short	0x0100
        /*0362*/ 	.byte	0x04
	.zero		1


	//   ....[32]....
        /*0364*/ 	.word	0x00000d30
        /*0368*/ 	.word	0x000000ff
        /*036c*/ 	.word	0x000000f8
        /*0370*/ 	.short	0x0100
        /*0372*/ 	.byte	0x04
	.zero		1


	//   ....[33]....
        /*0374*/ 	.word	0x00000d40
        /*0378*/ 	.word	0x000000ff
        /*037c*/ 	.word	0x00000108
        /*0380*/ 	.short	0x0100
        /*0382*/ 	.byte	0x04
	.zero		1


	//   ....[34]....
        /*0384*/ 	.word	0x00000e40
        /*0388*/ 	.word	0x000000ff
        /*038c*/ 	.word	0x00000110
        /*0390*/ 	.short	0x0100
        /*0392*/ 	.byte	0x06
	.zero		1


	//   ....[35]....
        /*0394*/ 	.word	0x00001cf0
        /*0398*/ 	.word	0x00000000
        /*039c*/ 	.word	0x00000100
        /*03a0*/ 	.short	0x010a
        /*03a2*/ 	.byte	0xff
	.zero		1


	//   ....[36]....
        /*03a4*/ 	.word	0x00001d20
        /*03a8*/ 	.word	0x00000000
        /*03ac*/ 	.word	0x000000f0
        /*03b0*/ 	.short	0x0101
        /*03b2*/ 	.byte	0xff
	.zero		1


	//   ....[37]....
        /*03b4*/ 	.word	0x00001de0
        /*03b8*/ 	.word	0x000000ff
        /*03bc*/ 	.word	0x00000020
        /*03c0*/ 	.short	0x010a
        /*03c2*/ 	.byte	0x04
	.zero		1


	//   ....[38]....
        /*03c4*/ 	.word	0x00001eb0
        /*03c8*/ 	.word	0x000000ff
        /*03cc*/ 	.word	0x00000020
        /*03d0*/ 	.short	0x010a
        /*03d2*/ 	.byte	0x06
	.zero		1


	//   ....[39]....
        /*03d4*/ 	.word	0x00002010
        /*03d8*/ 	.word	0x000000ff
        /*03dc*/ 	.word	0x00000020
        /*03e0*/ 	.short	0x010a
        /*03e2*/ 	.byte	0x04
	.zero		1


	//   ....[40]....
        /*03e4*/ 	.word	0x000022b0
        /*03e8*/ 	.word	0x000000ff
        /*03ec*/ 	.word	0x00000088
        /*03f0*/ 	.short	0x0101
        /*03f2*/ 	.byte	0x15
	.zero		1


	//   ....[41]....
        /*03f4*/ 	.word	0x000022d0
        /*03f8*/ 	.word	0x000000ff
        /*03fc*/ 	.word	0x00000020
        /*0400*/ 	.short	0x010a
        /*0402*/ 	.byte	0x04
	.zero		1


	//   ....[42]....
        /*0404*/ 	.word	0x00002350
        /*0408*/ 	.word	0x000000ff
        /*040c*/ 	.word	0x00000020
        /*0410*/ 	.short	0x010a
        /*0412*/ 	.byte	0x07
	.zero		1


	//   ....[43]....
        /*0414*/ 	.word	0x00002490
        /*0418*/ 	.word	0x000000ff
        /*041c*/ 	.word	0x00000020
        /*0420*/ 	.short	0x010a
        /*0422*/ 	.byte	0x04
	.zero		1


	//   ....[44]....
        /*0424*/ 	.word	0x00002760
        /*0428*/ 	.word	0x00000003
        /*042c*/ 	.word	0x00000090
        /*0430*/ 	.short	0x010a
        /*0432*/ 	.byte	0xff
	.zero		1


	//   ....[45]....
        /*0434*/ 	.word	0x000028b0
        /*0438*/ 	.word	0x00000000
        /*043c*/ 	.word	0x00000000
        /*0440*/ 	.short	0x0101
        /*0442*/ 	.byte	0xff
	.zero		1


	//   ....[46]....
        /*0444*/ 	.word	0x00002e70
        /*0448*/ 	.word	0x000000ff
        /*044c*/ 	.word	0x00000000
        /*0450*/ 	.short	0x010a
        /*0452*/ 	.byte	0x04
	.zero		1


	//   ....[47]....
        /*0454*/ 	.word	0x00002f00
        /*0458*/ 	.word	0x000000ff
        /*045c*/ 	.word	0x00000000
        /*0460*/ 	.short	0x010a
        /*0462*/ 	.byte	0x05
	.zero		1


	//   ....[48]....
        /*0464*/ 	.word	0x00002f90
        /*0468*/ 	.word	0x000000ff
        /*046c*/ 	.word	0x00000000
        /*0470*/ 	.short	0x010a
        /*0472*/ 	.byte	0x05
	.zero		1


	//   ....[49]....
        /*0474*/ 	.word	0x00003030
        /*0478*/ 	.word	0x00000000
        /*047c*/ 	.word	0x00000000
        /*0480*/ 	.short	0x010a
        /*0482*/ 	.byte	0xff
	.zero		1


	//   ....[50]....
        /*0484*/ 	.word	0x00003150
        /*0488*/ 	.word	0x00000002
        /*048c*/ 	.word	0x000000f0
        /*0490*/ 	.short	0x010a
        /*0492*/ 	.byte	0xff
	.zero		1


	//   ....[51]....
        /*0494*/ 	.word	0x000031c0
        /*0498*/ 	.word	0x00000002
        /*049c*/ 	.word	0x00000000
        /*04a0*/ 	.short	0x0101
        /*04a2*/ 	.byte	0xff
	.zero		1


	//   ....[52]....
        /*04a4*/ 	.word	0x000031e0
        /*04a8*/ 	.word	0x000000ff
        /*04ac*/ 	.word	0x000000a0
        /*04b0*/ 	.short	0x010a
        /*04b2*/ 	.byte	0x04
	.zero		1


	//   ....[53]....
        /*04b4*/ 	.word	0x00003300
        /*04b8*/ 	.word	0x00000002
        /*04bc*/ 	.word	0x00000090
        /*04c0*/ 	.short	0x010a
        /*04c2*/ 	.byte	0xff
	.zero		1


	//   ....[54]....
        /*04c4*/ 	.word	0x00003400
        /*04c8*/ 	.word	0x00000002
        /*04cc*/ 	.word	0x00000000
        /*04d0*/ 	.short	0x0101
        /*04d2*/ 	.byte	0xff
	.zero		1


	//   ....[55]....
        /*04d4*/ 	.word	0x00003490
        /*04d8*/ 	.word	0x000000ff
        /*04dc*/ 	.word	0x000000a0
        /*04e0*/ 	.short	0x0106
        /*04e2*/ 	.byte	0x04
	.zero		1


	//   ....[56]....
        /*04e4*/ 	.word	0x000034b0
        /*04e8*/ 	.word	0x000000ff
        /*04ec*/ 	.word	0x000000a0
        /*04f0*/ 	.short	0x010a
        /*04f2*/ 	.byte	0x04
	.zero		1


	//   ....[57]....
        /*04f4*/ 	.word	0x00003540
        /*04f8*/ 	.word	0x000000ff
        /*04fc*/ 	.word	0x000000a0
        /*0500*/ 	.short	0x0106
        /*0502*/ 	.byte	0x07
	.zero		1


	//   ....[58]....
        /*0504*/ 	.word	0x00003580
        /*0508*/ 	.word	0x00000000
        /*050c*/ 	.word	0x000000a0
        /*0510*/ 	.short	0x010a
        /*0512*/ 	.byte	0xff
	.zero		1


	//   ....[59]....
        /*0514*/ 	.word	0x000037c0
        /*0518*/ 	.word	0x000000ff
        /*051c*/ 	.word	0x00000008
        /*0520*/ 	.short	0x010a
        /*0522*/ 	.byte	0x05
	.zero		1


	//   ....[60]....
        /*0524*/ 	.word	0x000037e0
        /*0528*/ 	.word	0x000000ff
        /*052c*/ 	.word	0x00000008
        /*0530*/ 	.short	0x010a
        /*0532*/ 	.byte	0x05
	.zero		1


	//   ....[61]....
        /*0534*/ 	.word	0x00003970
        /*0538*/ 	.word	0x000000ff
        /*053c*/ 	.word	0x00000008
        /*0540*/ 	.short	0x010a
        /*0542*/ 	.byte	0x05
	.zero		1


	//   ....[62]....
        /*0544*/ 	.word	0x00003990
        /*0548*/ 	.word	0x000000ff
        /*054c*/ 	.word	0x00000008
        /*0550*/ 	.short	0x010a
        /*0552*/ 	.byte	0x05
	.zero		1


	//   ....[63]....
        /*0554*/ 	.word	0x00003a50
        /*0558*/ 	.word	0x000000ff
        /*055c*/ 	.word	0x00000000
        /*0560*/ 	.short	0x0101
        /*0562*/ 	.byte	0x04
	.zero		1


	//   ....[64]....
        /*0564*/ 	.word	0x00003e10
        /*0568*/ 	.word	0x00000000
        /*056c*/ 	.word	0x00000090
        /*0570*/ 	.short	0x010a
        /*0572*/ 	.byte	0xff
	.zero		1


	//   ....[65]....
        /*0574*/ 	.word	0x00003ed0
        /*0578*/ 	.word	0x00000000
        /*057c*/ 	.word	0x00000000
        /*0580*/ 	.short	0x0101
        /*0582*/ 	.byte	0xff
	.zero		1


	//   ....[66]....
        /*0584*/ 	.word	0x00003f90
        /*0588*/ 	.word	0x000000ff
        /*058c*/ 	.word	0x00000000
        /*0590*/ 	.short	0x010a
        /*0592*/ 	.byte	0x04
	.zero		1


	//   ....[67]....
        /*0594*/ 	.word	0x00003fa0
        /*0598*/ 	.word	0x000000ff
        /*059c*/ 	.word	0x000000d0
        /*05a0*/ 	.short	0x010a
        /*05a2*/ 	.byte	0x2e
	.zero		1


	//   ....[68]....
        /*05a4*/ 	.word	0x00004050
        /*05a8*/ 	.word	0x000000ff
        /*05ac*/ 	.word	0x00000000
        /*05b0*/ 	.short	0x010a
        /*05b2*/ 	.byte	0x07
	.zero		1


	//   ....[69]....
        /*05b4*/ 	.word	0x00004180
        /*05b8*/ 	.word	0x000000ff
        /*05bc*/ 	.word	0x00000000
        /*05c0*/ 	.short	0x010a
        /*05c2*/ 	.byte	0x04
	.zero		1


	//   ....[70]....
        /*05c4*/ 	.word	0x000045c0
        /*05c8*/ 	.word	0x000000ff
        /*05cc*/ 	.word	0x00000000
        /*05d0*/ 	.short	0x010a
        /*05d2*/ 	.byte	0x04
	.zero		1


	//   ....[71]....
        /*05d4*/ 	.word	0x00004650
        /*05d8*/ 	.word	0x000000ff
        /*05dc*/ 	.word	0x00000000
        /*05e0*/ 	.short	0x010a
        /*05e2*/ 	.byte	0x05
	.zero		1


	//   ....[72]....
        /*05e4*/ 	.word	0x000046e0
        /*05e8*/ 	.word	0x000000ff
        /*05ec*/ 	.word	0x00000000
        /*05f0*/ 	.short	0x010a
        /*05f2*/ 	.byte	0x05
	.zero		1


	//   ....[73]....
        /*05f4*/ 	.word	0x00004780
        /*05f8*/ 	.word	0x00000000
        /*05fc*/ 	.word	0x00000000
        /*0600*/ 	.short	0x010a
        /*0602*/ 	.byte	0xff
	.zero		1


	//   ....[74]....
        /*0604*/ 	.word	0x000047c0
        /*0608*/ 	.word	0x00000000
        /*060c*/ 	.word	0x00000000
        /*0610*/ 	.short	0x010a
        /*0612*/ 	.byte	0xff
	.zero		1


	//   ....[75]....
        /*0614*/ 	.word	0x00004830
        /*0618*/ 	.word	0x000000ff
        /*061c*/ 	.word	0x00000000
        /*0620*/ 	.short	0x0101
        /*0622*/ 	.byte	0x04
	.zero		1


	//   ....[76]....
        /*0624*/ 	.word	0x00004870
        /*0628*/ 	.word	0x000000ff
        /*062c*/ 	.word	0x00000110
        /*0630*/ 	.short	0x010a
        /*0632*/ 	.byte	0x29
	.zero		1


	//   ....[77]....
        /*0634*/ 	.word	0x000048c0
        /*0638*/ 	.word	0x000000ff
        /*063c*/ 	.word	0x00000000
        /*0640*/ 	.short	0x0101
        /*0642*/ 	.byte	0x04
	.zero		1


	//   ....[78]....
        /*0644*/ 	.word	0x00004d40
        /*0648*/ 	.word	0x0000000c
        /*064c*/ 	.word	0x00000090
        /*0650*/ 	.short	0x010a
        /*0652*/ 	.byte	0xff
	.zero		1


	//   ....[79]....
        /*0654*/ 	.word	0x00004eb0
        /*0658*/ 	.word	0x00000000
        /*065c*/ 	.word	0x00000000
        /*0660*/ 	.short	0x0101
        /*0662*/ 	.byte	0xff
	.zero		1


	//   ....[80]....
        /*0664*/ 	.word	0x00005350
        /*0668*/ 	.word	0x000000ff
        /*066c*/ 	.word	0x00000088
        /*0670*/ 	.short	0x010a
        /*0672*/ 	.byte	0x15
	.zero		1


	//   ....[81]....
        /*0674*/ 	.word	0x000054d0
        /*0678*/ 	.word	0x000000ff
        /*067c*/ 	.word	0x00000060
        /*0680*/ 	.short	0x010a
        /*0682*/ 	.byte	0x15
	.zero		1


	//   ....[82]....
        /*0684*/ 	.word	0x000056c0
        /*0688*/ 	.word	0x000000ff
        /*068c*/ 	.word	0x00000040
        /*0690*/ 	.short	0x010b
        /*0692*/ 	.byte	0x15
	.zero		1


	//   ....[83]....
        /*0694*/ 	.word	0x000056d0
        /*0698*/ 	.word	0x000000ff
        /*069c*/ 	.word	0x00000000
        /*06a0*/ 	.short	0x0101
        /*06a2*/ 	.byte	0x06
	.zero		1


	//   ....[84]....
        /*06a4*/ 	.word	0x000056e0
        /*06a8*/ 	.word	0x000000ff
        /*06ac*/ 	.word	0x00000068
        /*06b0*/ 	.short	0x010a
        /*06b2*/ 	.byte	0x15
	.zero		1


	//   ....[85]....
        /*06b4*/ 	.word	0x000058a0
        /*06b8*/ 	.word	0x000000ff
        /*06bc*/ 	.word	0x00000048
        /*06c0*/ 	.short	0x010b
        /*06c2*/ 	.byte	0x15
	.zero		1


	//   ....[86]....
        /*06c4*/ 	.word	0x000058b0
        /*06c8*/ 	.word	0x000000ff
        /*06cc*/ 	.word	0x00000000
        /*06d0*/ 	.short	0x0101
        /*06d2*/ 	.byte	0x07
	.zero		1


	//   ....[87]....
        /*06d4*/ 	.word	0x000058c0
        /*06d8*/ 	.word	0x000000ff
        /*06dc*/ 	.word	0x00000070
        /*06e0*/ 	.short	0x010a
        /*06e2*/ 	.byte	0x15
	.zero		1


	//   ....[88]....
        /*06e4*/ 	.word	0x00005a70
        /*06e8*/ 	.word	0x000000ff
        /*06ec*/ 	.word	0x00000050
        /*06f0*/ 	.short	0x010b
        /*06f2*/ 	.byte	0x15
	.zero		1


	//   ....[89]....
        /*06f4*/ 	.word	0x00005a80
        /*06f8*/ 	.word	0x000000ff
        /*06fc*/ 	.word	0x00000000
        /*0700*/ 	.short	0x0101
        /*0702*/ 	.byte	0x1d
	.zero		1


	//   ....[90]....
        /*0704*/ 	.word	0x00005a90
        /*0708*/ 	.word	0x000000ff
        /*070c*/ 	.word	0x00000078
        /*0710*/ 	.short	0x010a
        /*0712*/ 	.byte	0x15
	.zero		1


	//   ....[91]....
        /*0714*/ 	.word	0x00005c60
        /*0718*/ 	.word	0x000000ff
        /*071c*/ 	.word	0x00000058
        /*0720*/ 	.short	0x010b
        /*0722*/ 	.byte	0x15
	.zero		1


	//   ....[92]....
        /*0724*/ 	.word	0x00005c70
        /*0728*/ 	.word	0x000000ff
        /*072c*/ 	.word	0x00000000
        /*0730*/ 	.short	0x0101
        /*0732*/ 	.byte	0x1e
	.zero		1


	//   ....[93]....
        /*0734*/ 	.word	0x00005c80
        /*0738*/ 	.word	0x000000ff
        /*073c*/ 	.word	0x00000060
        /*0740*/ 	.short	0x010a
        /*0742*/ 	.byte	0x15
	.zero		1


	//   ....[94]....
        /*0744*/ 	.word	0x00005e40
        /*0748*/ 	.word	0x000000ff
        /*074c*/ 	.word	0x00000040
        /*0750*/ 	.short	0x010b
        /*0752*/ 	.byte	0x15
	.zero		1


	//   ....[95]....
        /*0754*/ 	.word	0x00005e50
        /*0758*/ 	.word	0x000000ff
        /*075c*/ 	.word	0x00000000
        /*0760*/ 	.short	0x0101
        /*0762*/ 	.byte	0x06
	.zero		1


	//   ....[96]....
        /*0764*/ 	.word	0x00005e60
        /*0768*/ 	.word	0x000000ff
        /*076c*/ 	.word	0x00000068
        /*0770*/ 	.short	0x010a
        /*0772*/ 	.byte	0x15
	.zero		1


	//   ....[97]....
        /*0774*/ 	.word	0x00006020
        /*0778*/ 	.word	0x000000ff
        /*077c*/ 	.word	0x00000048
        /*0780*/ 	.short	0x010b
        /*0782*/ 	.byte	0x15
	.zero		1


	//   ....[98]....
        /*0784*/ 	.word	0x00006030
        /*0788*/ 	.word	0x000000ff
        /*078c*/ 	.word	0x00000000
        /*0790*/ 	.short	0x0101
        /*0792*/ 	.byte	0x07
	.zero		1


	//   ....[99]....
        /*0794*/ 	.word	0x00006040
        /*0798*/ 	.word	0x000000ff
        /*079c*/ 	.word	0x00000070
        /*07a0*/ 	.short	0x010a
        /*07a2*/ 	.byte	0x15
	.zero		1


	//   ....[100]....
        /*07a4*/ 	.word	0x000061f0
        /*07a8*/ 	.word	0x000000ff
        /*07ac*/ 	.word	0x00000050
        /*07b0*/ 	.short	0x010b
        /*07b2*/ 	.byte	0x15
	.zero		1


	//   ....[101]....
        /*07b4*/ 	.word	0x00006200
        /*07b8*/ 	.word	0x000000ff
        /*07bc*/ 	.word	0x00000000
        /*07c0*/ 	.short	0x0101
        /*07c2*/ 	.byte	0x1d
	.zero		1


	//   ....[102]....
        /*07c4*/ 	.word	0x00006210
        /*07c8*/ 	.word	0x000000ff
        /*07cc*/ 	.word	0x00000078
        /*07d0*/ 	.short	0x010a
        /*07d2*/ 	.byte	0x15
	.zero		1


	//   ....[103]....
        /*07d4*/ 	.word	0x00006450
        /*07d8*/ 	.word	0x000000ff
        /*07dc*/ 	.word	0x00000058
        /*07e0*/ 	.short	0x010b
        /*07e2*/ 	.byte	0x15
	.zero		1


	//   ....[104]....
        /*07e4*/ 	.word	0x00006460
        /*07e8*/ 	.word	0x000000ff
        /*07ec*/ 	.word	0x00000000
        /*07f0*/ 	.short	0x0101
        /*07f2*/ 	.byte	0x1e
	.zero		1


	//   ....[105]....
        /*07f4*/ 	.word	0x00006490
        /*07f8*/ 	.word	0x000000ff
        /*07fc*/ 	.word	0x00000060
        /*0800*/ 	.short	0x010a
        /*0802*/ 	.byte	0x15
	.zero		1


	//   ....[106]....
        /*0804*/ 	.word	0x000064b0
        /*0808*/ 	.word	0x000000ff
        /*080c*/ 	.word	0x00000068
        /*0810*/ 	.short	0x010a
        /*0812*/ 	.byte	0x15
	.zero		1


	//   ....[107]....
        /*0814*/ 	.word	0x000064d0
        /*0818*/ 	.word	0x000000ff
        /*081c*/ 	.word	0x00000070
        /*0820*/ 	.short	0x010a
        /*0822*/ 	.byte	0x15
	.zero		1


	//   ....[108]....
        /*0824*/ 	.word	0x00006520
        /*0828*/ 	.word	0x00000002
        /*082c*/ 	.word	0x00000078
        /*0830*/ 	.short	0x010a
        /*0832*/ 	.byte	0xff
	.zero		1


	//   ....[109]....
        /*0834*/ 	.word	0x00006870
        /*0838*/ 	.word	0x00000000
        /*083c*/ 	.word	0x00000090
        /*0840*/ 	.short	0x010a
        /*0842*/ 	.byte	0xff
	.zero		1


	//   ....[110]....
        /*0844*/ 	.word	0x00006940
        /*0848*/ 	.word	0x00000000
        /*084c*/ 	.word	0x00000000
        /*0850*/ 	.short	0x0101
        /*0852*/ 	.byte	0xff
	.zero		1


	//   ....[111]....
        /*0854*/ 	.word	0x00007510
        /*0858*/ 	.word	0x000000ff
        /*085c*/ 	.word	0x00000040
        /*0860*/ 	.short	0x010a
        /*0862*/ 	.byte	0x2b
	.zero		1


	//   ....[112]....
        /*0864*/ 	.word	0x00007540
        /*0868*/ 	.word	0x0000004a
        /*086c*/ 	.word	0x000000b0
        /*0870*/ 	.short	0x010a
        /*0872*/ 	.byte	0xff
	.zero		1


	//   ....[113]....
        /*0874*/ 	.word	0x00007630
        /*0878*/ 	.word	0x000000ff
        /*087c*/ 	.word	0x00000040
        /*0880*/ 	.short	0x010a
        /*0882*/ 	.byte	0x2b
	.zero		1


	//   ....[114]....
        /*0884*/ 	.word	0x00007720
        /*0888*/ 	.word	0x0000004a
        /*088c*/ 	.word	0x000000b0
        /*0890*/ 	.short	0x010a
        /*0892*/ 	.byte	0xff
	.zero		1


	//   ....[115]....
        /*0894*/ 	.word	0x00007f30
        /*0898*/ 	.word	0x00000000
        /*089c*/ 	.word	0x00000000
        /*08a0*/ 	.short	0x0101
        /*08a2*/ 	.byte	0xff
	.zero		1


	//   ....[116]....
        /*08a4*/ 	.word	0x00007f40
        /*08a8*/ 	.word	0x00000002
        /*08ac*/ 	.word	0x00000040
        /*08b0*/ 	.short	0x010a
        /*08b2*/ 	.byte	0xff
	.zero		1


	//   ....[117]....
        /*08b4*/ 	.word	0x00008020
        /*08b8*/ 	.word	0x00000002
        /*08bc*/ 	.word	0x00000040
        /*08c0*/ 	.short	0x010a
        /*08c2*/ 	.byte	0xff
	.zero		1


	//   ....[118]....
        /*08c4*/ 	.word	0x000088d0
        /*08c8*/ 	.word	0x00000015
        /*08cc*/ 	.word	0x00000000
        /*08d0*/ 	.short	0x0101
        /*08d2*/ 	.byte	0xff
	.zero		1


	//   ....[119]....
        /*08d4*/ 	.word	0x000088f0
        /*08d8*/ 	.word	0x00000000
        /*08dc*/ 	.word	0x00000040
        /*08e0*/ 	.short	0x010a
        /*08e2*/ 	.byte	0xff
	.zero		1


	//   ....[120]....
        /*08e4*/ 	.word	0x000089c0
        /*08e8*/ 	.word	0x00000000
        /*08ec*/ 	.word	0x00000040
        /*08f0*/ 	.short	0x010a
        /*08f2*/ 	.byte	0xff
	.zero		1


	//   ....[121]....
        /*08f4*/ 	.word	0x00009280
        /*08f8*/ 	.word	0x00000015
        /*08fc*/ 	.word	0x00000000
        /*0900*/ 	.short	0x0101
        /*0902*/ 	.byte	0xff
	.zero		1


	//   ....[122]....
        /*0904*/ 	.word	0x000092a0
        /*0908*/ 	.word	0x00000000
        /*090c*/ 	.word	0x00000040
        /*0910*/ 	.short	0x010a
        /*0912*/ 	.byte	0xff
	.zero		1


	//   ....[123]....
        /*0914*/ 	.word	0x00009370
        /*0918*/ 	.word	0x00000000
        /*091c*/ 	.word	0x00000040
        /*0920*/ 	.short	0x010a
        /*0922*/ 	.byte	0xff
	.zero		1


	//   ....[124]....
        /*0924*/ 	.word	0x00009c60
        /*0928*/ 	.word	0x00000015
        /*092c*/ 	.word	0x00000000
        /*0930*/ 	.short	0x0101
        /*0932*/ 	.byte	0xff
	.zero		1


	//   ....[125]....
        /*0934*/ 	.word	0x00009c80
        /*0938*/ 	.word	0x00000000
        /*093c*/ 	.word	0x00000040
        /*0940*/ 	.short	0x010a
        /*0942*/ 	.byte	0xff
	.zero		1


	//   ....[126]....
        /*0944*/ 	.word	0x00009d50
        /*0948*/ 	.word	0x00000000
        /*094c*/ 	.word	0x00000040
        /*0950*/ 	.short	0x010a
        /*0952*/ 	.byte	0xff
	.zero		1


	//   ....[127]....
        /*0954*/ 	.word	0x0000a670
        /*0958*/ 	.word	0x00000015
        /*095c*/ 	.word	0x00000000
        /*0960*/ 	.short	0x0101
        /*0962*/ 	.byte	0xff
	.zero		1


	//   ....[128]....
        /*0964*/ 	.word	0x0000a690
        /*0968*/ 	.word	0x00000000
        /*096c*/ 	.word	0x00000040
        /*0970*/ 	.short	0x010a
        /*0972*/ 	.byte	0xff
	.zero		1


	//   ....[129]....
        /*0974*/ 	.word	0x0000a760
        /*0978*/ 	.word	0x00000000
        /*097c*/ 	.word	0x00000040
        /*0980*/ 	.short	0x010a
        /*0982*/ 	.byte	0xff
	.zero		1


	//   ....[130]....
        /*0984*/ 	.word	0x0000b060
        /*0988*/ 	.word	0x00000015
        /*098c*/ 	.word	0x00000000
        /*0990*/ 	.short	0x0101
        /*0992*/ 	.byte	0xff
	.zero		1


	//   ....[131]....
        /*0994*/ 	.word	0x0000b080
        /*0998*/ 	.word	0x00000000
        /*099c*/ 	.word	0x00000040
        /*09a0*/ 	.short	0x010a
        /*09a2*/ 	.byte	0xff
	.zero		1


	//   ....[132]....
        /*09a4*/ 	.word	0x0000b150
        /*09a8*/ 	.word	0x00000000
        /*09ac*/ 	.word	0x00000040
        /*09b0*/ 	.short	0x010a
        /*09b2*/ 	.byte	0xff
	.zero		1


	//   ....[133]....
        /*09b4*/ 	.word	0x0000ba50
        /*09b8*/ 	.word	0x00000015
        /*09bc*/ 	.word	0x00000000
        /*09c0*/ 	.short	0x0101
        /*09c2*/ 	.byte	0xff
	.zero		1


	//   ....[134]....
        /*09c4*/ 	.word	0x0000ba70
        /*09c8*/ 	.word	0x00000000
        /*09cc*/ 	.word	0x00000040
        /*09d0*/ 	.short	0x010a
        /*09d2*/ 	.byte	0xff
	.zero		1


	//   ....[135]....
        /*09d4*/ 	.word	0x0000bb40
        /*09d8*/ 	.word	0x00000000
        /*09dc*/ 	.word	0x00000040
        /*09e0*/ 	.short	0x010a
        /*09e2*/ 	.byte	0xff
	.zero		1


	//   ....[136]....
        /*09e4*/ 	.word	0x0000be50
        /*09e8*/ 	.word	0x0000004a
        /*09ec*/ 	.word	0x00000000
        /*09f0*/ 	.short	0x0101
        /*09f2*/ 	.byte	0xff
	.zero		1


	//   ....[137]....
        /*09f4*/ 	.word	0x0000c440
        /*09f8*/ 	.word	0x00000000
        /*09fc*/ 	.word	0x00000000
        /*0a00*/ 	.short	0x0101
        /*0a02*/ 	.byte	0xff
	.zero		1


	//   ....[138]....
        /*0a04*/ 	.word	0x0000c700
        /*0a08*/ 	.word	0x000000ff
        /*0a0c*/ 	.word	0x00000000
        /*0a10*/ 	.short	0x0101
        /*0a12*/ 	.byte	0x06
	.zero		1


	//   ....[139]....
        /*0a14*/ 	.word	0x0000c720
        /*0a18*/ 	.word	0x00000000
        /*0a1c*/ 	.word	0x00000100
        /*0a20*/ 	.short	0x010a
        /*0a22*/ 	.byte	0xff
	.zero		1


	//   ....[140]....
        /*0a24*/ 	.word	0x0000c780
        /*0a28*/ 	.word	0x00000000
        /*0a2c*/ 	.word	0x00000020
        /*0a30*/ 	.short	0x010a
        /*0a32*/ 	.byte	0xff
	.zero		1


	//   ....[141]....
        /*0a34*/ 	.word	0x0000c7e0
        /*0a38*/ 	.word	0x00000000
        /*0a3c*/ 	.word	0x00000020
        /*0a40*/ 	.short	0x010a
        /*0a42*/ 	.byte	0xff
	.zero		1


	//   ....[142]....
        /*0a44*/ 	.word	0x0000c830
        /*0a48*/ 	.word	0x00000003
        /*0a4c*/ 	.word	0x00000090
        /*0a50*/ 	.short	0x010a
        /*0a52*/ 	.byte	0xff
	.zero		1


	//   ....[143]....
        /*0a54*/ 	.word	0x0000c890
        /*0a58*/ 	.word	0x00000000
        /*0a5c*/ 	.word	0x00000000
        /*0a60*/ 	.short	0x010a
        /*0a62*/ 	.byte	0xff
	.zero		1


	//   ....[144]....
        /*0a64*/ 	.word	0x0000c8f0
        /*0a68*/ 	.word	0x00000000
        /*0a6c*/ 	.word	0x00000000
        /*0a70*/ 	.short	0x010a
        /*0a72*/ 	.byte	0xff
	.zero		1


	//   ....[145]....
        /*0a74*/ 	.word	0x0000c950
        /*0a78*/ 	.word	0x00000000
        /*0a7c*/ 	.word	0x00000000
        /*0a80*/ 	.short	0x010a
        /*0a82*/ 	.byte	0xff
	.zero		1


	//   ....[146]....
        /*0a84*/ 	.word	0x0000c9a0
        /*0a88*/ 	.word	0x00000002
        /*0a8c*/ 	.word	0x000000f0
        /*0a90*/ 	.short	0x010a
        /*0a92*/ 	.byte	0xff
	.zero		1


	//   ....[147]....
        /*0a94*/ 	.word	0x0000ca00
        /*0a98*/ 	.word	0x00000002
        /*0a9c*/ 	.word	0x000000a0
        /*0aa0*/ 	.short	0x010a
        /*0aa2*/ 	.byte	0xff
	.zero		1


	//   ....[148]....
        /*0aa4*/ 	.word	0x0000ca50
        /*0aa8*/ 	.word	0x00000002
        /*0aac*/ 	.word	0x00000090
        /*0ab0*/ 	.short	0x010a
        /*0ab2*/ 	.byte	0xff
	.zero		1


	//   ....[149]....
        /*0ab4*/ 	.word	0x0000cab0
        /*0ab8*/ 	.word	0x00000000
        /*0abc*/ 	.word	0x000000a0
        /*0ac0*/ 	.short	0x010a
        /*0ac2*/ 	.byte	0xff
	.zero		1


	//   ....[150]....
        /*0ac4*/ 	.word	0x0000cb10
        /*0ac8*/ 	.word	0x00000005
        /*0acc*/ 	.word	0x00000008
        /*0ad0*/ 	.short	0x010a
        /*0ad2*/ 	.byte	0xff
	.zero		1


	//   ....[151]....
        /*0ad4*/ 	.word	0x0000cc00
        /*0ad8*/ 	.word	0x00000000
        /*0adc*/ 	.word	0x00000008
        /*0ae0*/ 	.short	0x010a
        /*0ae2*/ 	.byte	0xff
	.zero		1


	//   ....[152]....
        /*0ae4*/ 	.word	0x0000cc50
        /*0ae8*/ 	.word	0x00000000
        /*0aec*/ 	.word	0x00000090
        /*0af0*/ 	.short	0x010a
        /*0af2*/ 	.byte	0xff
	.zero		1


	//   ....[153]....
        /*0af4*/ 	.word	0x0000ccb0
        /*0af8*/ 	.word	0x00000000
        /*0afc*/ 	.word	0x000000d0
        /*0b00*/ 	.short	0x010a
        /*0b02*/ 	.byte	0xff
	.zero		1


	//   ....[154]....
        /*0b04*/ 	.word	0x0000cd10
        /*0b08*/ 	.word	0x00000000
        /*0b0c*/ 	.word	0x00000000
        /*0b10*/ 	.short	0x010a
        /*0b12*/ 	.byte	0xff
	.zero		1


	//   ....[155]....
        /*0b14*/ 	.word	0x0000cd70
        /*0b18*/ 	.word	0x00000000
        /*0b1c*/ 	.word	0x00000000
        /*0b20*/ 	.short	0x010a
        /*0b22*/ 	.byte	0xff
	.zero		1


	//   ....[156]....
        /*0b24*/ 	.word	0x0000cdd0
        /*0b28*/ 	.word	0x00000000
        /*0b2c*/ 	.word	0x00000000
        /*0b30*/ 	.short	0x010a
        /*0b32*/ 	.byte	0xff
	.zero		1


	//   ....[157]....
        /*0b34*/ 	.word	0x0000ce30
        /*0b38*/ 	.word	0x00000000
        /*0b3c*/ 	.word	0x00000000
        /*0b40*/ 	.short	0x010a
        /*0b42*/ 	.byte	0xff
	.zero		1


	//   ....[158]....
        /*0b44*/ 	.word	0x0000ce90
        /*0b48*/ 	.word	0x00000000
        /*0b4c*/ 	.word	0x00000110
        /*0b50*/ 	.short	0x010a
        /*0b52*/ 	.byte	0xff
	.zero		1


	//   ....[159]....
        /*0b54*/ 	.word	0x0000cee0
        /*0b58*/ 	.word	0x0000000c
        /*0b5c*/ 	.word	0x00000090
        /*0b60*/ 	.short	0x010a
        /*0b62*/ 	.byte	0xff
	.zero		1


	//   ....[160]....
        /*0b64*/ 	.word	0x0000cf40
        /*0b68*/ 	.word	0x00000000
        /*0b6c*/ 	.word	0x00000088
        /*0b70*/ 	.short	0x010a
        /*0b72*/ 	.byte	0xff
	.zero		1


	//   ....[161]....
        /*0b74*/ 	.word	0x0000cfa0
        /*0b78*/ 	.word	0x00000000
        /*0b7c*/ 	.word	0x00000060
        /*0b80*/ 	.short	0x010a
        /*0b82*/ 	.byte	0xff
	.zero		1


	//   ....[162]....
        /*0b84*/ 	.word	0x0000d000
        /*0b88*/ 	.word	0x00000000
        /*0b8c*/ 	.word	0x00000068
        /*0b90*/ 	.short	0x010a
        /*0b92*/ 	.byte	0xff
	.zero		1


	//   ....[163]....
        /*0b94*/ 	.word	0x0000d060
        /*0b98*/ 	.word	0x00000000
        /*0b9c*/ 	.word	0x00000070
        /*0ba0*/ 	.short	0x010a
        /*0ba2*/ 	.byte	0xff
	.zero		1


	//   ....[164]....
        /*0ba4*/ 	.word	0x0000d0c0
        /*0ba8*/ 	.word	0x00000000
        /*0bac*/ 	.word	0x00000078
        /*0bb0*/ 	.short	0x010a
        /*0bb2*/ 	.byte	0xff
	.zero		1


	//   ....[165]....
        /*0bb4*/ 	.word	0x0000d120
        /*0bb8*/ 	.word	0x00000000
        /*0bbc*/ 	.word	0x00000060
        /*0bc0*/ 	.short	0x010a
        /*0bc2*/ 	.byte	0xff
	.zero		1


	//   ....[166]....
        /*0bc4*/ 	.word	0x0000d180
        /*0bc8*/ 	.word	0x00000000
        /*0bcc*/ 	.word	0x00000068
        /*0bd0*/ 	.short	0x010a
        /*0bd2*/ 	.byte	0xff
	.zero		1


	//   ....[167]....
        /*0bd4*/ 	.word	0x0000d1e0
        /*0bd8*/ 	.word	0x00000000
        /*0bdc*/ 	.word	0x00000070
        /*0be0*/ 	.short	0x010a
        /*0be2*/ 	.byte	0xff
	.zero		1


	//   ....[168]....
        /*0be4*/ 	.word	0x0000d240
        /*0be8*/ 	.word	0x00000000
        /*0bec*/ 	.word	0x00000078
        /*0bf0*/ 	.short	0x010a
        /*0bf2*/ 	.byte	0xff
	.zero		1


	//   ....[169]....
        /*0bf4*/ 	.word	0x0000d2a0
        /*0bf8*/ 	.word	0x00000000
        /*0bfc*/ 	.word	0x00000060
        /*0c00*/ 	.short	0x010a
        /*0c02*/ 	.byte	0xff
	.zero		1


	//   ....[170]....
        /*0c04*/ 	.word	0x0000d300
        /*0c08*/ 	.word	0x00000000
        /*0c0c*/ 	.word	0x00000068
        /*0c10*/ 	.short	0x010a
        /*0c12*/ 	.byte	0xff
	.zero		1


	//   ....[171]....
        /*0c14*/ 	.word	0x0000d360
        /*0c18*/ 	.word	0x00000002
        /*0c1c*/ 	.word	0x00000070
        /*0c20*/ 	.short	0x010a
        /*0c22*/ 	.byte	0xff
	.zero		1


	//   ....[172]....
        /*0c24*/ 	.word	0x0000d3b0
        /*0c28*/ 	.word	0x00000000
        /*0c2c*/ 	.word	0x00000090
        /*0c30*/ 	.short	0x010a
        /*0c32*/ 	.byte	0xff
	.zero		1


	//   ....[173]....
        /*0c34*/ 	.word	0x0000d410
        /*0c38*/ 	.word	0x00000002
        /*0c3c*/ 	.word	0x00000040
        /*0c40*/ 	.short	0x010a
        /*0c42*/ 	.byte	0xff
	.zero		1


	//   ....[174]....
        /*0c44*/ 	.word	0x0000d460
        /*0c48*/ 	.word	0x0000004a
        /*0c4c*/ 	.word	0x000000b0
        /*0c50*/ 	.short	0x010a
        /*0c52*/ 	.byte	0xff
	.zero		1


	//   ....[175]....
        /*0c54*/ 	.word	0x0000d4b0
        /*0c58*/ 	.word	0x00000002
        /*0c5c*/ 	.word	0x00000040
        /*0c60*/ 	.short	0x010a
        /*0c62*/ 	.byte	0xff
	.zero		1


	//   ....[176]....
        /*0c64*/ 	.word	0x0000d500
        /*0c68*/ 	.word	0x00000000
        /*0c6c*/ 	.word	0x00000040
        /*0c70*/ 	.short	0x010a
        /*0c72*/ 	.byte	0xff
	.zero		1


	//   ....[177]....
        /*0c74*/ 	.word	0x0000d550
        /*0c78*/ 	.word	0x00000000
        /*0c7c*/ 	.word	0x00000040
        /*0c80*/ 	.short	0x010a
        /*0c82*/ 	.byte	0xff
	.zero		1


	//   ....[178]....
        /*0c84*/ 	.word	0x0000d5a0
        /*0c88*/ 	.word	0x00000000
        /*0c8c*/ 	.word	0x00000040
        /*0c90*/ 	.short	0x010a
        /*0c92*/ 	.byte	0xff
	.zero		1


	//   ....[179]....
        /*0c94*/ 	.word	0x0000d5f0
        /*0c98*/ 	.word	0x00000000
        /*0c9c*/ 	.word	0x00000040
        /*0ca0*/ 	.short	0x010a
        /*0ca2*/ 	.byte	0xff
	.zero		1


	//   ....[180]....
        /*0ca4*/ 	.word	0x0000d640
        /*0ca8*/ 	.word	0x00000000
        /*0cac*/ 	.word	0x00000040
        /*0cb0*/ 	.short	0x010a
        /*0cb2*/ 	.byte	0xff
	.zero		1


	//   ....[181]....
        /*0cb4*/ 	.word	0x0000d690
        /*0cb8*/ 	.word	0x00000000
        /*0cbc*/ 	.word	0x00000040
        /*0cc0*/ 	.short	0x010a
        /*0cc2*/ 	.byte	0xff
	.zero		1


	//----- nvinfo : EIATTR_NUM_MBARRIERS
	.align		4
.L_47:
        /*0cc4*/ 	.byte	0x03, 0x38
        /*0cc6*/ 	.short	0x0023


	//----- nvinfo : EIATTR_EXIT_INSTR_OFFSETS
	.align		4
        /*0cc8*/ 	.byte	0x04, 0x1c
        /*0cca*/ 	.short	(.L_49 - .L_48)


	//   ....[0]....
.L_48:
        /*0ccc*/ 	.word	0x00003060


	//   ....[1]....
        /*0cd0*/ 	.word	0x00003550


	//   ....[2]....
        /*0cd4*/ 	.word	0x000035b0


	//   ....[3]....
        /*0cd8*/ 	.word	0x00004af0


	//   ....[4]....
        /*0cdc*/ 	.word	0x00006550


	//   ....[5]....
        /*0ce0*/ 	.word	0x00006590


	//   ....[6]....
        /*0ce4*/ 	.word	0x0000c600


	//   ....[7]....
        /*0ce8*/ 	.word	0x0000c670


	//   ....[8]....
        /*0cec*/ 	.word	0x0000c6a0


	//   ....[9]....
        /*0cf0*/ 	.word	0x0000c710


	//----- nvinfo : EIATTR_MAX_THREADS
	.align		4
.L_49:
        /*0cf4*/ 	.byte	0x04, 0x05
        /*0cf6*/ 	.short	(.L_51 - .L_50)
.L_50:
        /*0cf8*/ 	.word	0x00000100
        /*0cfc*/ 	.word	0x00000001
        /*0d00*/ 	.word	0x00000001


	//----- nvinfo : EIATTR_CRS_STACK_SIZE
	.align		4
.L_51:
        /*0d04*/ 	.byte	0x04, 0x1e
        /*0d06*/ 	.short	(.L_53 - .L_52)
.L_52:
        /*0d08*/ 	.word	0x00000000


	//----- nvinfo : EIATTR_CBANK_PARAM_SIZE
	.align		4
.L_53:
        /*0d0c*/ 	.byte	0x03, 0x19
        /*0d0e*/ 	.short	0x0800


	//----- nvinfo : EIATTR_PARAM_CBANK
	.align		4
        /*0d10*/ 	.byte	0x04, 0x0a
        /*0d12*/ 	.short	(.L_55 - .L_54)
	.align		4
.L_54:
        /*0d14*/ 	.word	index@(.nv.constant0._ZN7cutlass13device_kernelINS_4gemm6kernel13GemmUniversalIN4cute5tupleIJiiiiEEENS1_10collective13CollectiveMmaINS1_35MainloopSm100TmaUmmaWarpSpecializedILi4ELi2ELi4ENS5_IJNS4_1CILi4EEESB_NSA_ILi1EEEEEEEENS5_IJNSA_ILi128EEENSA_ILi256EEENSA_ILi64EEEEEENS_10tfloat32_tENS5_IJlSC_lEEESJ_SK_NS4_8TiledMMAINS4_8MMA_AtomIJNS4_23SM100_MMA_TF32_2x1SM_SSISJ_SJ_fLi128ELi256ELNS4_4UMMA5MajorE0ELSP_0ELNSO_7ScaleInE0ELSQ_0EEEEEENS4_6LayoutINS5_IJSC_SC_SC_EEENS5_IJNSA_ILi0EEESV_SV_EEEEENS5_IJNS4_10UnderscoreESY_SY_EEEEENS4_28SM100_TMA_2SM_LOAD_MULTICASTENS4_14ComposedLayoutINS4_7SwizzleILi3ELi4ELi3EEENS4_18smem_ptr_flag_bitsILi32EEENST_INS5_IJNSA_ILi8EEENSA_ILi32EEEEEENS5_IJS18_SC_EEEEEEEvNS4_8identityES11_S1C_vS1D_EENS_8epilogue10collective18CollectiveEpilogueINS1F_23Sm100TmaWarpSpecializedILi4ELi2ELi16ELb1ELb0EEEJNS5_IJSH_SG_SH_EEENS5_IJNST_ISH_SC_EENST_INS5_IJNSA_ILi16EEENSA_ILi2EEEEEENS5_IJSC_SF_EEEEEEEESJ_SK_SJ_SK_NS1F_6fusion15FusionCallbacksIS1J_NS1S_17LinearCombinationISJ_fSJ_fLNS_15FloatRoundStyleE2EEES1K_S1R_JEEENS4_5SM1004TMEM4LOAD26SM100_TMEM_LOAD_32dp32b16xENS4_13SM90_TMA_LOADENS12_INS13_ILi2ELi4ELi3EEES16_NST_INS5_IJS17_S1M_EEENS5_IJS1M_SC_EEEEEEENS4_39AutoVectorizingCopyWithAssumedAlignmentILi128EEENS4_14SM90_TMA_STOREES27_S29_S29_EEEvvEEEEvNT_6ParamsE)
        /*0d18*/ 	.short	0x0380
        /*0d1a*/ 	.short	0x0800


	//----- nvinfo : EIATTR_SW_WAR
	.align		4
.L_55:
        /*0d1c*/ 	.byte	0x04, 0x36
        /*0d1e*/ 	.short	(.L_57 - .L_56)
.L_56:
        /*0d20*/ 	.word	0x00000008
.L_57:


//--------------------- .nv.callgraph             --------------------------
	.section	.nv.callgraph,"",@"SHT_CUDA_CALLGRAPH"
	.align	4
	.sectionentsize	8
	.align		4
        /*0000*/ 	.word	0x00000000
	.align		4
        /*0004*/ 	.word	0xffffffff
	.align		4
        /*0008*/ 	.word	index@(_ZN7cutlass13device_kernelINS_4gemm6kernel13GemmUniversalIN4cute5tupleIJiiiiEEENS1_10collective13CollectiveMmaINS1_35MainloopSm100TmaUmmaWarpSpecializedILi4ELi2ELi4ENS5_IJNS4_1CILi4EEESB_NSA_ILi1EEEEEEEENS5_IJNSA_ILi128EEENSA_ILi256EEENSA_ILi64EEEEEENS_10tfloat32_tENS5_IJlSC_lEEESJ_SK_NS4_8TiledMMAINS4_8MMA_AtomIJNS4_23SM100_MMA_TF32_2x1SM_SSISJ_SJ_fLi128ELi256ELNS4_4UMMA5MajorE0ELSP_0ELNSO_7ScaleInE0ELSQ_0EEEEEENS4_6LayoutINS5_IJSC_SC_SC_EEENS5_IJNSA_ILi0EEESV_SV_EEEEENS5_IJNS4_10UnderscoreESY_SY_EEEEENS4_28SM100_TMA_2SM_LOAD_MULTICASTENS4_14ComposedLayoutINS4_7SwizzleILi3ELi4ELi3EEENS4_18smem_ptr_flag_bitsILi32EEENST_INS5_IJNSA_ILi8EEENSA_ILi32EEEEEENS5_IJS18_SC_EEEEEEEvNS4_8identityES11_S1C_vS1D_EENS_8epilogue10collective18CollectiveEpilogueINS1F_23Sm100TmaWarpSpecializedILi4ELi2ELi16ELb1ELb0EEEJNS5_IJSH_SG_SH_EEENS5_IJNST_ISH_SC_EENST_INS5_IJNSA_ILi16EEENSA_ILi2EEEEEENS5_IJSC_SF_EEEEEEEESJ_SK_SJ_SK_NS1F_6fusion15FusionCallbacksIS1J_NS1S_17LinearCombinationISJ_fSJ_fLNS_15FloatRoundStyleE2EEES1K_S1R_JEEENS4_5SM1004TMEM4LOAD26SM100_TMEM_LOAD_32dp32b16xENS4_13SM90_TMA_LOADENS12_INS13_ILi2ELi4ELi3EEES16_NST_INS5_IJS17_S1M_EEENS5_IJS1M_SC_EEEEEEENS4_39AutoVectorizingCopyWithAssumedAlignmentILi128EEENS4_14SM90_TMA_STOREES27_S29_S29_EEEvvEEEEvNT_6ParamsE)
	.align		4
        /*000c*/ 	.word	index@(__assertfail)
	.align		4
        /*0010*/ 	.word	0x00000000
	.align		4
        /*0014*/ 	.word	0xfffffffe
	.align		4
        /*0018*/ 	.word	0x00000000
	.align		4
        /*001c*/ 	.word	0xfffffffd
	.align		4
        /*0020*/ 	.word	0x00000000
	.align		4
        /*0024*/ 	.word	0xfffffffc


//--------------------- .nv.constant4             --------------------------
	.section	.nv.constant4,"a",@progbits
	.align	8
	.align		8
.nv.constant4:
        /*0000*/ 	.dword	__assertfail
	.align		8
        /*0008*/ 	.dword	__unnamed_1
	.align		8
        /*0010*/ 	.dword	__unnamed_2
	.align		8
        /*0018*/ 	.dword	_ZN40_INTERNAL_5666b1d6_4_k_cu_c2c6abce_375484cuda3std3__45__cpo5beginE
	.align		8
        /*0020*/ 	.dword	_ZN40_INTERNAL_5666b1d6_4_k_cu_c2c6abce_375484cuda3std3__45__cpo3endE
	.align		8
        /*0028*/ 	.dword	_ZN40_INTERNAL_5666b1d6_4_k_cu_c2c6abce_375484cuda3std3__45__cpo6cbeginE
	.align		8
        /*0030*/ 	.dword	_ZN40_INTERNAL_5666b1d6_4_k_cu_c2c6abce_375484cuda3std3__45__cpo4cendE
	.align		8
        /*0038*/ 	.dword	_ZN40_INTERNAL_5666b1d6_4_k_cu_c2c6abce_375484cuda3std3__442_GLOBAL__N__5666b1d6_4_k_cu_c2c6abce_375486ignoreE
	.align		8
        /*0040*/ 	.dword	_ZN40_INTERNAL_5666b1d6_4_k_cu_c2c6abce_375484cuda3std3__419piecewise_constructE
	.align		8
        /*0048*/ 	.dword	_ZN40_INTERNAL_5666b1d6_4_k_cu_c2c6abce_375484cuda3std3__48in_placeE
	.align		8
        /*0050*/ 	.dword	_ZN40_INTERNAL_5666b1d6_4_k_cu_c2c6abce_375484cuda3std6ranges3__45__cpo4swapE
	.align		8
        /*0058*/ 	.dword	_ZN40_INTERNAL_5666b1d6_4_k_cu_c2c6abce_375484cuda3std6ranges3__45__cpo9iter_moveE
	.align		8
        /*0060*/ 	.dword	_ZN40_INTERNAL_5666b1d6_4_k_cu_c2c6abce_375484cute7productE
	.align		8
        /*0068*/ 	.dword	_ZN40_INTERNAL_5666b1d6_4_k_cu_c2c6abce_375484cute1_E
	.align		8
        /*0070*/ 	.dword	$str$25
	.align		8
        /*0078*/ 	.dword	$str$26
	.align		8
        /*0080*/ 	.dword	$str$27
	.align		8
        /*0088*/ 	.dword	$str$28


//--------------------- .text._ZN7cutlass13device_kernelINS_4gemm6kernel13GemmUniversalIN4cute5tupleIJiiiiEEENS1_10collective13CollectiveMmaINS1_35MainloopSm100TmaUmmaWarpSpecializedILi4ELi2ELi4ENS5_IJNS4_1CILi4EEESB_NSA_ILi1EEEEEEEENS5_IJNSA_ILi128EEENSA_ILi256EEENSA_ILi64EEEEEENS_10tfloat32_tENS5_IJlSC_lEEESJ_SK_NS4_8TiledMMAINS4_8MMA_AtomIJNS4_23SM100_MMA_TF32_2x1SM_SSISJ_SJ_fLi128ELi256ELNS4_4UMMA5MajorE0ELSP_0ELNSO_7ScaleInE0ELSQ_0EEEEEENS4_6LayoutINS5_IJSC_SC_SC_EEENS5_IJNSA_ILi0EEESV_SV_EEEEENS5_IJNS4_10UnderscoreESY_SY_EEEEENS4_28SM100_TMA_2SM_LOAD_MULTICASTENS4_14ComposedLayoutINS4_7SwizzleILi3ELi4ELi3EEENS4_18smem_ptr_flag_bitsILi32EEENST_INS5_IJNSA_ILi8EEENSA_ILi32EEEEEENS5_IJS18_SC_EEEEEEEvNS4_8identityES11_S1C_vS1D_EENS_8epilogue10collective18CollectiveEpilogueINS1F_23Sm100TmaWarpSpecializedILi4ELi2ELi16ELb1ELb0EEEJNS5_IJSH_SG_SH_EEENS5_IJNST_ISH_SC_EENST_INS5_IJNSA_ILi16EEENSA_ILi2EEEEEENS5_IJSC_SF_EEEEEEEESJ_SK_SJ_SK_NS1F_6fusion15FusionCallbacksIS1J_NS1S_17LinearCombinationISJ_fSJ_fLNS_15FloatRoundStyleE2EEES1K_S1R_JEEENS4_5SM1004TMEM4LOAD26SM100_TMEM_LOAD_32dp32b16xENS4_13SM90_TMA_LOADENS12_INS13_ILi2ELi4ELi3EEES16_NST_INS5_IJS17_S1M_EEENS5_IJS1M_SC_EEEEEEENS4_39AutoVectorizingCopyWithAssumedAlignmentILi128EEENS4_14SM90_TMA_STOREES27_S29_S29_EEEvvEEEEvNT_6ParamsE --------------------------
	.section	.text._ZN7cutlass13device_kernelINS_4gemm6kernel13GemmUniversalIN4cute5tupleIJiiiiEEENS1_10collective13CollectiveMmaINS1_35MainloopSm100TmaUmmaWarpSpecializedILi4ELi2ELi4ENS5_IJNS4_1CILi4EEESB_NSA_ILi1EEEEEEEENS5_IJNSA_ILi128EEENSA_ILi256EEENSA_ILi64EEEEEENS_10tfloat32_tENS5_IJlSC_lEEESJ_SK_NS4_8TiledMMAINS4_8MMA_AtomIJNS4_23SM100_MMA_TF32_2x1SM_SSISJ_SJ_fLi128ELi256ELNS4_4UMMA5MajorE0ELSP_0ELNSO_7ScaleInE0ELSQ_0EEEEEENS4_6LayoutINS5_IJSC_SC_SC_EEENS5_IJNSA_ILi0EEESV_SV_EEEEENS5_IJNS4_10UnderscoreESY_SY_EEEEENS4_28SM100_TMA_2SM_LOAD_MULTICASTENS4_14ComposedLayoutINS4_7SwizzleILi3ELi4ELi3EEENS4_18smem_ptr_flag_bitsILi32EEENST_INS5_IJNSA_ILi8EEENSA_ILi32EEEEEENS5_IJS18_SC_EEEEEEEvNS4_8identityES11_S1C_vS1D_EENS_8epilogue10collective18CollectiveEpilogueINS1F_23Sm100TmaWarpSpecializedILi4ELi2ELi16ELb1ELb0EEEJNS5_IJSH_SG_SH_EEENS5_IJNST_ISH_SC_EENST_INS5_IJNSA_ILi16EEENSA_ILi2EEEEEENS5_IJSC_SF_EEEEEEEESJ_SK_SJ_SK_NS1F_6fusion15FusionCallbacksIS1J_NS1S_17LinearCombinationISJ_fSJ_fLNS_15FloatRoundStyleE2EEES1K_S1R_JEEENS4_5SM1004TMEM4LOAD26SM100_TMEM_LOAD_32dp32b16xENS4_13SM90_TMA_LOADENS12_INS13_ILi2ELi4ELi3EEES16_NST_INS5_IJS17_S1M_EEENS5_IJS1M_SC_EEEEEEENS4_39AutoVectorizingCopyWithAssumedAlignmentILi128EEENS4_14SM90_TMA_STOREES27_S29_S29_EEEvvEEEEvNT_6ParamsE,"ax",@progbits
	.align	128
.text._ZN7cutlass13device_kernelINS_4gemm6kernel13GemmUniversalIN4cute5tupleIJiiiiEEENS1_10collective13CollectiveMmaINS1_35MainloopSm100TmaUmmaWarpSpecializedILi4ELi2ELi4ENS5_IJNS4_1CILi4EEESB_NSA_ILi1EEEEEEEENS5_IJNSA_ILi128EEENSA_ILi256EEENSA_ILi64EEEEEENS_10tfloat32_tENS5_IJlSC_lEEESJ_SK_NS4_8TiledMMAINS4_8MMA_AtomIJNS4_23SM100_MMA_TF32_2x1SM_SSISJ_SJ_fLi128ELi256ELNS4_4UMMA5MajorE0ELSP_0ELNSO_7ScaleInE0ELSQ_0EEEEEENS4_6LayoutINS5_IJSC_SC_SC_EEENS5_IJNSA_ILi0EEESV_SV_EEEEENS5_IJNS4_10UnderscoreESY_SY_EEEEENS4_28SM100_TMA_2SM_LOAD_MULTICASTENS4_14ComposedLayoutINS4_7SwizzleILi3ELi4ELi3EEENS4_18smem_ptr_flag_bitsILi32EEENST_INS5_IJNSA_ILi8EEENSA_ILi32EEEEEENS5_IJS18_SC_EEEEEEEvNS4_8identityES11_S1C_vS1D_EENS_8epilogue10collective18CollectiveEpilogueINS1F_23Sm100TmaWarpSpecializedILi4ELi2ELi16ELb1ELb0EEEJNS5_IJSH_SG_SH_EEENS5_IJNST_ISH_SC_EENST_INS5_IJNSA_ILi16EEENSA_ILi2EEEEEENS5_IJSC_SF_EEEEEEEESJ_SK_SJ_SK_NS1F_6fusion15FusionCallbacksIS1J_NS1S_17LinearCombinationISJ_fSJ_fLNS_15FloatRoundStyleE2EEES1K_S1R_JEEENS4_5SM1004TMEM4LOAD26SM100_TMEM_LOAD_32dp32b16xENS4_13SM90_TMA_LOADENS12_INS13_ILi2ELi4ELi3EEES16_NST_INS5_IJS17_S1M_EEENS5_IJS1M_SC_EEEEEEENS4_39AutoVectorizingCopyWithAssumedAlignmentILi128EEENS4_14SM90_TMA_STOREES27_S29_S29_EEEvvEEEEvNT_6ParamsE:
        .type           _ZN7cutlass13device_kernelINS_4gemm6kernel13GemmUniversalIN4cute5tupleIJiiiiEEENS1_10collective13CollectiveMmaINS1_35MainloopSm100TmaUmmaWarpSpecializedILi4ELi2ELi4ENS5_IJNS4_1CILi4EEESB_NSA_ILi1EEEEEEEENS5_IJNSA_ILi128EEENSA_ILi256EEENSA_ILi64EEEEEENS_10tfloat32_tENS5_IJlSC_lEEESJ_SK_NS4_8TiledMMAINS4_8MMA_AtomIJNS4_23SM100_MMA_TF32_2x1SM_SSISJ_SJ_fLi128ELi256ELNS4_4UMMA5MajorE0ELSP_0ELNSO_7ScaleInE0ELSQ_0EEEEEENS4_6LayoutINS5_IJSC_SC_SC_EEENS5_IJNSA_ILi0EEESV_SV_EEEEENS5_IJNS4_10UnderscoreESY_SY_EEEEENS4_28SM100_TMA_2SM_LOAD_MULTICASTENS4_14ComposedLayoutINS4_7SwizzleILi3ELi4ELi3EEENS4_18smem_ptr_flag_bitsILi32EEENST_INS5_IJNSA_ILi8EEENSA_ILi32EEEEEENS5_IJS18_SC_EEEEEEEvNS4_8identityES11_S1C_vS1D_EENS_8epilogue10collective18CollectiveEpilogueINS1F_23Sm100TmaWarpSpecializedILi4ELi2ELi16ELb1ELb0EEEJNS5_IJSH_SG_SH_EEENS5_IJNST_ISH_SC_EENST_INS5_IJNSA_ILi16EEENSA_ILi2EEEEEENS5_IJSC_SF_EEEEEEEESJ_SK_SJ_SK_NS1F_6fusion15FusionCallbacksIS1J_NS1S_17LinearCombinationISJ_fSJ_fLNS_15FloatRoundStyleE2EEES1K_S1R_JEEENS4_5SM1004TMEM4LOAD26SM100_TMEM_LOAD_32dp32b16xENS4_13SM90_TMA_LOADENS12_INS13_ILi2ELi4ELi3EEES16_NST_INS5_IJS17_S1M_EEENS5_IJS1M_SC_EEEEEEENS4_39AutoVectorizingCopyWithAssumedAlignmentILi128EEENS4_14SM90_TMA_STOREES27_S29_S29_EEEvvEEEEvNT_6ParamsE,@function
        .size           _ZN7cutlass13device_kernelINS_4gemm6kernel13GemmUniversalIN4cute5tupleIJiiiiEEENS1_10collective13CollectiveMmaINS1_35MainloopSm100TmaUmmaWarpSpecializedILi4ELi2ELi4ENS5_IJNS4_1CILi4EEESB_NSA_ILi1EEEEEEEENS5_IJNSA_ILi128EEENSA_ILi256EEENSA_ILi64EEEEEENS_10tfloat32_tENS5_IJlSC_lEEESJ_SK_NS4_8TiledMMAINS4_8MMA_AtomIJNS4_23SM100_MMA_TF32_2x1SM_SSISJ_SJ_fLi128ELi256ELNS4_4UMMA5MajorE0ELSP_0ELNSO_7ScaleInE0ELSQ_0EEEEEENS4_6LayoutINS5_IJSC_SC_SC_EEENS5_IJNSA_ILi0EEESV_SV_EEEEENS5_IJNS4_10UnderscoreESY_SY_EEEEENS4_28SM100_TMA_2SM_LOAD_MULTICASTENS4_14ComposedLayoutINS4_7SwizzleILi3ELi4ELi3EEENS4_18smem_ptr_flag_bitsILi32EEENST_INS5_IJNSA_ILi8EEENSA_ILi32EEEEEENS5_IJS18_SC_EEEEEEEvNS4_8identityES11_S1C_vS1D_EENS_8epilogue10collective18CollectiveEpilogueINS1F_23Sm100TmaWarpSpecializedILi4ELi2ELi16ELb1ELb0EEEJNS5_IJSH_SG_SH_EEENS5_IJNST_ISH_SC_EENST_INS5_IJNSA_ILi16EEENSA_ILi2EEEEEENS5_IJSC_SF_EEEEEEEESJ_SK_SJ_SK_NS1F_6fusion15FusionCallbacksIS1J_NS1S_17LinearCombinationISJ_fSJ_fLNS_15FloatRoundStyleE2EEES1K_S1R_JEEENS4_5SM1004TMEM4LOAD26SM100_TMEM_LOAD_32dp32b16xENS4_13SM90_TMA_LOADENS12_INS13_ILi2ELi4ELi3EEES16_NST_INS5_IJS17_S1M_EEENS5_IJS1M_SC_EEEEEEENS4_39AutoVectorizingCopyWithAssumedAlignmentILi128EEENS4_14SM90_TMA_STOREES27_S29_S29_EEEvvEEEEvNT_6ParamsE,(.L_x_245 - _ZN7cutlass13device_kernelINS_4gemm6kernel13GemmUniversalIN4cute5tupleIJiiiiEEENS1_10collective13CollectiveMmaINS1_35MainloopSm100TmaUmmaWarpSpecializedILi4ELi2ELi4ENS5_IJNS4_1CILi4EEESB_NSA_ILi1EEEEEEEENS5_IJNSA_ILi128EEENSA_ILi256EEENSA_ILi64EEEEEENS_10tfloat32_tENS5_IJlSC_lEEESJ_SK_NS4_8TiledMMAINS4_8MMA_AtomIJNS4_23SM100_MMA_TF32_2x1SM_SSISJ_SJ_fLi128ELi256ELNS4_4UMMA5MajorE0ELSP_0ELNSO_7ScaleInE0ELSQ_0EEEEEENS4_6LayoutINS5_IJSC_SC_SC_EEENS5_IJNSA_ILi0EEESV_SV_EEEEENS5_IJNS4_10UnderscoreESY_SY_EEEEENS4_28SM100_TMA_2SM_LOAD_MULTICASTENS4_14ComposedLayoutINS4_7SwizzleILi3ELi4ELi3EEENS4_18smem_ptr_flag_bitsILi32EEENST_INS5_IJNSA_ILi8EEENSA_ILi32EEEEEENS5_IJS18_SC_EEEEEEEvNS4_8identityES11_S1C_vS1D_EENS_8epilogue10collective18CollectiveEpilogueINS1F_23Sm100TmaWarpSpecializedILi4ELi2ELi16ELb1ELb0EEEJNS5_IJSH_SG_SH_EEENS5_IJNST_ISH_SC_EENST_INS5_IJNSA_ILi16EEENSA_ILi2EEEEEENS5_IJSC_SF_EEEEEEEESJ_SK_SJ_SK_NS1F_6fusion15FusionCallbacksIS1J_NS1S_17LinearCombinationISJ_fSJ_fLNS_15FloatRoundStyleE2EEES1K_S1R_JEEENS4_5SM1004TMEM4LOAD26SM100_TMEM_LOAD_32dp32b16xENS4_13SM90_TMA_LOADENS12_INS13_ILi2ELi4ELi3EEES16_NST_INS5_IJS17_S1M_EEENS5_IJS1M_SC_EEEEEEENS4_39AutoVectorizingCopyWithAssumedAlignmentILi128EEENS4_14SM90_TMA_STOREES27_S29_S29_EEEvvEEEEvNT_6ParamsE)
        .other          _ZN7cutlass13device_kernelINS_4gemm6kernel13GemmUniversalIN4cute5tupleIJiiiiEEENS1_10collective13CollectiveMmaINS1_35MainloopSm100TmaUmmaWarpSpecializedILi4ELi2ELi4ENS5_IJNS4_1CILi4EEESB_NSA_ILi1EEEEEEEENS5_IJNSA_ILi128EEENSA_ILi256EEENSA_ILi64EEEEEENS_10tfloat32_tENS5_IJlSC_lEEESJ_SK_NS4_8TiledMMAINS4_8MMA_AtomIJNS4_23SM100_MMA_TF32_2x1SM_SSISJ_SJ_fLi128ELi256ELNS4_4UMMA5MajorE0ELSP_0ELNSO_7ScaleInE0ELSQ_0EEEEEENS4_6LayoutINS5_IJSC_SC_SC_EEENS5_IJNSA_ILi0EEESV_SV_EEEEENS5_IJNS4_10UnderscoreESY_SY_EEEEENS4_28SM100_TMA_2SM_LOAD_MULTICASTENS4_14ComposedLayoutINS4_7SwizzleILi3ELi4ELi3EEENS4_18smem_ptr_flag_bitsILi32EEENST_INS5_IJNSA_ILi8EEENSA_ILi32EEEEEENS5_IJS18_SC_EEEEEEEvNS4_8identityES11_S1C_vS1D_EENS_8epilogue10collective18CollectiveEpilogueINS1F_23Sm100TmaWarpSpecializedILi4ELi2ELi16ELb1ELb0EEEJNS5_IJSH_SG_SH_EEENS5_IJNST_ISH_SC_EENST_INS5_IJNSA_ILi16EEENSA_ILi2EEEEEENS5_IJSC_SF_EEEEEEEESJ_SK_SJ_SK_NS1F_6fusion15FusionCallbacksIS1J_NS1S_17LinearCombinationISJ_fSJ_fLNS_15FloatRoundStyleE2EEES1K_S1R_JEEENS4_5SM1004TMEM4LOAD26SM100_TMEM_LOAD_32dp32b16xENS4_13SM90_TMA_LOADENS12_INS13_ILi2ELi4ELi3EEES16_NST_INS5_IJS17_S1M_EEENS5_IJS1M_SC_EEEEEEENS4_39AutoVectorizingCopyWithAssumedAlignmentILi128EEENS4_14SM90_TMA_STOREES27_S29_S29_EEEvvEEEEvNT_6ParamsE,@"STO_CUDA_ENTRY STV_DEFAULT"
_ZN7cutlass13device_kernelINS_4gemm6kernel13GemmUniversalIN4cute5tupleIJiiiiEEENS1_10collective13CollectiveMmaINS1_35MainloopSm100TmaUmmaWarpSpecializedILi4ELi2ELi4ENS5_IJNS4_1CILi4EEESB_NSA_ILi1EEEEEEEENS5_IJNSA_ILi128EEENSA_ILi256EEENSA_ILi64EEEEEENS_10tfloat32_tENS5_IJlSC_lEEESJ_SK_NS4_8TiledMMAINS4_8MMA_AtomIJNS4_23SM100_MMA_TF32_2x1SM_SSISJ_SJ_fLi128ELi256ELNS4_4UMMA5MajorE0ELSP_0ELNSO_7ScaleInE0ELSQ_0EEEEEENS4_6LayoutINS5_IJSC_SC_SC_EEENS5_IJNSA_ILi0EEESV_SV_EEEEENS5_IJNS4_10UnderscoreESY_SY_EEEEENS4_28SM100_TMA_2SM_LOAD_MULTICASTENS4_14ComposedLayoutINS4_7SwizzleILi3ELi4ELi3EEENS4_18smem_ptr_flag_bitsILi32EEENST_INS5_IJNSA_ILi8EEENSA_ILi32EEEEEENS5_IJS18_SC_EEEEEEEvNS4_8identityES11_S1C_vS1D_EENS_8epilogue10collective18CollectiveEpilogueINS1F_23Sm100TmaWarpSpecializedILi4ELi2ELi16ELb1ELb0EEEJNS5_IJSH_SG_SH_EEENS5_IJNST_ISH_SC_EENST_INS5_IJNSA_ILi16EEENSA_ILi2EEEEEENS5_IJSC_SF_EEEEEEEESJ_SK_SJ_SK_NS1F_6fusion15FusionCallbacksIS1J_NS1S_17LinearCombinationISJ_fSJ_fLNS_15FloatRoundStyleE2EEES1K_S1R_JEEENS4_5SM1004TMEM4LOAD26SM100_TMEM_LOAD_32dp32b16xENS4_13SM90_TMA_LOADENS12_INS13_ILi2ELi4ELi3EEES16_NST_INS5_IJS17_S1M_EEENS5_IJS1M_SC_EEEEEEENS4_39AutoVectorizingCopyWithAssumedAlignmentILi128EEENS4_14SM90_TMA_STOREES27_S29_S29_EEEvvEEEEvNT_6ParamsE:
[----:B------:R-:W1:Y:S01]  /*0000*/  LDC R1, c[0x0][0x37c] ;  /* 0x0000df00ff017b82 */ /* 0x000e620000000800 */
[----:B------:R-:W2:Y:S01]  /*0010*/  S2R R69, SR_TID.X ;  /* 0x0000000000457919 */ /* 0x000ea20000002100 */
[----:B------:R-:W3:Y:S06]  /*0020*/  LDCU.64 UR8, c[0x0][0x890] ;  /* 0x00011200ff0877ac */ /* 0x000eec0008000a00 */
[----:B------:R-:W4:Y:S01]  /*0030*/  S2UR UR53, SR_CgaCtaId ;  /* 0x00000000003579c3 */ /* 0x000f220000008800 */
[----:B------:R-:W-:Y:S02]  /*0040*/  PRMT R56, RZ, 0x7610, R56 ;  /* 0x00007610ff387816 */ /* 0x000fe40000000038 */
[----:B------:R-:W-:-:S02]  /*0050*/  ELECT P0, URZ, PT ;  /* 0x0000000000ff782f */ /* 0x000fc40003800000 */
[----:B---3--:R-:W-:-:S04]  /*0060*/  ISETP.NE.U32.AND P1, PT, RZ, UR8, PT ;  /* 0x00000008ff007c0c */ /* 0x008fc8000bf25070 */
[----:B------:R-:W-:Y:S01]  /*0070*/  ISETP.NE.AND.EX P2, PT, RZ, UR9, PT, P1 ;  /* 0x00000009ff007c0c */ /* 0x000fe2000bf45310 */
[----:B----4-:R-:W-:Y:S02]  /*0080*/  ULOP3.LUT UR68, UR53, 0x1, URZ, 0xc0, !UPT ;  /* 0x0000000135447892 */ /* 0x010fe4000f8ec0ff */
[----:B------:R-:W-:Y:S01]  /*0090*/  ULOP3.LUT UR69, UR53, 0x1, URZ, 0x3c, !UPT ;  /* 0x0000000135457892 */ /* 0x000fe2000f8e3cff */
[----:B--2---:R-:W-:-:S05]  /*00a0*/  SHF.R.U32.HI R57, RZ, 0x5, R69 ;  /* 0x00000005ff397819 */ /* 0x004fca0000011645 */
[----:B------:R-:W2:Y:S02]  /*00b0*/  SHFL.IDX PT, R0, R57, RZ, 0x1f ;  /* 0x00001fff39007589 */ /* 0x000ea400000e0000 */
[----:B--2---:R-:W-:Y:S02]  /*00c0*/  R2UR UR22, R0 ;  /* 0x00000000001672ca */ /* 0x004fe400000e0000 */
[----:B-1----:R-:W-:Y:S05]  /*00d0*/  @P2 BRA `(.L_x_0) ;  /* 0x0000000000302947 */ /* 0x002fea0003800000 */
[----:B------:R-:W1:Y:S02]  /*00e0*/  LDCU.64 UR4, c[0x0][0x888] ;  /* 0x00011100ff0477ac */ /* 0x000e640008000a00 */
[----:B-1----:R-:W-:-:S04]  /*00f0*/  UISETP.NE.U32.AND UP0, UPT, UR4, URZ, UPT ;  /* 0x000000ff0400728c */ /* 0x002fc8000bf05070 */
[----:B------:R-:W-:-:S09]  /*0100*/  UISETP.NE.AND.EX UP0, UPT, UR5, URZ, UPT, UP0 ;  /* 0x000000ff0500728c */ /* 0x000fd2000bf05300 */
[----:B------:R-:W-:Y:S05]  /*0110*/  BRA.U !UP0, `(.L_x_1) ;  /* 0x0000000108147547 */ /* 0x000fea000b800000 */
[----:B------:R-:W1:Y:S01]  /*0120*/  LDC.64 R2, c[0x0][0x888] ;  /* 0x00022200ff027b82 */ /* 0x000e620000000a00 */
[----:B------:R-:W1:Y:S02]  /*0130*/  LDCU.64 UR4, c[0x0][0x358] ;  /* 0x00006b00ff0477ac */ /* 0x000e640008000a00 */
[----:B-1----:R1:W5:Y:S01]  /*0140*/  LDG.E R27, desc[UR4][R2.64] ;  /* 0x00000004021b7981 */ /* 0x002362000c1e1900 */
[----:B------:R-:W-:Y:S01]  /*0150*/  HFMA2 R56, -RZ, RZ, 0, 5.9604644775390625e-08 ;  /* 0x00000001ff387431 */ /* 0x000fe200000001ff */
[----:B------:R-:W-:Y:S05]  /*0160*/  BRA `(.L_x_0) ;  /* 0x00000000000c7947 */ /* 0x000fea0003800000 */
.L_x_1:
[----:B------:R-:W1:Y:S01]  /*0170*/  LDCU UR4, c[0x0][0x880] ;  /* 0x00011000ff0477ac */ /* 0x000e620008000800 */
[----:B------:R-:W-:Y:S01]  /*0180*/  HFMA2 R56, -RZ, RZ, 0, 5.9604644775390625e-08 ;  /* 0x00000001ff387431 */ /* 0x000fe200000001ff */
[----:B-1----:R-:W-:-:S07]  /*0190*/  MOV R27, UR4 ;  /* 0x00000004001b7c02 */ /* 0x002fce0008000f00 */
.L_x_0:
[----:B------:R-:W2:Y:S02]  /*01a0*/  LDCU.64 UR4, c[0x0][0x8b0] ;  /* 0x00011600ff0477ac */ /* 0x000ea40008000a00 */
[----:B--2---:R-:W-:-:S04]  /*01b0*/  UISETP.NE.U32.AND UP0, UPT, UR4, URZ, UPT ;  /* 0x000000ff0400728c */ /* 0x004fc8000bf05070 */
[----:B------:R-:W-:-:S09]  /*01c0*/  UISETP.NE.AND.EX UP0, UPT, UR5, URZ, UPT, UP0 ;  /* 0x000000ff0500728c */ /* 0x000fd2000bf05300 */
[----:B------:R-:W-:Y:S05]  /*01d0*/  BRA.U UP0, `(.L_x_2) ;  /* 0x0000000100287547 */ /* 0x000fea000b800000 */
[----:B------:R-:W2:Y:S02]  /*01e0*/  LDCU.64 UR4, c[0x0][0x8a8] ;  /* 0x00011500ff0477ac */ /* 0x000ea40008000a00 */
[----:B--2---:R-:W-:-:S04]  /*01f0*/  UISETP.NE.U32.AND UP0, UPT, UR4, URZ, UPT ;  /* 0x000000ff0400728c */ /* 0x004fc8000bf05070 */
[----:B------:R-:W-:-:S09]  /*0200*/  UISETP.NE.AND.EX UP0, UPT, UR5, URZ, UPT, UP0 ;  /* 0x000000ff0500728c */ /* 0x000fd2000bf05300 */
[----:B------:R-:W-:Y:S05]  /*0210*/  BRA.U !UP0, `(.L_x_3) ;  /* 0x0000000108107547 */ /* 0x000fea000b800000 */
[----:B------:R-:W2:Y:S01]  /*0220*/  LDC.64 R24, c[0x0][0x8a8] ;  /* 0x00022a00ff187b82 */ /* 0x000ea20000000a00 */
[----:B------:R-:W2:Y:S02]  /*0230*/  LDCU.64 UR4, c[0x0][0x358] ;  /* 0x00006b00ff0477ac */ /* 0x000ea40008000a00 */
[----:B--2---:R2:W5:Y:S01]  /*0240*/  LDG.E R24, desc[UR4][R24.64] ;  /* 0x0000000418187981 */ /* 0x004562000c1e1900 */
[----:B------:R-:W-:Y:S05]  /*0250*/  BRA `(.L_x_2) ;  /* 0x0000000000087947 */ /* 0x000fea0003800000 */
.L_x_3:
[----:B------:R-:W2:Y:S02]  /*0260*/  LDCU UR4, c[0x0][0x8a0] ;  /* 0x00011400ff0477ac */ /* 0x000ea40008000800 */
[----:B--2---:R-:W-:Y:S02]  /*0270*/  MOV R24, UR4 ;  /* 0x0000000400187c02 */ /* 0x004fe40008000f00 */
.L_x_2:
[----:B------:R-:W-:Y:S01]  /*0280*/  IMAD.U32 R0, RZ, RZ, UR22 ;  /* 0x00000016ff007e24 */ /* 0x000fe2000f8e00ff */
[----:B------:R-:W-:Y:S04]  /*0290*/  BSSY.RECONVERGENT B0, `(.L_x_4) ;  /* 0x000000c000007945 */ /* 0x000fe80003800200 */
[C---:B------:R-:W-:Y:S02]  /*02a0*/  ISETP.NE.OR P3, PT, R0.reuse, 0x1, !P0 ;  /* 0x000000010000780c */ /* 0x040fe40004765670 */
[----:B------:R-:W-:-:S11]  /*02b0*/  ISETP.NE.OR P2, PT, R0, 0x3, !P0 ;  /* 0x000000030000780c */ /* 0x000fd60004745670 */
[----:B------:R-:W-:Y:S05]  /*02c0*/  @P3 BRA `(.L_x_5) ;  /* 0x0000000000203947 */ /* 0x000fea0003800000 */
[----:B------:R-:W3:Y:S02]  /*02d0*/  LDCU.64 UR4, c[0x0][0x348] ;  /* 0x00006900ff0477ac */ /* 0x000ee40008000a00 */
[----:B---3--:R-:W-:Y:S02]  /*02e0*/  UIADD3 UR6, UP1, UPT, UR4, 0x80, URZ ;  /* 0x0000008004067890 */ /* 0x008fe4000ff3e0ff */
[----:B------:R-:W-:Y:S02]  /*02f0*/  UIADD3 UR4, UP0, UPT, UR4, 0x180, URZ ;  /* 0x0000018004047890 */ /* 0x000fe4000ff1e0ff */
[----:B------:R-:W-:Y:S02]  /*0300*/  UIADD3.X UR7, UPT, UPT, URZ, UR5, URZ, UP1, !UPT ;  /* 0x00000005ff077290 */ /* 0x000fe40008ffe4ff */
[----:B------:R-:W-:-:S07]  /*0310*/  UIADD3.X UR5, UPT, UPT, URZ, UR5, URZ, UP0, !UPT ;  /* 0x00000005ff057290 */ /* 0x000fce00087fe4ff */
[----:B------:R3:W-:Y:S02]  /*0320*/  UTMACCTL.PF [UR6] ;  /* 0x00000000060079b9 */ /* 0x0007e40008040000 */
[----:B------:R3:W-:Y:S02]  /*0330*/  UTMACCTL.PF [UR4] ;  /* 0x00000000040079b9 */ /* 0x0007e40008040000 */
[----:B---3--:R-:W-:Y:S01]  /*0340*/  NOP ;  /* 0x0000000000007918 */ /* 0x008fe20000000000 */
.L_x_5:
[----:B------:R-:W-:Y:S05]  /*0350*/  BSYNC.RECONVERGENT B0 ;  /* 0x0000000000007941 */ /* 0x000fea0003800200 */
.L_x_4:
[----:B------:R-:W-:Y:S04]  /*0360*/  BSSY.RECONVERGENT B0, `(.L_x_6) ;  /* 0x000000a000007945 */ /* 0x000fe80003800200 */
        /* <DEDUP_REMOVED lines=9> */
.L_x_7:
[----:B------:R-:W-:Y:S05]  /*0400*/  BSYNC.RECONVERGENT B0 ;  /* 0x0000000000007941 */ /* 0x000fea0003800200 */
.L_x_6:
[----:B------:R-:W3:Y:S01]  /*0410*/  LDCU.64 UR4, c[0x0][0x888] ;  /* 0x00011100ff0477ac */ /* 0x000ee20008000a00 */
[----:B------:R-:W-:Y:S01]  /*0420*/  ISETP.NE.AND.EX P1, PT, RZ, UR9, PT, P1 ;  /* 0x00000009ff007c0c */ /* 0x000fe2000bf25310 */
[----:B------:R-:W-:Y:S01]  /*0430*/  UPLOP3.LUT UP3, UPT, UPT, UPT, UPT, 0x80, 0x8 ;  /* 0x000000000008789c */ /* 0x000fe20003f6f070 */
[----:B---3--:R-:W-:-:S04]  /*0440*/  ISETP.NE.U32.AND P2, PT, RZ, UR4, PT ;  /* 0x00000004ff007c0c */ /* 0x008fc8000bf45070 */
[----:B------:R-:W-:-:S13]  /*0450*/  ISETP.NE.AND.EX P2, PT, RZ, UR5, PT, P2 ;  /* 0x00000005ff007c0c */ /* 0x000fda000bf45320 */
[----:B------:R-:W-:Y:S05]  /*0460*/  @P2 BRA P1, `(.L_x_8) ;  /* 0x0000000000282947 */ /* 0x000fea0000800000 */
[----:B------:R-:W-:Y:S01]  /*0470*/  UISETP.NE.U32.AND UP0, UPT, UR8, URZ, UPT ;  /* 0x000000ff0800728c */ /* 0x000fe2000bf05070 */
[----:B-----5:R-:W-:Y:S01]  /*0480*/  FSETP.NEU.AND P1, PT, R27, RZ, PT ;  /* 0x000000ff1b00720b */ /* 0x020fe20003f2d000 */
[----:B------:R-:W-:Y:S02]  /*0490*/  UISETP.NE.U32.AND UP2, UPT, UR4, URZ, UPT ;  /* 0x000000ff0400728c */ /* 0x000fe4000bf45070 */
[----:B------:R-:W-:Y:S02]  /*04a0*/  UISETP.NE.AND.EX UP1, UPT, UR9, URZ, UPT, UP0 ;  /* 0x000000ff0900728c */ /* 0x000fe4000bf25300 */
[----:B------:R-:W-:-:S04]  /*04b0*/  UISETP.NE.AND.EX UP0, UPT, UR5, URZ, UPT, UP2 ;  /* 0x000000ff0500728c */ /* 0x000fc8000bf05320 */
[----:B------:R-:W-:-:S04]  /*04c0*/  USEL UR4, URZ, 0xffffffff, UP0 ;  /* 0xffffffffff047887 */ /* 0x000fc80008000000 */
[----:B------:R-:W-:Y:S01]  /*04d0*/  VOTEU.ANY UP0, P1 ;  /* 0x0000000000ff7886 */ /* 0x000fe20000800100 */
[----:B------:R-:W-:-:S04]  /*04e0*/  @!UP1 USEL UR4, URZ, 0xffffffff, UP0 ;  /* 0xffffffffff049887 */ /* 0x000fc80008000000 */
[----:B------:R-:W-:-:S04]  /*04f0*/  ULOP3.LUT UR4, UR4, 0x1, URZ, 0xc0, !UPT ;  /* 0x0000000104047892 */ /* 0x000fc8000f8ec0ff */
[----:B------:R-:W-:-:S11]  /*0500*/  UISETP.NE.U32.AND UP3, UPT, UR4, 0x1, UPT ;  /* 0x000000010400788c */ /* 0x000fd6000bf65070 */
.L_x_8:
[----:B------:R-:W3:Y:S01]  /*0510*/  SHFL.IDX PT, R0, R57, RZ, 0x1f ;  /* 0x00001fff39007589 */ /* 0x000ee200000e0000 */
[----:B------:R-:W-:-:S04]  /*0520*/  UISETP.NE.AND UP0, UPT, UR22, 0x2, UPT ;  /* 0x000000021600788c */ /* 0x000fc8000bf05270 */
[----:B------:R-:W-:Y:S02]  /*0530*/  UISETP.EQ.AND UP1, UPT, UR68, URZ, !UP0 ;  /* 0x000000ff4400728c */ /* 0x000fe4000c722270 */
[----:B------:R-:W-:-:S04]  /*0540*/  USEL UR54, URZ, 0x1, UP0 ;  /* 0x00000001ff367887 */ /* 0x000fc80008000000 */
[----:B------:R-:W-:Y:S02]  /*0550*/  PLOP3.LUT P4, PT, P0, PT, UP1, 0x80, 0x8 ;  /* 0x000000000008781c */ /* 0x000fe4000078f018 */
[----:B---3--:R-:W-:-:S13]  /*0560*/  ISETP.NE.AND P1, PT, R0, RZ, PT ;  /* 0x000000ff0000720c */ /* 0x008fda0003f25270 */
[----:B------:R-:W-:Y:S05]  /*0570*/  @P1 BRA `(.L_x_9) ;  /* 0x0000000000541947 */ /* 0x000fea0003800000 */
[----:B------:R-:W-:Y:S01]  /*0580*/  UMOV UR4, 0x400 ;  /* 0x0000040000047882 */ /* 0x000fe20000000000 */
[----:B------:R-:W-:Y:S01]  /*0590*/  UMOV UR8, 0x1 ;  /* 0x0000000100087882 */ /* 0x000fe20000000000 */
[----:B------:R-:W-:Y:S01]  /*05a0*/  UMOV UR6, 0x5 ;  /* 0x0000000500067882 */ /* 0x000fe20000000000 */
[----:B------:R-:W-:Y:S02]  /*05b0*/  ULEA UR4, UR53, UR4, 0x18 ;  /* 0x0000000435047291 */ /* 0x000fe4000f8ec0ff */
[----:B------:R-:W-:-:S04]  /*05c0*/  UIADD3 UR8, UPT, UPT, -UR8, 0x100000, URZ ;  /* 0x0010000008087890 */ /* 0x000fc8000fffe1ff */
[----:B------:R-:W-:Y:S02]  /*05d0*/  USHF.L.U32 UR9, UR8, 0xb, URZ ;  /* 0x0000000b08097899 */ /* 0x000fe400080006ff */
[----:B------:R-:W-:Y:S02]  /*05e0*/  USHF.L.U32 UR8, UR8, 0x1, URZ ;  /* 0x0000000108087899 */ /* 0x000fe400080006ff */
[----:B------:R-:W-:-:S04]  /*05f0*/  UIADD3 UR6, UPT, UPT, -UR6, 0x100000, URZ ;  /* 0x0010000006067890 */ /* 0x000fc8000fffe1ff */
[----:B------:R-:W-:Y:S02]  /*0600*/  USHF.L.U32 UR7, UR6, 0xb, URZ ;  /* 0x0000000b06077899 */ /* 0x000fe400080006ff */
[----:B------:R-:W-:Y:S01]  /*0610*/  USHF.L.U32 UR6, UR6, 0x1, URZ ;  /* 0x0000000106067899 */ /* 0x000fe200080006ff */
[----:B------:R-:W-:Y:S01]  /*0620*/  ELECT P1, URZ, PT ;  /* 0x0000000000ff782f */ /* 0x000fe20003820000 */
[----:B------:R-:W3:Y:S02]  /*0630*/  FENCE.VIEW.ASYNC.S ;  /* 0x00000000000073c6 */ /* 0x000ee40000000000 */
[----:B---3--:R3:W4:Y:S08]  /*0640*/  SYNCS.EXCH.64 URZ, [UR4], UR8 ;  /* 0x0000000804ff75b2 */ /* 0x0087300008000100 */
[----:B------:R3:W1:Y:S01]  /*0650*/  SYNCS.EXCH.64 URZ, [UR4+0x20], UR6 ;  /* 0x0000200604ff75b2 */ /* 0x0006620008000100 */
[----:B------:R3:W1:Y:S01]  /*0660*/  SYNCS.EXCH.64 URZ, [UR4+0x8], UR8 ;  /* 0x0000080804ff75b2 */ /* 0x0006620008000100 */
[----:B------:R3:W1:Y:S01]  /*0670*/  SYNCS.EXCH.64 URZ, [UR4+0x28], UR6 ;  /* 0x0000280604ff75b2 */ /* 0x0006620008000100 */
[----:B------:R3:W1:Y:S01]  /*0680*/  SYNCS.EXCH.64 URZ, [UR4+0x10], UR8 ;  /* 0x0000100804ff75b2 */ /* 0x0006620008000100 */
[----:B------:R3:W1:Y:S01]  /*0690*/  SYNCS.EXCH.64 URZ, [UR4+0x30], UR6 ;  /* 0x0000300604ff75b2 */ /* 0x0006620008000100 */
[----:B------:R3:W1:Y:S01]  /*06a0*/  SYNCS.EXCH.64 URZ, [UR4+0x18], UR8 ;  /* 0x0000180804ff75b2 */ /* 0x0006620008000100 */
[----:B------:R3:W1:Y:S01]  /*06b0*/  SYNCS.EXCH.64 URZ, [UR4+0x38], UR6 ;  /* 0x0000380604ff75b2 */ /* 0x0006620008000100 */
[----:B------:R-:W-:Y:S01]  /*06c0*/  NOP ;  /* 0x0000000000007918 */ /* 0x000fe20000000000 */
.L_x_9:
[----:B------:R-:W2:Y:S01]  /*06d0*/  SHFL.IDX PT, R0, R57, RZ, 0x1f ;  /* 0x00001fff39007589 */ /* 0x000ea200000e0000 */
[----:B------:R-:W-:Y:S01]  /*06e0*/  NOP ;  /* 0x0000000000007918 */ /* 0x000fe20000000000 */
[----:B--2---:R-:W-:-:S13]  /*06f0*/  ISETP.NE.AND P1, PT, R0, 0x1, PT ;  /* 0x000000010000780c */ /* 0x004fda0003f25270 */
[----:B------:R-:W-:Y:S05]  /*0700*/  @P1 BRA `(.L_x_10) ;  /* 0x0000000000541947 */ /* 0x000fea0003800000 */
[----:B---3--:R-:W-:Y:S01]  /*0710*/  UMOV UR4, 0x400 ;  /* 0x0000040000047882 */ /* 0x008fe20000000000 */
        /* <DEDUP_REMOVED lines=10> */
[----:B------:R-:W2:Y:S02]  /*07c0*/  FENCE.VIEW.ASYNC.S ;  /* 0x00000000000073c6 */ /* 0x000ea40000000000 */
[----:B--2---:R2:W3:Y:S08]  /*07d0*/  SYNCS.EXCH.64 URZ, [UR4+0x40], UR8 ;  /* 0x0000400804ff75b2 */ /* 0x0044f00008000100 */
        /* <DEDUP_REMOVED lines=8> */
.L_x_10:
[----:B------:R-:W4:Y:S01]  /*0860*/  SHFL.IDX PT, R0, R57, RZ, 0x1f ;  /* 0x00001fff39007589 */ /* 0x000f2200000e0000 */
[----:B------:R-:W-:Y:S01]  /*0870*/  NOP ;  /* 0x0000000000007918 */ /* 0x000fe20000000000 */
[----:B----4-:R-:W-:-:S13]  /*0880*/  ISETP.NE.AND P1, PT, R0, 0x3, PT ;  /* 0x000000030000780c */ /* 0x010fda0003f25270 */
[----:B------:R-:W-:Y:S05]  /*0890*/  @P1 BRA `(.L_x_11) ;  /* 0x00000000002c1947 */ /* 0x000fea0003800000 */
[----:B--23--:R-:W-:Y:S01]  /*08a0*/  UMOV UR6, 0x400 ;  /* 0x0000040000067882 */ /* 0x00cfe20000000000 */
[----:B------:R-:W-:Y:S01]  /*08b0*/  UMOV UR4, 0x20 ;  /* 0x0000002000047882 */ /* 0x000fe20000000000 */
[----:B------:R-:W-:Y:S02]  /*08c0*/  ULEA UR6, UR53, UR6, 0x18 ;  /* 0x0000000635067291 */ /* 0x000fe4000f8ec0ff */
[----:B------:R-:W-:-:S04]  /*08d0*/  UIADD3 UR4, UPT, UPT, -UR4, 0x100000, URZ ;  /* 0x0010000004047890 */ /* 0x000fc8000fffe1ff */
[----:B------:R-:W-:Y:S02]  /*08e0*/  USHF.L.U32 UR5, UR4, 0xb, URZ ;  /* 0x0000000b04057899 */ /* 0x000fe400080006ff */
[----:B------:R-:W-:Y:S01]  /*08f0*/  USHF.L.U32 UR4, UR4, 0x1, URZ ;  /* 0x0000000104047899 */ /* 0x000fe200080006ff */
[----:B------:R-:W-:Y:S01]  /*0900*/  ELECT P1, URZ, PT ;  /* 0x0000000000ff782f */ /* 0x000fe20003820000 */
[----:B------:R-:W2:Y:S10]  /*0910*/  FENCE.VIEW.ASYNC.S ;  /* 0x00000000000073c6 */ /* 0x000eb40000000000 */
[----:B--2---:R4:W2:Y:S01]  /*0920*/  SYNCS.EXCH.64 URZ, [UR6+0x80], UR4 ;  /* 0x0000800406ff75b2 */ /* 0x0048a20008000100 */
[----:B------:R4:W3:Y:S02]  /*0930*/  SYNCS.EXCH.64 URZ, [UR6+0x88], UR4 ;  /* 0x0000880406ff75b2 */ /* 0x0008e40008000100 */
[----:B----4-:R-:W-:Y:S01]  /*0940*/  NOP ;  /* 0x0000000000007918 */ /* 0x010fe20000000000 */
.L_x_11:
[----:B------:R-:W4:Y:S01]  /*0950*/  SHFL.IDX PT, R0, R57, RZ, 0x1f ;  /* 0x00001fff39007589 */ /* 0x000f2200000e0000 */
[----:B------:R-:W-:Y:S01]  /*0960*/  NOP ;  /* 0x0000000000007918 */ /* 0x000fe20000000000 */
[----:B----4-:R-:W-:-:S13]  /*0970*/  ISETP.NE.AND P1, PT, R0, 0x4, PT ;  /* 0x000000040000780c */ /* 0x010fda0003f25270 */
[----:B------:R-:W-:Y:S05]  /*0980*/  @P1 BRA `(.L_x_12) ;  /* 0x0000000000481947 */ /* 0x000fea0003800000 */
[----:B--23--:R-:W-:Y:S01]  /*0990*/  UMOV UR4, 0xe20 ;  /* 0x00000e2000047882 */ /* 0x00cfe20000000000 */
[----:B------:R-:W-:Y:S01]  /*09a0*/  UMOV UR6, 0x400 ;  /* 0x0000040000067882 */ /* 0x000fe20000000000 */
[----:B------:R-:W-:Y:S01]  /*09b0*/  USEL UR4, UR4, 0xc20, UP3 ;  /* 0x00000c2004047887 */ /* 0x000fe20009800000 */
        /* <DEDUP_REMOVED lines=10> */
[----:B--2---:R4:W2:Y:S08]  /*0a60*/  SYNCS.EXCH.64 URZ, [UR6+0x90], UR8 ;  /* 0x0000900806ff75b2 */ /* 0x0048b00008000100 */
[----:B------:R4:W3:Y:S01]  /*0a70*/  SYNCS.EXCH.64 URZ, [UR6+0xa0], UR4 ;  /* 0x0000a00406ff75b2 */ /* 0x0008e20008000100 */
[----:B------:R4:W1:Y:S01]  /*0a80*/  SYNCS.EXCH.64 URZ, [UR6+0x98], UR8 ;  /* 0x0000980806ff75b2 */ /* 0x0008620008000100 */
[----:B------:R4:W1:Y:S02]  /*0a90*/  SYNCS.EXCH.64 URZ, [UR6+0xa8], UR4 ;  /* 0x0000a80406ff75b2 */ /* 0x0008640008000100 */
[----:B----4-:R-:W-:Y:S01]  /*0aa0*/  NOP ;  /* 0x0000000000007918 */ /* 0x010fe20000000000 */
.L_x_12:
[----:B------:R-:W4:Y:S01]  /*0ab0*/  SHFL.IDX PT, R0, R57, RZ, 0x1f ;  /* 0x00001fff39007589 */ /* 0x000f2200000e0000 */
[----:B------:R-:W-:Y:S01]  /*0ac0*/  NOP ;  /* 0x0000000000007918 */ /* 0x000fe20000000000 */
[----:B----4-:R-:W-:-:S13]  /*0ad0*/  ISETP.NE.AND P1, PT, R0, 0x5, PT ;  /* 0x000000050000780c */ /* 0x010fda0003f25270 */
[----:B------:R-:W-:Y:S05]  /*0ae0*/  @P1 BRA `(.L_x_13) ;  /* 0x0000000000541947 */ /* 0x000fea0003800000 */
[----:B--23--:R-:W-:Y:S01]  /*0af0*/  UMOV UR4, 0x400 ;  /* 0x0000040000047882 */ /* 0x00cfe20000000000 */
        /* <DEDUP_REMOVED lines=14> */
[----:B------:R4:W1:Y:S01]  /*0be0*/  SYNCS.EXCH.64 URZ, [UR4+0xd8], UR8 ;  /* 0x0000d80804ff75b2 */ /* 0x0008620008000100 */
[----:B------:R4:W1:Y:S01]  /*0bf0*/  SYNCS.EXCH.64 URZ, [UR4+0xc0], UR6 ;  /* 0x0000c00604ff75b2 */ /* 0x0008620008000100 */
[----:B------:R4:W1:Y:S01]  /*0c00*/  SYNCS.EXCH.64 URZ, [UR4+0xe0], UR8 ;  /* 0x0000e00804ff75b2 */ /* 0x0008620008000100 */
[----:B------:R4:W1:Y:S01]  /*0c10*/  SYNCS.EXCH.64 URZ, [UR4+0xc8], UR6 ;  /* 0x0000c80604ff75b2 */ /* 0x0008620008000100 */
[----:B------:R4:W1:Y:S02]  /*0c20*/  SYNCS.EXCH.64 URZ, [UR4+0xe8], UR8 ;  /* 0x0000e80804ff75b2 */ /* 0x0008640008000100 */
[----:B----4-:R-:W-:Y:S01]  /*0c30*/  NOP ;  /* 0x0000000000007918 */ /* 0x010fe20000000000 */
.L_x_13:
[----:B------:R-:W4:Y:S01]  /*0c40*/  SHFL.IDX PT, R0, R57, RZ, 0x1f ;  /* 0x00001fff39007589 */ /* 0x000f2200000e0000 */
[----:B------:R-:W-:Y:S01]  /*0c50*/  ISETP.NE.OR P0, PT, RZ, UR22, !P0 ;  /* 0x00000016ff007c0c */ /* 0x000fe2000c705670 */
        /* <DEDUP_REMOVED lines=12> */
[----:B------:R4:W3:Y:S01]  /*0d20*/  SYNCS.EXCH.64 URZ, [UR4+0x100], UR6 ;  /* 0x0001000604ff75b2 */ /* 0x0008e20008000100 */
[----:B------:R4:W1:Y:S01]  /*0d30*/  SYNCS.EXCH.64 URZ, [UR4+0xf8], UR6 ;  /* 0x0000f80604ff75b2 */ /* 0x0008620008000100 */
[----:B------:R4:W1:Y:S02]  /*0d40*/  SYNCS.EXCH.64 URZ, [UR4+0x108], UR6 ;  /* 0x0001080604ff75b2 */ /* 0x0008640008000100 */
[----:B----4-:R-:W-:Y:S01]  /*0d50*/  NOP ;  /* 0x0000000000007918 */ /* 0x010fe20000000000 */
.L_x_14:
[----:B------:R-:W-:Y:S01]  /*0d60*/  VOTEU.ALL UP0, P0 ;  /* 0x0000000000ff7886 */ /* 0x000fe20000000000 */
[----:B--23--:R-:W-:Y:S01]  /*0d70*/  UMOV UR4, 0x20 ;  /* 0x0000002000047882 */ /* 0x00cfe20000000000 */
[----:B------:R-:W2:Y:S01]  /*0d80*/  LDCU UR28, c[0x0][0x36c] ;  /* 0x00006d80ff1c77ac */ /* 0x000ea20008000800 */
[----:B------:R-:W-:Y:S01]  /*0d90*/  NOP ;  /* 0x0000000000007918 */ /* 0x000fe20000000000 */
[----:B------:R-:W-:Y:S01]  /*0da0*/  LOP3.LUT R0, R69, 0x1f, RZ, 0xc0, !PT ;  /* 0x0000001f45007812 */ /* 0x000fe200078ec0ff */
[----:B------:R-:W-:Y:S01]  /*0db0*/  @!UP0 UMOV UR6, 0x400 ;  /* 0x0000040000068882 */ /* 0x000fe20000000000 */
[----:B------:R-:W-:-:S04]  /*0dc0*/  @!UP0 UIADD3 UR4, UPT, UPT, -UR4, 0x100000, URZ ;  /* 0x0010000004048890 */ /* 0x000fc8000fffe1ff */
[----:B------:R-:W-:Y:S02]  /*0dd0*/  @!UP0 USHF.L.U32 UR5, UR4, 0xb, URZ ;  /* 0x0000000b04058899 */ /* 0x000fe400080006ff */
[----:B------:R-:W-:Y:S02]  /*0de0*/  @!UP0 USHF.L.U32 UR4, UR4, 0x1, URZ ;  /* 0x0000000104048899 */ /* 0x000fe400080006ff */
[----:B------:R-:W-:Y:S01]  /*0df0*/  @!UP0 ULEA UR6, UR53, UR6, 0x18 ;  /* 0x0000000635068291 */ /* 0x000fe2000f8ec0ff */
[----:B------:R-:W-:Y:S01]  /*0e00*/  VOTEU.ALL UP0, P0 ;  /* 0x0000000000ff7886 */ /* 0x000fe20000000000 */
[----:B------:R-:W-:Y:S02]  /*0e10*/  UISETP.NE.AND UP4, UPT, UR22, URZ, UPT ;  /* 0x000000ff1600728c */ /* 0x000fe4000bf85270 */
[----:B--2---:R-:W-:Y:S01]  /*0e20*/  UISETP.EQ.U32.AND UP1, UPT, UR28, 0x1, UPT ;  /* 0x000000011c00788c */ /* 0x004fe2000bf22070 */
[----:B------:R-:W2:Y:S07]  /*0e30*/  FENCE.VIEW.ASYNC.S ;  /* 0x00000000000073c6 */ /* 0x000eae0000000000 */
[----:B--2---:R2:W3:Y:S01]  /*0e40*/  @!UP0 SYNCS.EXCH.64 URZ, [UR6+0x110], UR4 ;  /* 0x0001100406ff85b2 */ /* 0x0044e20008000100 */
[----:B------:R-:W-:Y:S05]  /*0e50*/  BRA.U !UP1, `(.L_x_15) ;  /* 0x0000000109087547 */ /* 0x000fea000b800000 */
[----:B-1-3--:R-:W-:Y:S01]  /*0e60*/  UCGABAR_ARV ;  /* 0x00000000000079c7 */ /* 0x00afe20008000000 */
[----:B------:R-:W-:Y:S05]  /*0e70*/  BRA `(.L_x_16) ;  /* 0x0000000000047947 */ /* 0x000fea0003800000 */
.L_x_15:
[----:B-1-3--:R-:W-:Y:S01]  /*0e80*/  NOP ;  /* 0x0000000000007918 */ /* 0x00afe20000000000 */
.L_x_16:
[----:B------:R-:W1:Y:S01]  /*0e90*/  S2UR UR26, SR_CTAID.X ;  /* 0x00000000001a79c3 */ /* 0x000e620000002500 */
[----:B------:R-:W-:-:S05]  /*0ea0*/  CS2R.32 R59, SR_CgaSize ;  /* 0x00000000003b7805 */ /* 0x000fca0000008a00 */
[----:B------:R-:W-:-:S05]  /*0eb0*/  IMAD R59, R59, -0xa0, RZ ;  /* 0xffffff603b3b7824 */ /* 0x000fca00078e02ff */
[----:B------:R-:W-:-:S14]  /*0ec0*/  R2UR UR10, R59 ;  /* 0x000000003b0a72ca */ /* 0x000fdc00000e0000 */
[----:B------:R-:W3:Y:S01]  /*0ed0*/  LDCU UR10, c[0x0][UR10+0x2b0] ;  /* 0x000056000a0a77ac */ /* 0x000ee20008000800 */
[----:B------:R-:W-:-:S05]  /*0ee0*/  CS2R.32 R59, SR_CgaSize ;  /* 0x00000000003b7805 */ /* 0x000fca0000008a00 */
[----:B------:R-:W-:-:S05]  /*0ef0*/  IMAD R59, R59, -0xa0, RZ ;  /* 0xffffff603b3b7824 */ /* 0x000fca00078e02ff */
[----:B------:R-:W-:-:S14]  /*0f00*/  R2UR UR9, R59 ;  /* 0x000000003b0972ca */ /* 0x000fdc00000e0000 */
[----:B------:R-:W4:Y:S01]  /*0f10*/  LDCU UR9, c[0x0][UR9+0x2b4] ;  /* 0x00005680090977ac */ /* 0x000f220008000800 */
[----:B------:R-:W4:Y:S01]  /*0f20*/  S2UR UR8, SR_CTAID.Y ;  /* 0x00000000000879c3 */ /* 0x000f220000002600 */
[----:B------:R-:W-:Y:S02]  /*0f30*/  USHF.R.U32.HI UR7, URZ, 0x1, UR53 ;  /* 0x00000001ff077899 */ /* 0x000fe40008011635 */
[----:B--2---:R-:W-:Y:S02]  /*0f40*/  USHF.R.U32.HI UR4, URZ, 0x2, UR53 ;  /* 0x00000002ff047899 */ /* 0x004fe40008011635 */
[----:B------:R-:W-:Y:S01]  /*0f50*/  ULOP3.LUT UR5, UR68, 0xc, UR53, 0xf8, !UPT ;  /* 0x0000000c44057892 */ /* 0x000fe2000f8ef835 */
[----:B------:R-:W-:-:S05]  /*0f60*/  CS2R.32 R59, SR_CgaSize ;  /* 0x00000000003b7805 */ /* 0x000fca0000008a00 */
[----:B------:R-:W-:-:S05]  /*0f70*/  IMAD R59, R59, -0xa0, RZ ;  /* 0xffffff603b3b7824 */ /* 0x000fca00078e02ff */
[----:B------:R-:W-:-:S14]  /*0f80*/  R2UR UR11, R59 ;  /* 0x000000003b0b72ca */ /* 0x000fdc00000e0000 */
[----:B------:R-:W2:Y:S01]  /*0f90*/  LDCU UR11, c[0x0][UR11+0x2a0] ;  /* 0x000054000b0b77ac */ /* 0x000ea20008000800 */
[----:B------:R-:W2:Y:S01]  /*0fa0*/  S2UR UR36, SR_CTAID.Z ;  /* 0x00000000002479c3 */ /* 0x000ea20000002700 */
[----:B------:R-:W-:Y:S02]  /*0fb0*/  ULOP3.LUT UR57, UR7, 0x1, URZ, 0xc0, !UPT ;  /* 0x0000000107397892 */ /* 0x000fe4000f8ec0ff */
[----:B------:R-:W-:Y:S02]  /*0fc0*/  ULOP3.LUT UR55, UR4, 0x3, URZ, 0xc0, !UPT ;  /* 0x0000000304377892 */ /* 0x000fe4000f8ec0ff */
[----:B------:R-:W-:Y:S01]  /*0fd0*/  UISETP.GT.U32.AND UP0, UPT, UR5, 0xffff, UPT ;  /* 0x0000ffff0500788c */ /* 0x000fe2000bf04070 */
[----:B-1----:R-:W-:Y:S01]  /*0fe0*/  I2FP.F32.U32 R3, UR26 ;  /* 0x0000001a00037c45 */ /* 0x002fe20008201000 */
[----:B------:R-:W1:Y:S04]  /*0ff0*/  LDCU UR23, c[0x0][0xb24] ;  /* 0x00016480ff1777ac */ /* 0x000e680008000800 */
[----:B---3--:R-:W-:Y:S01]  /*1000*/  FMUL R3, R3, UR10 ;  /* 0x0000000a03037c20 */ /* 0x008fe20008400000 */
[----:B------:R-:W-:-:S05]  /*1010*/  CS2R.32 R59, SR_CgaSize ;  /* 0x00000000003b7805 */ /* 0x000fca0000008a00 */
[----:B------:R-:W-:-:S05]  /*1020*/  IMAD R59, R59, -0xa0, RZ ;  /* 0xffffff603b3b7824 */ /* 0x000fca00078e02ff */
[----:B------:R-:W-:-:S14]  /*1030*/  R2UR UR10, R59 ;  /* 0x000000003b0a72ca */ /* 0x000fdc00000e0000 */
[----:B------:R-:W3:Y:S01]  /*1040*/  LDCU UR10, c[0x0][UR10+0x2a4] ;  /* 0x000054800a0a77ac */ /* 0x000ee20008000800 */
[----:B----4-:R-:W-:Y:S01]  /*1050*/  I2FP.F32.U32 R2, UR8 ;  /* 0x0000000800027c45 */ /* 0x010fe20008201000 */
[----:B------:R-:W-:Y:S01]  /*1060*/  USEL UR5, UR5, 0xffff, !UP0 ;  /* 0x0000ffff05057887 */ /* 0x000fe2000c000000 */
[----:B------:R-:W4:Y:S01]  /*1070*/  F2I.U32.TRUNC.NTZ R3, R3 ;  /* 0x0000000300037305 */ /* 0x000f22000020f000 */
[----:B------:R-:W-:Y:S02]  /*1080*/  ULOP3.LUT UR6, UR53, 0x3, URZ, 0xc0, !UPT ;  /* 0x0000000335067892 */ /* 0x000fe4000f8ec0ff */
[----:B------:R-:W-:Y:S01]  /*1090*/  FMUL R2, R2, UR9 ;  /* 0x0000000902027c20 */ /* 0x000fe20008400000 */
[----:B------:R-:W-:Y:S01]  /*10a0*/  ULOP3.LUT UR5, UR5, 0xffff, URZ, 0xc0, !UPT ;  /* 0x0000ffff05057892 */ /* 0x000fe2000f8ec0ff */
[----:B------:R-:W-:Y:S01]  /*10b0*/  UMOV UR31, 0x5 ;  /* 0x00000005001f7882 */ /* 0x000fe20000000000 */
[----:B------:R-:W-:-:S03]  /*10c0*/  UISETP.GT.U32.AND UP1, UPT, UR6, 0xffff, UPT ;  /* 0x0000ffff0600788c */ /* 0x000fc6000bf24070 */
[----:B------:R-:W2:Y:S01]  /*10d0*/  F2I.U32.TRUNC.NTZ R2, R2 ;  /* 0x0000000200027305 */ /* 0x000ea2000020f000 */
[----:B------:R-:W-:Y:S02]  /*10e0*/  USHF.L.U32 UR31, UR31, UR5, URZ ;  /* 0x000000051f1f7299 */ /* 0x000fe400080006ff */
[----:B------:R-:W-:Y:S02]  /*10f0*/  USEL UR6, UR6, 0xffff, !UP1 ;  /* 0x0000ffff06067887 */ /* 0x000fe4000c800000 */
[----:B------:R-:W-:Y:S01]  /*1100*/  USHF.L.U32 UR39, UR53, 0x7, URZ ;  /* 0x0000000735277899 */ /* 0x000fe200080006ff */
[----:B----4-:R-:W-:Y:S01]  /*1110*/  R2UR UR7, R3 ;  /* 0x00000000030772ca */ /* 0x010fe200000e0000 */
[----:B------:R-:W-:Y:S01]  /*1120*/  USHF.L.U32 UR38, UR53, 0xa, URZ ;  /* 0x0000000a35267899 */ /* 0x000fe200080006ff */
[----:B------:R-:W-:Y:S01]  /*1130*/  PRMT R3, RZ, 0x7610, R3 ;  /* 0x00007610ff037816 */ /* 0x000fe20000000003 */
[----:B------:R-:W-:Y:S01]  /*1140*/  ULOP3.LUT UR6, UR6, 0xffff, URZ, 0xc0, !UPT ;  /* 0x0000ffff06067892 */ /* 0x000fe2000f8ec0ff */
[----:B------:R-:W-:Y:S01]  /*1150*/  UMOV UR37, 0x1111 ;  /* 0x0000111100257882 */ /* 0x000fe20000000000 */
[----:B------:R-:W4:Y:S01]  /*1160*/  LDCU UR45, c[0x0][0xb24] ;  /* 0x00016480ff2d77ac */ /* 0x000f220008000800 */
[----:B--2---:R-:W-:-:S02]  /*1170*/  R2UR UR4, R2 ;  /* 0x00000000020472ca */ /* 0x004fc400000e0000 */
[----:B------:R-:W-:Y:S01]  /*1180*/  PRMT R2, RZ, 0x7610, R2 ;  /* 0x00007610ff027816 */ /* 0x000fe20000000002 */
[----:B------:R-:W2:Y:S04]  /*1190*/  LDCU UR27, c[0x0][0xb30] ;  /* 0x00016600ff1b77ac */ /* 0x000ea80008000800 */
[----:B------:R-:W-:Y:S02]  /*11a0*/  UIADD3 UR5, UPT, UPT, -UR7, URZ, URZ ;  /* 0x000000ff07057290 */ /* 0x000fe4000fffe1ff */
[----:B------:R-:W-:Y:S02]  /*11b0*/  UISETP.NE.AND UP5, UPT, UR22, 0x2, UPT ;  /* 0x000000021600788c */ /* 0x000fe4000bfa5270 */
[----:B------:R-:W-:Y:S02]  /*11c0*/  UIMAD UR5, UR11, UR5, UR26 ;  /* 0x000000050b0572a4 */ /* 0x000fe4000f8e021a */
[----:B------:R-:W-:-:S02]  /*11d0*/  UIADD3 UR4, UPT, UPT, -UR4, URZ, URZ ;  /* 0x000000ff04047290 */ /* 0x000fc4000fffe1ff */
[----:B------:R-:W-:Y:S02]  /*11e0*/  ULOP3.LUT UR39, UR39, 0x600, URZ, 0xc0, !UPT ;  /* 0x0000060027277892 */ /* 0x000fe4000f8ec0ff */
[----:B---3--:R-:W-:Y:S01]  /*11f0*/  UIMAD UR4, UR10, UR4, UR8 ;  /* 0x000000040a0472a4 */ /* 0x008fe2000f8e0208 */
[----:B------:R-:W-:Y:S01]  /*1200*/  IMAD.U32 R59, RZ, RZ, UR5 ;  /* 0x00000005ff3b7e24 */ /* 0x000fe2000f8e00ff */
[----:B------:R-:W-:Y:S02]  /*1210*/  ULOP3.LUT UR38, UR38, 0x800, URZ, 0xc0, !UPT ;  /* 0x0000080026267892 */ /* 0x000fe4000f8ec0ff */
[----:B-1----:R-:W-:Y:S02]  /*1220*/  UISETP.GE.AND UP6, UPT, UR23, 0x1, UPT ;  /* 0x000000011700788c */ /* 0x002fe4000bfc6270 */
[----:B------:R-:W-:Y:S01]  /*1230*/  IMAD.U32 R58, RZ, RZ, UR4 ;  /* 0x00000004ff3a7e24 */ /* 0x000fe2000f8e00ff */
[----:B------:R-:W-:Y:S01]  /*1240*/  UMOV UR24, UR8 ;  /* 0x0000000800187c82 */ /* 0x000fe20008000000 */
[----:B------:R-:W-:Y:S01]  /*1250*/  UMOV UR20, UR26 ;  /* 0x0000001a00147c82 */ /* 0x000fe20008000000 */
[----:B------:R-:W-:Y:S01]  /*1260*/  USHF.L.U32 UR37, UR37, UR6, URZ ;  /* 0x0000000625257299 */ /* 0x000fe200080006ff */
[----:B--2-4-:R-:W-:Y:S11]  /*1270*/  BRA.U UP4, `(.L_x_17) ;  /* 0x0000000104b47547 */ /* 0x014ff6000b800000 */
[----:B------:R-:W-:Y:S02]  /*1280*/  R2UR UR17, R58 ;  /* 0x000000003a1172ca */ /* 0x000fe400000e0000 */
[----:B------:R-:W-:-:S11]  /*1290*/  R2UR UR18, R59 ;  /* 0x000000003b1272ca */ /* 0x000fd600000e0000 */
[----:B------:R-:W-:Y:S02]  /*12a0*/  UISETP.NE.AND UP0, UPT, UR17, URZ, UPT ;  /* 0x000000ff1100728c */ /* 0x000fe4000bf05270 */
[----:B------:R-:W-:Y:S02]  /*12b0*/  ULOP3.LUT UR4, UR18, 0x2, URZ, 0x3c, !UPT ;  /* 0x0000000212047892 */ /* 0x000fe4000f8e3cff */
[----:B------:R-:W-:Y:S02]  /*12c0*/  UISETP.GT.U32.AND UP1, UPT, UR18, 0x1, UP0 ;  /* 0x000000011200788c */ /* 0x000fe40008724070 */
[----:B------:R-:W-:Y:S02]  /*12d0*/  UISETP.NE.AND UP2, UPT, UR17, 0x1, UPT ;  /* 0x000000011100788c */ /* 0x000fe4000bf45270 */
[----:B------:R-:W-:Y:S02]  /*12e0*/  UISETP.GT.U32.AND UP0, UPT, UR4, 0x1, UP0 ;  /* 0x000000010400788c */ /* 0x000fe40008704070 */
[----:B------:R-:W-:-:S02]  /*12f0*/  USEL UR7, URZ, 0x1, UP1 ;  /* 0x00000001ff077887 */ /* 0x000fc40008800000 */
[----:B------:R-:W-:Y:S02]  /*1300*/  USEL UR8, URZ, 0x2, UP1 ;  /* 0x00000002ff087887 */ /* 0x000fe40008800000 */
[----:B------:R-:W-:Y:S02]  /*1310*/  UISETP.GT.U32.AND UP1, UPT, UR18, 0x1, UP2 ;  /* 0x000000011200788c */ /* 0x000fe40009724070 */
[----:B------:R-:W-:Y:S02]  /*1320*/  USEL UR12, URZ, 0x4, UP0 ;  /* 0x00000004ff0c7887 */ /* 0x000fe40008000000 */
[----:B------:R-:W-:Y:S02]  /*1330*/  USEL UR15, URZ, 0x8, UP0 ;  /* 0x00000008ff0f7887 */ /* 0x000fe40008000000 */
[----:B------:R-:W-:Y:S02]  /*1340*/  UISETP.GT.U32.AND UP0, UPT, UR4, 0x1, UP2 ;  /* 0x000000010400788c */ /* 0x000fe40009704070 */
[----:B------:R-:W-:-:S02]  /*1350*/  USEL UR6, URZ, 0x10, UP1 ;  /* 0x00000010ff067887 */ /* 0x000fc40008800000 */
[----:B------:R-:W-:Y:S02]  /*1360*/  USEL UR11, URZ, 0x20, UP1 ;  /* 0x00000020ff0b7887 */ /* 0x000fe40008800000 */
[----:B------:R-:W-:Y:S02]  /*1370*/  UISETP.NE.AND UP1, UPT, UR17, 0x2, UPT ;  /* 0x000000021100788c */ /* 0x000fe4000bf25270 */
[----:B------:R-:W-:Y:S02]  /*1380*/  USEL UR14, URZ, 0x40, UP0 ;  /* 0x00000040ff0e7887 */ /* 0x000fe40008000000 */
[----:B------:R-:W-:Y:S02]  /*1390*/  USEL UR16, URZ, 0x80, UP0 ;  /* 0x00000080ff107887 */ /* 0x000fe40008000000 */
[----:B------:R-:W-:Y:S02]  /*13a0*/  UISETP.GT.U32.AND UP0, UPT, UR18, 0x1, UP1 ;  /* 0x000000011200788c */ /* 0x000fe40008f04070 */
[----:B------:R-:W-:-:S02]  /*13b0*/  UISETP.NE.AND UP2, UPT, UR17, 0x3, UPT ;  /* 0x000000031100788c */ /* 0x000fc4000bf45270 */
[----:B------:R-:W-:Y:S02]  /*13c0*/  USEL UR5, URZ, 0x100, UP0 ;  /* 0x00000100ff057887 */ /* 0x000fe40008000000 */
[----:B------:R-:W-:Y:S02]  /*13d0*/  USEL UR10, URZ, 0x200, UP0 ;  /* 0x00000200ff0a7887 */ /* 0x000fe40008000000 */
[----:B------:R-:W-:Y:S02]  /*13e0*/  UISETP.GT.U32.AND UP0, UPT, UR18, 0x1, UP2 ;  /* 0x000000011200788c */ /* 0x000fe40009704070 */
[----:B------:R-:W-:Y:S02]  /*13f0*/  UIADD3 UR5, UPT, UPT, UR5, UR6, UR7 ;  /* 0x0000000605057290 */ /* 0x000fe4000fffe007 */
[----:B------:R-:W-:Y:S02]  /*1400*/  USEL UR9, URZ, 0x1000, UP0 ;  /* 0x00001000ff097887 */ /* 0x000fe40008000000 */
[----:B------:R-:W-:-:S02]  /*1410*/  USEL UR13, URZ, 0x2000, UP0 ;  /* 0x00002000ff0d7887 */ /* 0x000fc40008000000 */
[----:B------:R-:W-:Y:S02]  /*1420*/  UIADD3 UR5, UPT, UPT, UR8, UR9, UR5 ;  /* 0x0000000908057290 */ /* 0x000fe4000fffe005 */
[----:B------:R-:W-:Y:S02]  /*1430*/  UISETP.GT.U32.AND UP1, UPT, UR4, 0x1, UP1 ;  /* 0x000000010400788c */ /* 0x000fe40008f24070 */
[----:B------:R-:W-:Y:S02]  /*1440*/  UIADD3 UR5, UPT, UPT, UR10, UR11, UR5 ;  /* 0x0000000b0a057290 */ /* 0x000fe4000fffe005 */
[----:B------:R-:W-:Y:S02]  /*1450*/  UISETP.GT.U32.AND UP0, UPT, UR4, 0x1, UP2 ;  /* 0x000000010400788c */ /* 0x000fe40009704070 */
[----:B------:R-:W-:Y:S02]  /*1460*/  USEL UR4, URZ, 0x400, UP1 ;  /* 0x00000400ff047887 */ /* 0x000fe40008800000 */
[----:B------:R-:W-:-:S02]  /*1470*/  UIADD3 UR5, UPT, UPT, UR12, UR13, UR5 ;  /* 0x0000000d0c057290 */ /* 0x000fc4000fffe005 */
[----:B------:R-:W-:Y:S02]  /*1480*/  USEL UR6, URZ, 0x4000, UP0 ;  /* 0x00004000ff067887 */ /* 0x000fe40008000000 */
[----:B------:R-:W-:Y:S02]  /*1490*/  UIADD3 UR5, UPT, UPT, UR4, UR14, UR5 ;  /* 0x0000000e04057290 */ /* 0x000fe4000fffe005 */
[----:B------:R-:W-:Y:S02]  /*14a0*/  USEL UR7, URZ, 0x800, UP1 ;  /* 0x00000800ff077887 */ /* 0x000fe40008800000 */
[----:B------:R-:W-:Y:S02]  /*14b0*/  ULOP3.LUT UR4, UR18, 0xfffffffe, URZ, 0xc0, !UPT ;  /* 0xfffffffe12047892 */ /* 0x000fe4000f8ec0ff */
[----:B------:R-:W-:Y:S02]  /*14c0*/  UIADD3 UR5, UPT, UPT, UR15, UR6, UR5 ;  /* 0x000000060f057290 */ /* 0x000fe4000fffe005 */
[----:B------:R-:W-:-:S02]  /*14d0*/  ULEA UR4, UR17, UR4, 0x2 ;  /* 0x0000000411047291 */ /* 0x000fc4000f8e10ff */
[----:B------:R-:W-:Y:S02]  /*14e0*/  USEL UR6, URZ, 0x8000, UP0 ;  /* 0x00008000ff067887 */ /* 0x000fe40008000000 */
[----:B------:R-:W-:-:S03]  /*14f0*/  UIADD3 UR5, UPT, UPT, UR7, UR16, UR5 ;  /* 0x0000001007057290 */ /* 0x000fc6000fffe005 */
[----:B------:R-:W-:Y:S01]  /*1500*/  UMOV UR7, 0x3 ;  /* 0x0000000300077882 */ /* 0x000fe20000000000 */
[----:B------:R-:W-:Y:S02]  /*1510*/  UIADD3 UR5, UPT, UPT, UR5, UR6, URZ ;  /* 0x0000000605057290 */ /* 0x000fe4000fffe0ff */
[----:B------:R-:W-:-:S04]  /*1520*/  USHF.L.U32 UR4, UR7, UR4, URZ ;  /* 0x0000000407047299 */ /* 0x000fc800080006ff */
[----:B------:R-:W-:Y:S02]  /*1530*/  IMAD.U32 R3, RZ, RZ, UR5 ;  /* 0x00000005ff037e24 */ /* 0x000fe4000f8e00ff */
[----:B------:R-:W-:Y:S02]  /*1540*/  IMAD.U32 R2, RZ, RZ, UR4 ;  /* 0x00000004ff027e24 */ /* 0x000fe4000f8e00ff */
.L_x_17:
[----:B------:R-:W-:Y:S05]  /*1550*/  BRA.U !UP6, `(.L_x_18) ;  /* 0x000000010ed47547 */ /* 0x000fea000b800000 */
[----:B------:R-:W1:Y:S01]  /*1560*/  LDCU.128 UR12, c[0x0][0xb10] ;  /* 0x00016200ff0c77ac */ /* 0x000e620008000c00 */
[----:B------:R-:W2:Y:S01]  /*1570*/  LDCU UR6, c[0x0][0x370] ;  /* 0x00006e00ff0677ac */ /* 0x000ea20008000800 */
[----:B------:R-:W3:Y:S01]  /*1580*/  LDCU UR5, c[0x0][0x374] ;  /* 0x00006e80ff0577ac */ /* 0x000ee20008000800 */
[----:B------:R-:W4:Y:S01]  /*1590*/  LDCU UR25, c[0x0][0xb0c] ;  /* 0x00016180ff1977ac */ /* 0x000f220008000800 */
[----:B------:R-:W4:Y:S01]  /*15a0*/  LDCU UR4, c[0x0][0xb20] ;  /* 0x00016400ff0477ac */ /* 0x000f220008000800 */
[----:B------:R-:W4:Y:S01]  /*15b0*/  LDCU.64 UR8, c[0x0][0xb28] ;  /* 0x00016500ff0877ac */ /* 0x000f220008000a00 */
[----:B-1----:R-:W-:Y:S02]  /*15c0*/  UISETP.NE.AND UP0, UPT, UR14, 0x1, UPT ;  /* 0x000000010e00788c */ /* 0x002fe4000bf05270 */
[----:B---3--:R-:W-:Y:S02]  /*15d0*/  UIMAD.WIDE.U32 UR10, UR5, UR15, URZ ;  /* 0x0000000f050a72a5 */ /* 0x008fe4000f8e00ff */
[----:B--2---:R-:W-:-:S02]  /*15e0*/  UIMAD.WIDE.U32 UR18, UR6, UR12, URZ ;  /* 0x0000000c061272a5 */ /* 0x004fc4000f8e00ff */
[----:B----4-:R-:W-:Y:S02]  /*15f0*/  UISETP.NE.AND UP1, UPT, UR25, 0x1, UPT ;  /* 0x000000011900788c */ /* 0x010fe4000bf25270 */
[----:B------:R-:W-:Y:S01]  /*1600*/  UISETP.NE.AND UP2, UPT, UR23, 0x1, UPT ;  /* 0x000000011700788c */ /* 0x000fe2000bf45270 */
[----:B------:R-:W-:Y:S02]  /*1610*/  UMOV UR10, UR11 ;  /* 0x0000000b000a7c82 */ /* 0x000fe40008000000 */
[----:B------:R-:W-:Y:S01]  /*1620*/  UMOV UR18, UR19 ;  /* 0x0000001300127c82 */ /* 0x000fe20008000000 */
[----:B------:R-:W-:Y:S02]  /*1630*/  @UP0 USHF.R.U32.HI UR5, URZ, UR4, UR10 ;  /* 0x00000004ff050299 */ /* 0x000fe4000801160a */
[----:B------:R-:W-:Y:S02]  /*1640*/  UIMAD.WIDE.U32 UR20, UR24, UR15, URZ ;  /* 0x0000000f181472a5 */ /* 0x000fe4000f8e00ff */
[----:B------:R-:W-:-:S02]  /*1650*/  UIMAD.WIDE.U32 UR10, UR5, UR8, URZ ;  /* 0x00000008050a72a5 */ /* 0x000fc4000f8e00ff */
[----:B------:R-:W-:Y:S02]  /*1660*/  @UP1 USHF.R.U32.HI UR6, URZ, UR13, UR18 ;  /* 0x0000000dff061299 */ /* 0x000fe40008011612 */
[----:B------:R-:W-:Y:S02]  /*1670*/  UIMAD.WIDE.U32 UR16, UR26, UR12, URZ ;  /* 0x0000000c1a1072a5 */ /* 0x000fe4000f8e00ff */
[----:B------:R-:W-:Y:S01]  /*1680*/  UIMAD.WIDE.U32 UR18, UR6, UR8, URZ ;  /* 0x00000008061272a5 */ /* 0x000fe2000f8e00ff */
[----:B------:R-:W-:Y:S01]  /*1690*/  UMOV UR20, UR21 ;  /* 0x0000001500147c82 */ /* 0x000fe20008000000 */
[----:B------:R-:W-:Y:S01]  /*16a0*/  UMOV UR10, UR11 ;  /* 0x0000000b000a7c82 */ /* 0x000fe20008000000 */
[----:B------:R-:W-:Y:S02]  /*16b0*/  USHF.R.U32.HI UR20, URZ, UR4, UR20 ;  /* 0x00000004ff147299 */ /* 0x000fe40008011614 */
[----:B------:R-:W-:Y:S02]  /*16c0*/  @UP2 USHF.R.U32.HI UR5, URZ, UR9, UR10 ;  /* 0x00000009ff052299 */ /* 0x000fe4000801160a */
[----:B------:R-:W-:Y:S01]  /*16d0*/  UMOV UR7, UR19 ;  /* 0x0000001300077c82 */ /* 0x000fe20008000000 */
[----:B------:R-:W-:Y:S01]  /*16e0*/  UMOV UR16, UR17 ;  /* 0x0000001100107c82 */ /* 0x000fe20008000000 */
[----:B------:R-:W-:-:S02]  /*16f0*/  @UP2 USHF.R.U32.HI UR6, URZ, UR9, UR7 ;  /* 0x00000009ff062299 */ /* 0x000fc40008011607 */
[----:B------:R-:W-:Y:S02]  /*1700*/  USHF.R.U32.HI UR16, URZ, UR13, UR16 ;  /* 0x0000000dff107299 */ /* 0x000fe40008011610 */
[----:B------:R-:W-:Y:S02]  /*1710*/  USEL UR4, UR24, UR20, !UP0 ;  /* 0x0000001418047287 */ /* 0x000fe4000c000000 */
[----:B------:R-:W-:Y:S02]  /*1720*/  UIMAD UR7, UR5, UR23, URZ ;  /* 0x00000017050772a4 */ /* 0x000fe4000f8e02ff */
[----:B------:R-:W-:Y:S02]  /*1730*/  USEL UR5, UR26, UR16, !UP1 ;  /* 0x000000101a057287 */ /* 0x000fe4000c800000 */
[----:B------:R-:W-:Y:S02]  /*1740*/  UIMAD UR12, UR6, UR23, URZ ;  /* 0x00000017060c72a4 */ /* 0x000fe4000f8e02ff */
[----:B------:R-:W-:-:S02]  /*1750*/  UISETP.GE.AND UP0, UPT, UR4, UR7, UPT ;  /* 0x000000070400728c */ /* 0x000fc4000bf06270 */
[----:B------:R-:W-:Y:S02]  /*1760*/  UIMAD.WIDE.U32 UR10, UR4, UR8, URZ ;  /* 0x00000008040a72a5 */ /* 0x000fe4000f8e00ff */
[----:B------:R-:W-:Y:S02]  /*1770*/  UISETP.GE.OR UP0, UPT, UR5, UR12, UP0 ;  /* 0x0000000c0500728c */ /* 0x000fe40008706670 */
[----:B------:R-:W-:Y:S02]  /*1780*/  UIMAD.WIDE.U32 UR12, UR5, UR8, URZ ;  /* 0x00000008050c72a5 */ /* 0x000fe4000f8e00ff */
[----:B------:R-:W-:Y:S01]  /*1790*/  UIADD3 UR10, UPT, UPT, -UR4, URZ, URZ ;  /* 0x000000ff040a7290 */ /* 0x000fe2000fffe1ff */
[----:B------:R-:W-:Y:S01]  /*17a0*/  UMOV UR8, UR11 ;  /* 0x0000000b00087c82 */ /* 0x000fe20008000000 */
[----:B------:R-:W-:Y:S02]  /*17b0*/  UIADD3 UR20, UPT, UPT, -UR5, URZ, URZ ;  /* 0x000000ff05147290 */ /* 0x000fe4000fffe1ff */
[----:B------:R-:W-:-:S03]  /*17c0*/  USHF.R.U32.HI UR8, URZ, UR9, UR8 ;  /* 0x00000009ff087299 */ /* 0x000fc60008011608 */
[----:B------:R-:W-:Y:S01]  /*17d0*/  @!UP0 UMOV UR7, UR13 ;  /* 0x0000000d00078c82 */ /* 0x000fe20008000000 */
[----:B------:R-:W-:Y:S02]  /*17e0*/  UIMAD UR24, UR14, UR10, UR24 ;  /* 0x0000000a0e1872a4 */ /* 0x000fe4000f8e0218 */
[----:B------:R-:W-:Y:S02]  /*17f0*/  USEL UR8, UR4, UR8, !UP2 ;  /* 0x0000000804087287 */ /* 0x000fe4000d000000 */
[----:B------:R-:W-:Y:S02]  /*1800*/  @!UP0 USHF.R.U32.HI UR7, URZ, UR9, UR7 ;  /* 0x00000009ff078299 */ /* 0x000fe40008011607 */
[----:B------:R-:W-:Y:S02]  /*1810*/  UIADD3 UR9, UPT, UPT, -UR8, URZ, URZ ;  /* 0x000000ff08097290 */ /* 0x000fe4000fffe1ff */
[----:B------:R-:W-:Y:S02]  /*1820*/  @!UP0 USEL UR7, UR5, UR7, !UP2 ;  /* 0x0000000705078287 */ /* 0x000fe4000d000000 */
[----:B------:R-:W-:-:S02]  /*1830*/  UIMAD UR9, UR23, UR9, UR4 ;  /* 0x00000009170972a4 */ /* 0x000fc4000f8e0204 */
[----:B------:R-:W-:Y:S02]  /*1840*/  @!UP0 UIADD3 UR8, UPT, UPT, UR8, -UR7, URZ ;  /* 0x8000000708088290 */ /* 0x000fe4000fffe0ff */
[----:B------:R-:W-:Y:S02]  /*1850*/  @!UP0 UIMAD UR6, UR9, UR6, UR7 ;  /* 0x00000006090682a4 */ /* 0x000fe4000f8e0207 */
[----:B------:R-:W-:Y:S02]  /*1860*/  @!UP0 UIMAD UR4, UR8, UR23, UR5 ;  /* 0x00000017080482a4 */ /* 0x000fe4000f8e0205 */
[----:B------:R-:W-:Y:S02]  /*1870*/  UIMAD UR20, UR25, UR20, UR26 ;  /* 0x00000014191472a4 */ /* 0x000fe4000f8e021a */
[----:B------:R-:W-:Y:S01]  /*1880*/  UIMAD UR24, UR4, UR14, UR24 ;  /* 0x0000000e041872a4 */ /* 0x000fe2000f8e0218 */
[----:B------:R-:W-:Y:S02]  /*1890*/  @!UP0 UMOV UR5, UR6 ;  /* 0x0000000600058c82 */ /* 0x000fe40008000000 */
[----:B------:R-:W-:-:S12]  /*18a0*/  UIMAD UR20, UR5, UR25, UR20 ;  /* 0x00000019051472a4 */ /* 0x000fd8000f8e0214 */
.L_x_18:
[----:B------:R-:W-:-:S09]  /*18b0*/  UISETP.NE.AND UP0, UPT, UR27, 0x1, UPT ;  /* 0x000000011b00788c */ /* 0x000fd2000bf05270 */
[----:B------:R-:W-:Y:S05]  /*18c0*/  BRA.U UP0, `(.L_x_19) ;  /* 0x0000000100447547 */ /* 0x000fea000b800000 */
[----:B------:R-:W1:Y:S01]  /*18d0*/  LDCU.128 UR8, c[0x0][0xb10] ;  /* 0x00016200ff0877ac */ /* 0x000e620008000c00 */
[----:B------:R-:W2:Y:S01]  /*18e0*/  LDCU UR12, c[0x0][0xb0c] ;  /* 0x00016180ff0c77ac */ /* 0x000ea20008000800 */
[----:B------:R-:W3:Y:S01]  /*18f0*/  LDCU UR13, c[0x0][0xb20] ;  /* 0x00016400ff0d77ac */ /* 0x000ee20008000800 */
[----:B-1----:R-:W-:Y:S02]  /*1900*/  UIMAD.WIDE.U32 UR6, UR20, UR8, URZ ;  /* 0x00000008140672a5 */ /* 0x002fe4000f8e00ff */
[----:B------:R-:W-:Y:S02]  /*1910*/  UIMAD.WIDE.U32 UR4, UR24, UR11, URZ ;  /* 0x0000000b180472a5 */ /* 0x000fe4000f8e00ff */
[----:B--2---:R-:W-:Y:S02]  /*1920*/  UISETP.NE.AND UP1, UPT, UR12, 0x1, UPT ;  /* 0x000000010c00788c */ /* 0x004fe4000bf25270 */
[----:B------:R-:W-:Y:S01]  /*1930*/  UISETP.NE.AND UP0, UPT, UR10, 0x1, UPT ;  /* 0x000000010a00788c */ /* 0x000fe2000bf05270 */
[----:B------:R-:W-:-:S02]  /*1940*/  UMOV UR6, UR7 ;  /* 0x0000000700067c82 */ /* 0x000fc40008000000 */
[----:B------:R-:W-:Y:S01]  /*1950*/  UMOV UR4, UR5 ;  /* 0x0000000500047c82 */ /* 0x000fe20008000000 */
[----:B------:R-:W-:Y:S02]  /*1960*/  USHF.R.U32.HI UR9, URZ, UR9, UR6 ;  /* 0x00000009ff097299 */ /* 0x000fe40008011606 */
[----:B---3--:R-:W-:Y:S02]  /*1970*/  USHF.R.U32.HI UR4, URZ, UR13, UR4 ;  /* 0x0000000dff047299 */ /* 0x008fe40008011604 */
[----:B------:R-:W-:Y:S02]  /*1980*/  USEL UR5, UR20, UR9, !UP1 ;  /* 0x0000000914057287 */ /* 0x000fe4000c800000 */
[----:B------:R-:W-:-:S04]  /*1990*/  USEL UR4, UR24, UR4, !UP0 ;  /* 0x0000000418047287 */ /* 0x000fc8000c000000 */
[----:B------:R-:W-:Y:S02]  /*19a0*/  UIADD3 UR6, UPT, UPT, -UR4, UR5, URZ ;  /* 0x0000000504067290 */ /* 0x000fe4000fffe1ff */
[----:B------:R-:W-:Y:S02]  /*19b0*/  UIADD3 UR4, UPT, UPT, UR4, -UR5, URZ ;  /* 0x8000000504047290 */ /* 0x000fe4000fffe0ff */
[----:B------:R-:W-:Y:S02]  /*19c0*/  UIMAD UR24, UR6, UR10, UR24 ;  /* 0x0000000a061872a4 */ /* 0x000fe4000f8e0218 */
[----:B------:R-:W-:-:S12]  /*19d0*/  UIMAD UR20, UR4, UR12, UR20 ;  /* 0x0000000c041472a4 */ /* 0x000fd8000f8e0214 */
.L_x_19:
[----:B------:R-:W-:-:S09]  /*19e0*/  UISETP.EQ.U32.AND UP0, UPT, UR28, 0x1, UPT ;  /* 0x000000011c00788c */ /* 0x000fd2000bf02070 */
[----:B------:R-:W-:Y:S05]  /*19f0*/  BRA.U !UP0, `(.L_x_20) ;  /* 0x00000001080c7547 */ /* 0x000fea000b800000 */
[----:B------:R-:W-:Y:S01]  /*1a00*/  UCGABAR_WAIT ;  /* 0x0000000000007dc7 */ /* 0x000fe20008000000 */
[----:B------:R-:W-:Y:S01]  /*1a10*/  CCTL.IVALL ;  /* 0x00000000ff00798f */ /* 0x000fe20002000000 */
[----:B------:R-:W-:Y:S05]  /*1a20*/  BRA `(.L_x_21) ;  /* 0x0000000000047947 */ /* 0x000fea0003800000 */
.L_x_20:
[----:B------:R-:W-:Y:S06]  /*1a30*/  BAR.SYNC.DEFER_BLOCKING 0x0 ;  /* 0x0000000000007b1d */ /* 0x000fec0000010000 */
.L_x_21:
[----:B------:R-:W-:Y:S05]  /*1a40*/  BRA.U UP5, `(.L_x_22) ;  /* 0x00000015058c7547 */ /* 0x000fea000b800000 */
[----:B------:R-:W1:Y:S01]  /*1a50*/  LDCU UR6, c[0x0][0x38c] ;  /* 0x00007180ff0677ac */ /* 0x000e620008000800 */
[----:B------:R-:W-:Y:S01]  /*1a60*/  PLOP3.LUT P2, PT, PT, PT, UP3, 0x80, 0x8 ;  /* 0x000000000008781c */ /* 0x000fe20003f4f038 */
[----:B------:R-:W-:Y:S01]  /*1a70*/  IMAD.MOV.U32 R12, RZ, RZ, 0x1 ;  /* 0x00000001ff0c7424 */ /* 0x000fe200078e00ff */
[----:B------:R-:W-:Y:S01]  /*1a80*/  ISETP.NE.AND P3, PT, R0, RZ, P4 ;  /* 0x000000ff0000720c */ /* 0x000fe20002765270 */
[----:B------:R-:W-:Y:S01]  /*1a90*/  USHF.L.U32 UR7, UR26, 0x7, URZ ;  /* 0x000000071a077899 */ /* 0x000fe200080006ff */
[----:B------:R-:W-:Y:S01]  /*1aa0*/  PLOP3.LUT P2, PT, P2, PT, PT, 0x8, 0x80 ;  /* 0x000000000080781c */ /* 0x000fe2000174e170 */
[----:B------:R-:W-:Y:S01]  /*1ab0*/  USHF.L.U32 UR8, UR26, 0x6, URZ ;  /* 0x000000061a087899 */ /* 0x000fe200080006ff */
[----:B------:R-:W-:Y:S01]  /*1ac0*/  CS2R R10, SRZ ;  /* 0x00000000000a7805 */ /* 0x000fe2000001ff00 */
[----:B------:R-:W-:Y:S01]  /*1ad0*/  UISETP.NE.AND UP1, UPT, UR22, URZ, UPT ;  /* 0x000000ff1600728c */ /* 0x000fe2000bf25270 */
[----:B------:R-:W-:Y:S01]  /*1ae0*/  IMAD.MOV.U32 R9, RZ, RZ, RZ ;  /* 0x000000ffff097224 */ /* 0x000fe200078e00ff */
[----:B------:R-:W2:Y:S01]  /*1af0*/  LDCU UR50, c[0x0][0x370] ;  /* 0x00006e00ff3277ac */ /* 0x000ea20008000800 */
[----:B------:R-:W-:Y:S01]  /*1b00*/  IMAD.MOV.U32 R8, RZ, RZ, 0x1 ;  /* 0x00000001ff087424 */ /* 0x000fe200078e00ff */
[----:B------:R-:W-:Y:S01]  /*1b10*/  USEL UR40, UR54, 0x2, UP1 ;  /* 0x0000000236287887 */ /* 0x000fe20008800000 */
[----:B------:R-:W3:Y:S01]  /*1b20*/  LDCU.64 UR46, c[0x0][0x348] ;  /* 0x00006900ff2e77ac */ /* 0x000ee20008000a00 */
[----:B-1----:R-:W-:-:S02]  /*1b30*/  UIADD3 UR5, UPT, UPT, UR6, 0x3f, URZ ;  /* 0x0000003f06057890 */ /* 0x002fc4000fffe0ff */
[----:B------:R-:W-:Y:S02]  /*1b40*/  UIADD3 UR58, UPT, UPT, UR6, 0x7e, URZ ;  /* 0x0000007e063a7890 */ /* 0x000fe4000fffe0ff */
[----:B------:R-:W-:Y:S01]  /*1b50*/  USHF.R.S32.HI UR4, URZ, 0x1f, UR5 ;  /* 0x0000001fff047899 */ /* 0x000fe20008011405 */
[----:B------:R-:W1:Y:S03]  /*1b60*/  LDCU UR49, c[0x0][0x374] ;  /* 0x00006e80ff3177ac */ /* 0x000e660008000800 */
[----:B------:R-:W-:Y:S02]  /*1b70*/  ULEA.HI UR4, UR4, UR5, URZ, 0x6 ;  /* 0x0000000504047291 */ /* 0x000fe4000f8f30ff */
[----:B------:R-:W-:Y:S02]  /*1b80*/  UIADD3 UR5, UPT, UPT, UR6, -0x1, URZ ;  /* 0xffffffff06057890 */ /* 0x000fe4000fffe0ff */
[----:B------:R-:W-:-:S02]  /*1b90*/  USHF.R.S32.HI UR52, URZ, 0x6, UR4 ;  /* 0x00000006ff347899 */ /* 0x000fc40008011404 */
[----:B------:R-:W-:Y:S02]  /*1ba0*/  UISETP.GE.U32.AND UP2, UPT, UR5, -0x7f, UPT ;  /* 0xffffff810500788c */ /* 0x000fe4000bf46070 */
[----:B------:R-:W-:Y:S02]  /*1bb0*/  UISETP.LT.U32.AND UP0, UPT, UR52, 0x4, UPT ;  /* 0x000000043400788c */ /* 0x000fe4000bf01070 */
[----:B------:R-:W-:Y:S02]  /*1bc0*/  ULOP3.LUT UR6, UR7, 0x80, URZ, 0xc0, !UPT ;  /* 0x0000008007067892 */ /* 0x000fe4000f8ec0ff */
[----:B------:R-:W-:Y:S02]  /*1bd0*/  USEL UR51, UR52, 0x4, UP0 ;  /* 0x0000000434337887 */ /* 0x000fe40008000000 */
[----:B------:R-:W-:Y:S02]  /*1be0*/  ULOP3.LUT UR5, UR8, 0x40, URZ, 0xc0, !UPT ;  /* 0x0000004008057892 */ /* 0x000fe4000f8ec0ff */
[----:B------:R-:W-:-:S02]  /*1bf0*/  UIADD3 UR4, UPT, UPT, UR51, -0x1, URZ ;  /* 0xffffffff33047890 */ /* 0x000fc4000fffe0ff */
[----:B------:R-:W-:Y:S02]  /*1c00*/  @UP2 UIADD3 UR4, UPT, UPT, UR51, URZ, URZ ;  /* 0x000000ff33042290 */ /* 0x000fe4000fffe0ff */
[----:B------:R-:W-:Y:S02]  /*1c10*/  ULEA UR57, UR57, UR6, 0x6 ;  /* 0x0000000639397291 */ /* 0x000fe4000f8e30ff */
[----:B------:R-:W-:Y:S02]  /*1c20*/  ULEA UR55, UR55, UR5, 0x4 ;  /* 0x0000000537377291 */ /* 0x000fe4000f8e20ff */
[----:B------:R-:W-:Y:S02]  /*1c30*/  UIADD3 UR56, UPT, UPT, UR52, -UR51, URZ ;  /* 0x8000003334387290 */ /* 0x000fe4000fffe0ff */
[----:B------:R-:W-:Y:S02]  /*1c40*/  UIADD3 UR41, UPT, UPT, UR4, 0x1, URZ ;  /* 0x0000000104297890 */ /* 0x000fe4000fffe0ff */
[----:B------:R-:W-:Y:S01]  /*1c50*/  UIADD3 UR54, UPT, UPT, -UR4, URZ, URZ ;  /* 0x000000ff04367290 */ /* 0x000fe2000fffe1ff */
[----:B-123--:R-:W-:-:S11]  /*1c60*/  UMOV UR29, URZ ;  /* 0x000000ff001d7c82 */ /* 0x00efd60008000000 */
.L_x_46:
[----:B------:R-:W-:Y:S01]  /*1c70*/  UISETP.NE.AND UP0, UPT, UR53, URZ, UPT ;  /* 0x000000ff3500728c */ /* 0x000fe2000bf05270 */
[----:B------:R-:W1:Y:S08]  /*1c80*/  S2UR UR53, SR_CgaCtaId ;  /* 0x00000000003579c3 */ /* 0x000e700000008800 */
[----:B---3--:R-:W-:Y:S05]  /*1c90*/  BRA.U UP0, `(.L_x_23) ;  /* 0x0000000100347547 */ /* 0x008fea000b800000 */
[----:B------:R-:W2:Y:S01]  /*1ca0*/  S2R R0, SR_CgaCtaId ;  /* 0x0000000000007919 */ /* 0x000ea20000008800 */
[----:B------:R-:W-:-:S04]  /*1cb0*/  MOV R2, 0x400 ;  /* 0x0000040000027802 */ /* 0x000fc80000000f00 */
[----:B--2---:R-:W-:Y:S02]  /*1cc0*/  LEA R0, R0, R2, 0x18 ;  /* 0x0000000200007211 */ /* 0x004fe400078ec0ff */
[----:B------:R-:W-:-:S03]  /*1cd0*/  SHF.L.U32 R2, R8, 0x1f, RZ ;  /* 0x0000001f08027819 */ /* 0x000fc600000006ff */
[----:B------:R-:W-:-:S04]  /*1ce0*/  IMAD R0, R9, 0x8, R0 ;  /* 0x0000000809007824 */ /* 0x000fc800078e0200 */
[----:B------:R-:W2:Y:S02]  /*1cf0*/  SYNCS.PHASECHK.TRANS64.TRYWAIT P0, [R0+URZ+0x100], R2 ;  /* 0x00010002000075a7 */ /* 0x000ea400080011ff */
[----:B--2---:R-:W-:Y:S05]  /*1d00*/  @!P0 BRA `(.L_x_24) ;  /* 0x000000a800848947 */ /* 0x004fea0003800000 */
.L_x_189:
[----:B------:R-:W-:Y:S01]  /*1d10*/  VIADD R9, R9, 0x1 ;  /* 0x0000000109097836 */ /* 0x000fe20000000000 */
[----:B------:R2:W-:Y:S04]  /*1d20*/  SYNCS.ARRIVE.TRANS64.A1T0 RZ, [R0+URZ+0xf0], RZ ;  /* 0x0000f0ff00ff79a7 */ /* 0x0005e800081000ff */
[----:B------:R-:W-:-:S04]  /*1d30*/  ISETP.NE.AND P0, PT, R9, 0x2, PT ;  /* 0x000000020900780c */ /* 0x000fc80003f05270 */
[----:B------:R-:W-:Y:S02]  /*1d40*/  SEL R9, R9, RZ, P0 ;  /* 0x000000ff09097207 */ /* 0x000fe40000000000 */
[----:B--2---:R-:W-:-:S04]  /*1d50*/  SEL R0, RZ, 0x1, P0 ;  /* 0x00000001ff007807 */ /* 0x004fc80000000000 */
[----:B------:R-:W-:-:S07]  /*1d60*/  LOP3.LUT R8, R8, R0, RZ, 0x3c, !PT ;  /* 0x0000000008087212 */ /* 0x000fce00078e3cff */
.L_x_23:
[----:B------:R-:W-:Y:S01]  /*1d70*/  UMOV UR21, 0x400 ;  /* 0x0000040000157882 */ /* 0x000fe20000000000 */
[----:B------:R-:W-:Y:S01]  /*1d80*/  SHF.L.U32 R0, R12, 0x1f, RZ ;  /* 0x0000001f0c007819 */ /* 0x000fe200000006ff */
[----:B-1----:R-:W-:Y:S02]  /*1d90*/  ULEA UR21, UR53, UR21, 0x18 ;  /* 0x0000001535157291 */ /* 0x002fe4000f8ec0ff */
[----:B------:R-:W-:Y:S02]  /*1da0*/  UISETP.GE.U32.AND UP0, UPT, UR58, 0x7f, UPT ;  /* 0x0000007f3a00788c */ /* 0x000fe4000bf06070 */
[----:B------:R-:W-:Y:S02]  /*1db0*/  ULEA UR4, UR29, UR21, 0x3 ;  /* 0x000000151d047291 */ /* 0x000fe4000f8e18ff */
[----:B------:R-:W-:Y:S01]  /*1dc0*/  ULEA UR19, UR24, UR57, 0x8 ;  /* 0x0000003918137291 */ /* 0x000fe2000f8e40ff */
[----:B------:R-:W-:-:S06]  /*1dd0*/  UMOV UR13, URZ ;  /* 0x000000ff000d7c82 */ /* 0x000fcc0008000000 */
[----:B------:R1:W2:Y:S01]  /*1de0*/  SYNCS.PHASECHK.TRANS64.TRYWAIT P1, [UR4+0x20], R0 ;  /* 0x00002000ff0075a7 */ /* 0x0002a20008021104 */
[----:B------:R-:W-:-:S04]  /*1df0*/  ULEA.HI UR4, UR20, UR20, URZ, 0x1 ;  /* 0x0000001414047291 */ /* 0x000fc8000f8f08ff */
[----:B------:R-:W-:-:S04]  /*1e00*/  USHF.L.U32 UR4, UR4, 0x6, URZ ;  /* 0x0000000604047899 */ /* 0x000fc800080006ff */
[----:B------:R-:W-:-:S04]  /*1e10*/  ULOP3.LUT UR35, UR4, 0xffffff80, URZ, 0xc0, !UPT ;  /* 0xffffff8004237892 */ /* 0x000fc8000f8ec0ff */
[----:B------:R-:W-:Y:S01]  /*1e20*/  UIADD3 UR35, UPT, UPT, UR55, UR35, URZ ;  /* 0x0000002337237290 */ /* 0x000fe2000fffe0ff */
[----:B------:R-:W-:Y:S11]  /*1e30*/  BRA.U !UP0, `(.L_x_25) ;  /* 0x0000000508147547 */ /* 0x000ff6000b800000 */
[----:B------:R-:W-:Y:S01]  /*1e40*/  UMOV UR30, UR54 ;  /* 0x00000036001e7c82 */ /* 0x000fe20008000000 */
[----:B------:R-:W-:Y:S01]  /*1e50*/  UMOV UR5, UR29 ;  /* 0x0000001d00057c82 */ /* 0x000fe20008000000 */
[----:B------:R-:W-:-:S05]  /*1e60*/  UMOV UR26, 0x20 ;  /* 0x00000020001a7882 */ /* 0x000fca0000000000 */
.L_x_33:
[----:B------:R-:W-:Y:S01]  /*1e70*/  ULEA UR6, UR5, UR21, 0x3 ;  /* 0x0000001505067291 */ /* 0x000fe2000f8e18ff */
[----:B--2---:R-:W-:Y:S01]  /*1e80*/  @P4 MOV R2, 0x18000 ;  /* 0x0001800000024802 */ /* 0x004fe20000000f00 */
[----:B--23--:R-:W-:Y:S10]  /*1e90*/  @P1 BRA `(.L_x_26) ;  /* 0x00000000000c1947 */ /* 0x00cff40003800000 */
[----:B------:R-:W-:-:S04]  /*1ea0*/  SHF.L.U32 R3, R12, 0x1f, RZ ;  /* 0x0000001f0c037819 */ /* 0x000fc800000006ff */
[----:B------:R-:W2:Y:S02]  /*1eb0*/  SYNCS.PHASECHK.TRANS64.TRYWAIT P0, [UR6+0x20], R3 ;  /* 0x00002003ff0075a7 */ /* 0x000ea40008001106 */
[----:B--2---:R-:W-:Y:S05]  /*1ec0*/  @!P0 BRA `(.L_x_27) ;  /* 0x000000a800288947 */ /* 0x004fea0003800000 */
.L_x_26:
[----:B------:R2:W-:Y:S01]  /*1ed0*/  @P4 SYNCS.ARRIVE.TRANS64 RZ, [UR6], R2 ;  /* 0x00000002ffff49a7 */ /* 0x0005e20008000006 */
[----:B------:R-:W-:Y:S02]  /*1ee0*/  ULOP3.LUT UR4, UR40, 0x2, URZ, 0xfc, !UPT ;  /* 0x0000000228047892 */ /* 0x000fe4000f8efcff */
[----:B------:R-:W-:Y:S02]  /*1ef0*/  UIADD3 UR30, UPT, UPT, UR30, 0x1, URZ ;  /* 0x000000011e1e7890 */ /* 0x000fe4000fffe0ff */
[----:B------:R-:W-:Y:S02]  /*1f00*/  UISETP.NE.AND UP0, UPT, UR4, 0x2, UPT ;  /* 0x000000020400788c */ /* 0x000fe4000bf05270 */
[----:B------:R-:W-:-:S07]  /*1f10*/  UISETP.NE.AND UP2, UPT, UR30, 0x1, UPT ;  /* 0x000000011e00788c */ /* 0x000fce000bf45270 */
[----:B------:R-:W-:Y:S05]  /*1f20*/  BRA.U UP0, `(.L_x_28) ;  /* 0x0000000100047547 */ /* 0x000fea000b800000 */
[----:B------:R-:W-:Y:S05]  /*1f30*/  BPT.TRAP 0x1 ;  /* 0x000000040000795c */ /* 0x000fea0000300000 */
.L_x_28:
[----:B------:R-:W-:Y:S04]  /*1f40*/  BSSY.RECONVERGENT B0, `(.L_x_29) ;  /* 0x0000003000007945 */ /* 0x000fe80003800200 */
[----:B------:R-:W-:Y:S05]  /*1f50*/  @!P3 BRA `(.L_x_30) ;  /* 0x000000000004b947 */ /* 0x000fea0003800000 */
[----:B------:R-:W-:Y:S05]  /*1f60*/  BPT.TRAP 0x1 ;  /* 0x000000040000795c */ /* 0x000fea0000300000 */
.L_x_30:
[----:B------:R-:W-:Y:S05]  /*1f70*/  BSYNC.RECONVERGENT B0 ;  /* 0x0000000000007941 */ /* 0x000fea0003800200 */
.L_x_29:
[----:B------:R-:W-:Y:S01]  /*1f80*/  UIADD3 UR4, UPT, UPT, UR5, 0x1, URZ ;  /* 0x0000000105047890 */ /* 0x000fe2000fffe0ff */
[----:B------:R-:W-:Y:S01]  /*1f90*/  BSSY.RECONVERGENT B0, `(.L_x_31) ;  /* 0x000002b000007945 */ /* 0x000fe20003800200 */
[----:B------:R-:W-:Y:S02]  /*1fa0*/  ELECT P0, URZ, PT ;  /* 0x0000000000ff782f */ /* 0x000fe40003800000 */
[----:B------:R-:W-:-:S04]  /*1fb0*/  UISETP.NE.AND UP0, UPT, UR4, 0x4, UPT ;  /* 0x000000040400788c */ /* 0x000fc8000bf05270 */
[----:B------:R-:W-:Y:S02]  /*1fc0*/  USEL UR7, URZ, 0x1, UP0 ;  /* 0x00000001ff077887 */ /* 0x000fe40008000000 */
[----:B------:R-:W-:-:S04]  /*1fd0*/  USEL UR29, UR4, URZ, UP0 ;  /* 0x000000ff041d7287 */ /* 0x000fc80008000000 */
[----:B------:R-:W-:Y:S01]  /*1fe0*/  ULEA UR4, UR29, UR21, 0x3 ;  /* 0x000000151d047291 */ /* 0x000fe2000f8e18ff */
[----:B------:R-:W-:-:S04]  /*1ff0*/  LOP3.LUT R12, R12, UR7, RZ, 0x3c, !PT ;  /* 0x000000070c0c7c12 */ /* 0x000fc8000f8e3cff */
[----:B-1----:R-:W-:-:S04]  /*2000*/  SHF.L.U32 R0, R12, 0x1f, RZ ;  /* 0x0000001f0c007819 */ /* 0x002fc800000006ff */
[----:B------:R1:W3:Y:S01]  /*2010*/  SYNCS.PHASECHK.TRANS64.TRYWAIT P1, [UR4+0x20], R0 ;  /* 0x00002000ff0075a7 */ /* 0x0002e20008021104 */
[----:B------:R-:W-:Y:S05]  /*2020*/  @!P0 BRA `(.L_x_32) ;  /* 0x0000000000848947 */ /* 0x000fea0003800000 */
[----:B------:R-:W-:Y:S02]  /*2030*/  ULEA UR24, UR5, UR39, 0xc ;  /* 0x0000002705187291 */ /* 0x000fe4000f8e60ff */
[----:B------:R-:W-:Y:S02]  /*2040*/  ULEA UR8, UR5, UR38, 0xd ;  /* 0x0000002605087291 */ /* 0x000fe4000f8e68ff */
[----:B------:R-:W-:Y:S02]  /*2050*/  UIADD3 UR22, UP1, UPT, UR46, 0x80, URZ ;  /* 0x000000802e167890 */ /* 0x000fe4000ff3e0ff */
[----:B------:R-:W-:Y:S02]  /*2060*/  ULEA UR24, UR24, UR21, 0x2 ;  /* 0x0000001518187291 */ /* 0x000fe4000f8e10ff */
[----:B------:R-:W-:Y:S02]  /*2070*/  UIADD3 UR14, UP0, UPT, UR46, 0x180, URZ ;  /* 0x000001802e0e7890 */ /* 0x000fe4000ff1e0ff */
[----:B------:R-:W-:-:S02]  /*2080*/  ULEA UR8, UR8, UR21, 0x2 ;  /* 0x0000001508087291 */ /* 0x000fc4000f8e10ff */
[----:B------:R-:W-:Y:S02]  /*2090*/  UIADD3 UR34, UPT, UPT, UR26, -0x20, URZ ;  /* 0xffffffe01a227890 */ /* 0x000fe4000fffe0ff */
[----:B------:R-:W-:Y:S02]  /*20a0*/  ULOP3.LUT UR33, UR6, 0xfefffff8, URZ, 0xc0, !UPT ;  /* 0xfefffff806217892 */ /* 0x000fe4000f8ec0ff */
[----:B------:R-:W-:Y:S02]  /*20b0*/  UIADD3.X UR23, UPT, UPT, URZ, UR47, URZ, UP1, !UPT ;  /* 0x0000002fff177290 */ /* 0x000fe40008ffe4ff */
[----:B------:R-:W-:Y:S02]  /*20c0*/  UIADD3 UR32, UPT, UPT, UR24, 0x8400, URZ ;  /* 0x0000840018207890 */ /* 0x000fe4000fffe0ff */
[----:B------:R-:W-:Y:S02]  /*20d0*/  UPRMT UR7, URZ, 0x5410, UR37 ;  /* 0x00005410ff077896 */ /* 0x000fe40008000025 */
[----:B------:R-:W-:-:S02]  /*20e0*/  UIADD3 UR24, UPT, UPT, UR24, 0xa400, URZ ;  /* 0x0000a40018187890 */ /* 0x000fc4000fffe0ff */
[----:B------:R-:W-:Y:S02]  /*20f0*/  UIADD3.X UR15, UPT, UPT, URZ, UR47, URZ, UP0, !UPT ;  /* 0x0000002fff0f7290 */ /* 0x000fe400087fe4ff */
[----:B------:R-:W-:Y:S02]  /*2100*/  UIADD3 UR16, UPT, UPT, UR8, 0x18400, URZ ;  /* 0x0001840008107890 */ /* 0x000fe4000fffe0ff */
[----:B------:R-:W-:Y:S02]  /*2110*/  UPRMT UR4, URZ, 0x5410, UR31 ;  /* 0x00005410ff047896 */ /* 0x000fe4000800001f */
[----:B------:R-:W-:Y:S01]  /*2120*/  UIADD3 UR8, UPT, UPT, UR8, 0x1c400, URZ ;  /* 0x0001c40008087890 */ /* 0x000fe2000fffe0ff */
[----:B------:R-:W-:Y:S01]  /*2130*/  UMOV UR42, 0x0 ;  /* 0x00000000002a7882 */ /* 0x000fe20000000000 */
[----:B------:R-:W-:Y:S01]  /*2140*/  UMOV UR43, 0x10000000 ;  /* 0x10000000002b7882 */ /* 0x000fe20000000000 */
[----:B------:R-:W-:Y:S01]  /*2150*/  UMOV UR27, UR35 ;  /* 0x00000023001b7c82 */ /* 0x000fe20008000000 */
[----:B------:R-:W-:Y:S01]  /*2160*/  UMOV UR28, UR36 ;  /* 0x00000024001c7c82 */ /* 0x000fe20008000000 */
[----:B------:R-:W-:Y:S01]  /*2170*/  UMOV UR25, UR33 ;  /* 0x0000002100197c82 */ /* 0x000fe20008000000 */
[----:B------:R-:W-:Y:S01]  /*2180*/  UMOV UR20, UR36 ;  /* 0x0000002400147c82 */ /* 0x000fe20008000000 */
[----:B------:R-:W-:Y:S01]  /*2190*/  UMOV UR17, UR33 ;  /* 0x0000002100117c82 */ /* 0x000fe20008000000 */
[----:B------:R-:W-:Y:S01]  /*21a0*/  UMOV UR18, UR34 ;  /* 0x0000002200127c82 */ /* 0x000fe20008000000 */
[----:B------:R4:W-:Y:S01]  /*21b0*/  UTMALDG.3D.MULTICAST.2CTA [UR32], [UR22], UR7, desc[UR42] ;  /* 0x00002a20160073b4 */ /* 0x0009e20008211807 */
[----:B------:R-:W-:Y:S01]  /*21c0*/  UMOV UR10, UR26 ;  /* 0x0000001a000a7c82 */ /* 0x000fe20008000000 */
[----:B------:R-:W-:Y:S01]  /*21d0*/  UMOV UR11, UR19 ;  /* 0x00000013000b7c82 */ /* 0x000fe20008000000 */
[----:B------:R-:W-:Y:S01]  /*21e0*/  UMOV UR12, UR36 ;  /* 0x00000024000c7c82 */ /* 0x000fe20008000000 */
[----:B------:R-:W-:Y:S01]  /*21f0*/  UMOV UR9, UR33 ;  /* 0x0000002100097c82 */ /* 0x000fe20008000000 */
[----:B------:R4:W-:Y:S01]  /*2200*/  UTMALDG.3D.MULTICAST.2CTA [UR24], [UR22], UR7, desc[UR42] ;  /* 0x00002a18160073b4 */ /* 0x0009e20008211807 */
[----:B------:R4:W-:Y:S01]  /*2210*/  UTMALDG.3D.MULTICAST.2CTA [UR16], [UR14], UR4, desc[UR42] ;  /* 0x00002a100e0073b4 */ /* 0x0009e20008211804 */
[----:B------:R4:W-:Y:S02]  /*2220*/  UTMALDG.3D.MULTICAST.2CTA [UR8], [UR14], UR4, desc[UR42] ;  /* 0x00002a080e0073b4 */ /* 0x0009e40008211804 */
[----:B----4-:R-:W-:Y:S01]  /*2230*/  NOP ;  /* 0x0000000000007918 */ /* 0x010fe20000000000 */
.L_x_32:
[----:B------:R-:W-:Y:S05]  /*2240*/  BSYNC.RECONVERGENT B0 ;  /* 0x0000000000007941 */ /* 0x000fea0003800200 */
.L_x_31:
[----:B------:R-:W-:Y:S01]  /*2250*/  UIADD3 UR26, UPT, UPT, UR26, 0x40, URZ ;  /* 0x000000401a1a7890 */ /* 0x000fe2000fffe0ff */
[----:B------:R-:W-:Y:S01]  /*2260*/  UMOV UR5, UR29 ;  /* 0x0000001d00057c82 */ /* 0x000fe20008000000 */
[----:B------:R-:W-:Y:S01]  /*2270*/  UMOV UR13, UR41 ;  /* 0x00000029000d7c82 */ /* 0x000fe20008000000 */
[----:B------:R-:W-:Y:S09]  /*2280*/  BRA.U UP2, `(.L_x_33) ;  /* 0xfffffff902f87547 */ /* 0x000ff2000b83ffff */
.L_x_25:
[----:B------:R-:W-:Y:S01]  /*2290*/  ULEA UR4, UR29, UR21, 0x3 ;  /* 0x000000151d047291 */ /* 0x000fe2000f8e18ff */
[----:B-1----:R-:W-:Y:S01]  /*22a0*/  SHF.L.U32 R0, R12, 0x1f, RZ ;  /* 0x0000001f0c007819 */ /* 0x002fe200000006ff */
[----:B------:R-:W-:Y:S01]  /*22b0*/  @!P2 SYNCS.ARRIVE.TRANS64.A1T0 RZ, [UR21+0x88], RZ ;  /* 0x000088ffffffa9a7 */ /* 0x000fe20008100015 */
[----:B------:R-:W-:-:S06]  /*22c0*/  UISETP.GT.AND UP0, UPT, UR52, UR51, UPT ;  /* 0x000000333400728c */ /* 0x000fcc000bf04270 */
[----:B--23--:R1:W2:Y:S03]  /*22d0*/  SYNCS.PHASECHK.TRANS64.TRYWAIT P1, [UR4+0x20], R0 ;  /* 0x00002000ff0075a7 */ /* 0x00c2a60008021104 */
[----:B------:R-:W-:Y:S05]  /*22e0*/  BRA.U !UP0, `(.L_x_34) ;  /* 0x00000005080c7547 */ /* 0x000fea000b800000 */
[----:B------:R-:W-:Y:S01]  /*22f0*/  UIADD3 UR23, UPT, UPT, UR56, UR13, URZ ;  /* 0x0000000d38177290 */ /* 0x000fe2000fffe0ff */
[----:B------:R-:W-:-:S11]  /*2300*/  UMOV UR6, UR29 ;  /* 0x0000001d00067c82 */ /* 0x000fd60008000000 */
.L_x_42:
[----:B------:R-:W-:Y:S01]  /*2310*/  ULEA UR7, UR6, UR21, 0x3 ;  /* 0x0000001506077291 */ /* 0x000fe2000f8e18ff */
[----:B--2---:R-:W-:Y:S01]  /*2320*/  @P4 MOV R2, 0x18000 ;  /* 0x0001800000024802 */ /* 0x004fe20000000f00 */
[----:B--23--:R-:W-:Y:S10]  /*2330*/  @P1 BRA `(.L_x_35) ;  /* 0x00000000000c1947 */ /* 0x00cff40003800000 */
[----:B------:R-:W-:-:S04]  /*2340*/  SHF.L.U32 R3, R12, 0x1f, RZ ;  /* 0x0000001f0c037819 */ /* 0x000fc800000006ff */
[----:B------:R-:W2:Y:S02]  /*2350*/  SYNCS.PHASECHK.TRANS64.TRYWAIT P0, [UR7+0x20], R3 ;  /* 0x00002003ff0075a7 */ /* 0x000ea40008001107 */
[----:B--2---:R-:W-:Y:S05]  /*2360*/  @!P0 BRA `(.L_x_36) ;  /* 0x000000a400188947 */ /* 0x004fea0003800000 */
.L_x_35:
[----:B------:R2:W-:Y:S01]  /*2370*/  @P4 SYNCS.ARRIVE.TRANS64 RZ, [UR7], R2 ;  /* 0x00000002ffff49a7 */ /* 0x0005e20008000007 */
[----:B------:R-:W-:-:S04]  /*2380*/  ULOP3.LUT UR4, UR40, 0x2, URZ, 0xfc, !UPT ;  /* 0x0000000228047892 */ /* 0x000fc8000f8efcff */
[----:B------:R-:W-:-:S09]  /*2390*/  UISETP.NE.AND UP0, UPT, UR4, 0x2, UPT ;  /* 0x000000020400788c */ /* 0x000fd2000bf05270 */
[----:B------:R-:W-:Y:S05]  /*23a0*/  BRA.U UP0, `(.L_x_37) ;  /* 0x0000000100047547 */ /* 0x000fea000b800000 */
[----:B------:R-:W-:Y:S05]  /*23b0*/  BPT.TRAP 0x1 ;  /* 0x000000040000795c */ /* 0x000fea0000300000 */
.L_x_37:
[----:B------:R-:W-:Y:S04]  /*23c0*/  BSSY.RECONVERGENT B0, `(.L_x_38) ;  /* 0x0000003000007945 */ /* 0x000fe80003800200 */
[----:B------:R-:W-:Y:S05]  /*23d0*/  @!P3 BRA `(.L_x_39) ;  /* 0x000000000004b947 */ /* 0x000fea0003800000 */
[----:B------:R-:W-:Y:S05]  /*23e0*/  BPT.TRAP 0x1 ;  /* 0x000000040000795c */ /* 0x000fea0000300000 */
.L_x_39:
[----:B------:R-:W-:Y:S05]  /*23f0*/  BSYNC.RECONVERGENT B0 ;  /* 0x0000000000007941 */ /* 0x000fea0003800200 */
.L_x_38:
        /* <DEDUP_REMOVED lines=15> */
[----:B------:R-:W-:Y:S02]  /*24f0*/  USHF.L.U32 UR34, UR13, 0x6, URZ ;  /* 0x000000060d227899 */ /* 0x000fe400080006ff */
[----:B------:R-:W-:-:S02]  /*2500*/  UIADD3 UR14, UP0, UPT, UR46, 0x180, URZ ;  /* 0x000001802e0e7890 */ /* 0x000fc4000ff1e0ff */
[----:B------:R-:W-:Y:S02]  /*2510*/  ULEA UR8, UR8, UR21, 0x2 ;  /* 0x0000001508087291 */ /* 0x000fe4000f8e10ff */
[----:B------:R-:W-:Y:S02]  /*2520*/  ULOP3.LUT UR33, UR7, 0xfefffff8, URZ, 0xc0, !UPT ;  /* 0xfefffff807217892 */ /* 0x000fe4000f8ec0ff */
[----:B------:R-:W-:Y:S02]  /*2530*/  UIADD3.X UR5, UPT, UPT, URZ, UR47, URZ, UP1, !UPT ;  /* 0x0000002fff057290 */ /* 0x000fe40008ffe4ff */
[----:B------:R-:W-:Y:S02]  /*2540*/  UIADD3 UR32, UPT, UPT, UR24, 0x8400, URZ ;  /* 0x0000840018207890 */ /* 0x000fe4000fffe0ff */
[----:B------:R-:W-:Y:S02]  /*2550*/  UPRMT UR10, URZ, 0x5410, UR37 ;  /* 0x00005410ff0a7896 */ /* 0x000fe40008000025 */
[----:B------:R-:W-:-:S02]  /*2560*/  UIADD3 UR26, UPT, UPT, UR34, 0x20, URZ ;  /* 0x00000020221a7890 */ /* 0x000fc4000fffe0ff */
[----:B------:R-:W-:Y:S02]  /*2570*/  UIADD3 UR24, UPT, UPT, UR24, 0xa400, URZ ;  /* 0x0000a40018187890 */ /* 0x000fe4000fffe0ff */
        /* <DEDUP_REMOVED lines=9> */
[----:B------:R-:W-:Y:S01]  /*2610*/  UTMALDG.3D.MULTICAST.2CTA [UR32], [UR4], UR10, desc[UR42] ;  /* 0x00002a20040073b4 */ /* 0x000fe2000821180a */
[----:B------:R-:W-:Y:S01]  /*2620*/  UMOV UR20, UR36 ;  /* 0x0000002400147c82 */ /* 0x000fe20008000000 */
[----:B------:R-:W-:Y:S01]  /*2630*/  UMOV UR17, UR33 ;  /* 0x0000002100117c82 */ /* 0x000fe20008000000 */
[----:B------:R-:W-:Y:S01]  /*2640*/  UMOV UR18, UR34 ;  /* 0x0000002200127c82 */ /* 0x000fe20008000000 */
[----:B------:R-:W-:Y:S01]  /*2650*/  UMOV UR11, UR19 ;  /* 0x00000013000b7c82 */ /* 0x000fe20008000000 */
[----:B------:R-:W-:Y:S01]  /*2660*/  UMOV UR12, UR36 ;  /* 0x00000024000c7c82 */ /* 0x000fe20008000000 */
[----:B------:R-:W-:Y:S01]  /*2670*/  UMOV UR9, UR33 ;  /* 0x0000002100097c82 */ /* 0x000fe20008000000 */
[----:B------:R4:W-:Y:S01]  /*2680*/  UTMALDG.3D.MULTICAST.2CTA [UR24], [UR4], UR10, desc[UR42] ;  /* 0x00002a18040073b4 */ /* 0x0009e2000821180a */
[----:B------:R1:W-:Y:S01]  /*2690*/  UTMALDG.3D.MULTICAST.2CTA [UR16], [UR14], UR22, desc[UR42] ;  /* 0x00002a100e0073b4 */ /* 0x0003e20008211816 */
[----:B----4-:R-:W-:-:S02]  /*26a0*/  UMOV UR10, UR26 ;  /* 0x0000001a000a7c82 */ /* 0x010fc40008000000 */
[----:B------:R1:W-:Y:S02]  /*26b0*/  UTMALDG.3D.MULTICAST.2CTA [UR8], [UR14], UR22, desc[UR42] ;  /* 0x00002a080e0073b4 */ /* 0x0003e40008211816 */
[----:B-1----:R-:W-:Y:S01]  /*26c0*/  NOP ;  /* 0x0000000000007918 */ /* 0x002fe20000000000 */
.L_x_41:
[----:B------:R-:W-:Y:S05]  /*26d0*/  BSYNC.RECONVERGENT B0 ;  /* 0x0000000000007941 */ /* 0x000fea0003800200 */
.L_x_40:
[----:B------:R-:W-:Y:S01]  /*26e0*/  UIADD3 UR13, UPT, UPT, UR13, 0x1, URZ ;  /* 0x000000010d0d7890 */ /* 0x000fe2000fffe0ff */
[----:B------:R-:W-:-:S03]  /*26f0*/  UMOV UR6, UR29 ;  /* 0x0000001d00067c82 */ /* 0x000fc60008000000 */
[----:B------:R-:W-:-:S09]  /*2700*/  UISETP.NE.AND UP0, UPT, UR13, UR23, UPT ;  /* 0x000000170d00728c */ /* 0x000fd2000bf05270 */
[----:B------:R-:W-:Y:S05]  /*2710*/  BRA.U UP0, `(.L_x_42) ;  /* 0xfffffff900fc7547 */ /* 0x000fea000b83ffff */
.L_x_34:
[C---:B------:R-:W-:Y:S01]  /*2720*/  LEA R3, R11.reuse, UR21, 0x3 ;  /* 0x000000150b037c11 */ /* 0x040fe2000f8e18ff */
[----:B------:R-:W-:Y:S01]  /*2730*/  NOP ;  /* 0x0000000000007918 */ /* 0x000fe20000000000 */
[----:B-1----:R-:W-:Y:S02]  /*2740*/  SHF.L.U32 R0, R10, 0x1f, RZ ;  /* 0x0000001f0a007819 */ /* 0x002fe400000006ff */
[----:B------:R-:W-:Y:S02]  /*2750*/  LEA R4, R11, UR21, 0x4 ;  /* 0x000000150b047c11 */ /* 0x000fe4000f8e20ff */
[----:B------:R-:W1:Y:S02]  /*2760*/  SYNCS.PHASECHK.TRANS64.TRYWAIT P0, [R3+URZ+0x90], R0 ;  /* 0x00009000030075a7 */ /* 0x000e6400080011ff */
[----:B-1----:R-:W-:Y:S05]  /*2770*/  @!P0 BRA `(.L_x_43) ;  /* 0x000000a0002c8947 */ /* 0x002fea0003800000 */
.L_x_192:
[----:B------:R-:W4:Y:S01]  /*2780*/  LDS.128 R4, [R4+0x120] ;  /* 0x0001200004047984 */ /* 0x000f220000000c00 */
[----:B------:R-:W-:Y:S01]  /*2790*/  UISETP.GE.AND UP0, UPT, UR45, 0x1, UPT ;  /* 0x000000012d00788c */ /* 0x000fe2000bf06270 */
[----:B------:R-:W-:Y:S01]  /*27a0*/  @!PT LDS RZ, [RZ] ;  /* 0x00000000fffff984 */ /* 0x000fe20000000800 */
[----:B------:R-:W-:Y:S01]  /*27b0*/  @!PT LDS RZ, [RZ] ;  /* 0x00000000fffff984 */ /* 0x000fe20000000800 */
[----:B------:R-:W-:Y:S01]  /*27c0*/  @!PT LDS RZ, [RZ] ;  /* 0x00000000fffff984 */ /* 0x000fe20000000800 */
[----:B------:R-:W-:Y:S01]  /*27d0*/  @!PT LDS RZ, [RZ] ;  /* 0x00000000fffff984 */ /* 0x000fe20000000800 */
[----:B------:R1:W-:Y:S06]  /*27e0*/  MEMBAR.ALL.CTA ;  /* 0x0000000000007992 */ /* 0x0003ec0000008000 */
[----:B-1----:R-:W1:Y:S01]  /*27f0*/  FENCE.VIEW.ASYNC.S ;  /* 0x00000000000073c6 */ /* 0x002e620000000000 */
[----:B----4-:R-:W-:-:S13]  /*2800*/  LOP3.LUT P0, RZ, R6, 0x1, RZ, 0xc0, !PT ;  /* 0x0000000106ff7812 */ /* 0x010fda000780c0ff */
[----:B-1----:R-:W-:Y:S01]  /*2810*/  VOTEU.ANY UP1, P0 ;  /* 0x0000000000ff7886 */ /* 0x002fe20000020100 */
[----:B------:R-:W-:-:S13]  /*2820*/  PLOP3.LUT P0, PT, PT, PT, UP1, 0x80, 0x8 ;  /* 0x000000000008781c */ /* 0x000fda0003f0f018 */
[----:B------:R-:W-:Y:S02]  /*2830*/  @P0 LOP3.LUT R0, R5, 0xffff, RZ, 0xc0, !PT ;  /* 0x0000ffff05000812 */ /* 0x000fe400078ec0ff */
[----:B--2---:R-:W-:Y:S02]  /*2840*/  @P0 MOV R2, R4 ;  /* 0x0000000400020202 */ /* 0x004fe40000000f00 */
[----:B------:R-:W-:Y:S01]  /*2850*/  @P0 R2UR UR5, R0 ;  /* 0x00000000000502ca */ /* 0x000fe200000e0000 */
[----:B------:R-:W-:Y:S01]  /*2860*/  VIADD R0, R3, 0xa0 ;  /* 0x000000a003007836 */ /* 0x000fe20000000000 */
[----:B------:R-:W-:Y:S02]  /*2870*/  @P0 SHF.R.U32.HI R4, RZ, 0x10, R5 ;  /* 0x00000010ff040819 */ /* 0x000fe40000011605 */
[----:B------:R-:W-:Y:S02]  /*2880*/  @P0 R2UR UR6, R2 ;  /* 0x00000000020602ca */ /* 0x000fe400000e0000 */
[----:B------:R-:W-:-:S02]  /*2890*/  PRMT R0, RZ, 0x654, R0 ;  /* 0x00000654ff007816 */ /* 0x000fc40000000000 */
[----:B------:R-:W-:Y:S02]  /*28a0*/  @P0 R2UR UR4, R4 ;  /* 0x00000000040402ca */ /* 0x000fe400000e0000 */
[----:B------:R1:W-:Y:S03]  /*28b0*/  SYNCS.ARRIVE.TRANS64.RED.A1T0 RZ, [R0+URZ], RZ ;  /* 0x000000ff00ff79a7 */ /* 0x0003e600081004ff */
[----:B------:R-:W-:-:S04]  /*28c0*/  @UP1 UMOV UR44, UR5 ;  /* 0x00000005002c1c82 */ /* 0x000fc80008000000 */
[----:B------:R-:W-:-:S04]  /*28d0*/  @UP1 UMOV UR48, UR6 ;  /* 0x0000000600301c82 */ /* 0x000fc80008000000 */
[----:B------:R-:W-:Y:S01]  /*28e0*/  @UP1 UMOV UR36, UR4 ;  /* 0x0000000400241c82 */ /* 0x000fe20008000000 */
[----:B------:R-:W-:Y:S05]  /*28f0*/  BRA.U !UP0, `(.L_x_44) ;  /* 0x0000000108d47547 */ /* 0x000fea000b800000 */
[----:B------:R-:W2:Y:S01]  /*2900*/  LDCU.128 UR12, c[0x0][0xb10] ;  /* 0x00016200ff0c77ac */ /* 0x000ea20008000c00 */
[----:B------:R-:W4:Y:S01]  /*2910*/  LDCU UR22, c[0x0][0xb20] ;  /* 0x00016400ff1677ac */ /* 0x000f220008000800 */
[----:B------:R-:W3:Y:S01]  /*2920*/  LDCU UR20, c[0x0][0xb0c] ;  /* 0x00016180ff1477ac */ /* 0x000ee20008000800 */
[----:B------:R-:W1:Y:S01]  /*2930*/  LDCU.64 UR8, c[0x0][0xb28] ;  /* 0x00016500ff0877ac */ /* 0x000e620008000a00 */
[----:B------:R-:W-:Y:S02]  /*2940*/  UISETP.NE.AND UP3, UPT, UR45, 0x1, UPT ;  /* 0x000000012d00788c */ /* 0x000fe4000bf65270 */
[----:B--2---:R-:W-:Y:S02]  /*2950*/  UIMAD.WIDE.U32 UR6, UR49, UR15, URZ ;  /* 0x0000000f310672a5 */ /* 0x004fe4000f8e00ff */
[----:B------:R-:W-:Y:S02]  /*2960*/  UIMAD.WIDE.U32 UR4, UR50, UR12, URZ ;  /* 0x0000000c320472a5 */ /* 0x000fe4000f8e00ff */
[----:B------:R-:W-:-:S02]  /*2970*/  UISETP.NE.AND UP0, UPT, UR14, 0x1, UPT ;  /* 0x000000010e00788c */ /* 0x000fc4000bf05270 */
[----:B------:R-:W-:Y:S01]  /*2980*/  UIMAD.WIDE.U32 UR18, UR44, UR15, URZ ;  /* 0x0000000f2c1272a5 */ /* 0x000fe2000f8e00ff */
[----:B------:R-:W-:Y:S02]  /*2990*/  UMOV UR6, UR7 ;  /* 0x0000000700067c82 */ /* 0x000fe40008000000 */
[----:B------:R-:W-:Y:S01]  /*29a0*/  UMOV UR4, UR5 ;  /* 0x0000000500047c82 */ /* 0x000fe20008000000 */
[----:B----4-:R-:W-:Y:S02]  /*29b0*/  USHF.R.U32.HI UR6, URZ, UR22, UR6 ;  /* 0x00000016ff067299 */ /* 0x010fe40008011606 */
[----:B---3--:R-:W-:Y:S02]  /*29c0*/  UISETP.NE.AND UP2, UPT, UR20, 0x1, UPT ;  /* 0x000000011400788c */ /* 0x008fe4000bf45270 */
[----:B------:R-:W-:Y:S02]  /*29d0*/  USHF.R.U32.HI UR4, URZ, UR13, UR4 ;  /* 0x0000000dff047299 */ /* 0x000fe40008011604 */
[----:B------:R-:W-:-:S02]  /*29e0*/  USEL UR5, UR49, UR6, !UP0 ;  /* 0x0000000631057287 */ /* 0x000fc4000c000000 */
[----:B------:R-:W-:Y:S02]  /*29f0*/  USEL UR6, UR50, UR4, !UP2 ;  /* 0x0000000432067287 */ /* 0x000fe4000d000000 */
[----:B-1----:R-:W-:Y:S01]  /*2a00*/  UIMAD.WIDE.U32 UR10, UR5, UR8, URZ ;  /* 0x00000008050a72a5 */ /* 0x002fe2000f8e00ff */
[----:B------:R-:W-:Y:S01]  /*2a10*/  UMOV UR4, UR19 ;  /* 0x0000001300047c82 */ /* 0x000fe20008000000 */
[----:B------:R-:W-:Y:S02]  /*2a20*/  UIMAD.WIDE.U32 UR16, UR48, UR12, URZ ;  /* 0x0000000c301072a5 */ /* 0x000fe4000f8e00ff */
[----:B------:R-:W-:-:S03]  /*2a30*/  UIMAD.WIDE.U32 UR18, UR6, UR8, URZ ;  /* 0x00000008061272a5 */ /* 0x000fc6000f8e00ff */
[----:B------:R-:W-:Y:S01]  /*2a40*/  UMOV UR10, UR11 ;  /* 0x0000000b000a7c82 */ /* 0x000fe20008000000 */
[----:B------:R-:W-:Y:S02]  /*2a50*/  USHF.R.U32.HI UR4, URZ, UR22, UR4 ;  /* 0x00000016ff047299 */ /* 0x000fe40008011604 */
[----:B------:R-:W-:Y:S01]  /*2a60*/  @UP3 USHF.R.U32.HI UR5, URZ, UR9, UR10 ;  /* 0x00000009ff053299 */ /* 0x000fe2000801160a */
[----:B------:R-:W-:Y:S01]  /*2a70*/  UMOV UR16, UR17 ;  /* 0x0000001100107c82 */ /* 0x000fe20008000000 */
[----:B------:R-:W-:Y:S01]  /*2a80*/  UMOV UR18, UR19 ;  /* 0x0000001300127c82 */ /* 0x000fe20008000000 */
[----:B------:R-:W-:Y:S02]  /*2a90*/  USHF.R.U32.HI UR13, URZ, UR13, UR16 ;  /* 0x0000000dff0d7299 */ /* 0x000fe40008011610 */
[----:B------:R-:W-:Y:S02]  /*2aa0*/  USEL UR4, UR44, UR4, !UP0 ;  /* 0x000000042c047287 */ /* 0x000fe4000c000000 */
[----:B------:R-:W-:-:S02]  /*2ab0*/  @UP3 USHF.R.U32.HI UR6, URZ, UR9, UR18 ;  /* 0x00000009ff063299 */ /* 0x000fc40008011612 */
[----:B------:R-:W-:Y:S02]  /*2ac0*/  UIMAD UR7, UR45, UR5, URZ ;  /* 0x000000052d0772a4 */ /* 0x000fe4000f8e02ff */
[----:B------:R-:W-:Y:S02]  /*2ad0*/  USEL UR5, UR48, UR13, !UP2 ;  /* 0x0000000d30057287 */ /* 0x000fe4000d000000 */
[----:B------:R-:W-:Y:S02]  /*2ae0*/  UIMAD UR10, UR45, UR6, URZ ;  /* 0x000000062d0a72a4 */ /* 0x000fe4000f8e02ff */
[----:B------:R-:W-:Y:S02]  /*2af0*/  UISETP.GE.AND UP0, UPT, UR4, UR7, UPT ;  /* 0x000000070400728c */ /* 0x000fe4000bf06270 */
[----:B------:R-:W-:Y:S02]  /*2b00*/  UIMAD.WIDE.U32 UR12, UR4, UR8, URZ ;  /* 0x00000008040c72a5 */ /* 0x000fe4000f8e00ff */
[----:B------:R-:W-:-:S02]  /*2b10*/  UISETP.GE.OR UP0, UPT, UR5, UR10, UP0 ;  /* 0x0000000a0500728c */ /* 0x000fc40008706670 */
        /* <DEDUP_REMOVED lines=19> */
.L_x_44:
[----:B------:R-:W2:Y:S02]  /*2c50*/  LDCU UR4, c[0x0][0xb30] ;  /* 0x00016600ff0477ac */ /* 0x000ea40008000800 */
[----:B--2---:R-:W-:-:S09]  /*2c60*/  UISETP.NE.AND UP0, UPT, UR4, 0x1, UPT ;  /* 0x000000010400788c */ /* 0x004fd2000bf05270 */
[----:B------:R-:W-:Y:S05]  /*2c70*/  BRA.U UP0, `(.L_x_45) ;  /* 0x0000000100447547 */ /* 0x000fea000b800000 */
[----:B------:R-:W2:Y:S01]  /*2c80*/  LDCU.128 UR8, c[0x0][0xb10] ;  /* 0x00016200ff0877ac */ /* 0x000ea20008000c00 */
[----:B------:R-:W4:Y:S01]  /*2c90*/  LDCU UR12, c[0x0][0xb0c] ;  /* 0x00016180ff0c77ac */ /* 0x000f220008000800 */
[----:B------:R-:W1:Y:S01]  /*2ca0*/  LDCU UR13, c[0x0][0xb20] ;  /* 0x00016400ff0d77ac */ /* 0x000e620008000800 */
[----:B--2---:R-:W-:Y:S02]  /*2cb0*/  UIMAD.WIDE.U32 UR6, UR48, UR8, URZ ;  /* 0x00000008300672a5 */ /* 0x004fe4000f8e00ff */
[----:B------:R-:W-:Y:S02]  /*2cc0*/  UIMAD.WIDE.U32 UR4, UR44, UR11, URZ ;  /* 0x0000000b2c0472a5 */ /* 0x000fe4000f8e00ff */
[----:B----4-:R-:W-:Y:S02]  /*2cd0*/  UISETP.NE.AND UP2, UPT, UR12, 0x1, UPT ;  /* 0x000000010c00788c */ /* 0x010fe4000bf45270 */
[----:B------:R-:W-:Y:S01]  /*2ce0*/  UISETP.NE.AND UP0, UPT, UR10, 0x1, UPT ;  /* 0x000000010a00788c */ /* 0x000fe2000bf05270 */
[----:B------:R-:W-:-:S02]  /*2cf0*/  UMOV UR6, UR7 ;  /* 0x0000000700067c82 */ /* 0x000fc40008000000 */
[----:B------:R-:W-:Y:S01]  /*2d00*/  UMOV UR4, UR5 ;  /* 0x0000000500047c82 */ /* 0x000fe20008000000 */
[----:B------:R-:W-:Y:S02]  /*2d10*/  USHF.R.U32.HI UR9, URZ, UR9, UR6 ;  /* 0x00000009ff097299 */ /* 0x000fe40008011606 */
[----:B-1----:R-:W-:Y:S02]  /*2d20*/  USHF.R.U32.HI UR4, URZ, UR13, UR4 ;  /* 0x0000000dff047299 */ /* 0x002fe40008011604 */
[----:B------:R-:W-:Y:S02]  /*2d30*/  USEL UR5, UR48, UR9, !UP2 ;  /* 0x0000000930057287 */ /* 0x000fe4000d000000 */
[----:B------:R-:W-:-:S04]  /*2d40*/  USEL UR4, UR44, UR4, !UP0 ;  /* 0x000000042c047287 */ /* 0x000fc8000c000000 */
[----:B------:R-:W-:Y:S02]  /*2d50*/  UIADD3 UR6, UPT, UPT, UR5, -UR4, URZ ;  /* 0x8000000405067290 */ /* 0x000fe4000fffe0ff */
[----:B------:R-:W-:Y:S02]  /*2d60*/  UIADD3 UR4, UPT, UPT, -UR5, UR4, URZ ;  /* 0x0000000405047290 */ /* 0x000fe4000fffe1ff */
[----:B------:R-:W-:Y:S02]  /*2d70*/  UIMAD UR44, UR6, UR10, UR44 ;  /* 0x0000000a062c72a4 */ /* 0x000fe4000f8e022c */
[----:B------:R-:W-:-:S12]  /*2d80*/  UIMAD UR48, UR4, UR12, UR48 ;  /* 0x0000000c043072a4 */ /* 0x000fd8000f8e0230 */
.L_x_45:
[----:B------:R-:W-:Y:S01]  /*2d90*/  VIADD R11, R11, 0x1 ;  /* 0x000000010b0b7836 */ /* 0x000fe20000000000 */
[----:B------:R-:W-:Y:S02]  /*2da0*/  R2UR UR5, R59 ;  /* 0x000000003b0572ca */ /* 0x000fe400000e0000 */
[----:B------:R-:W-:Y:S02]  /*2db0*/  R2UR UR4, R58 ;  /* 0x000000003a0472ca */ /* 0x000fe400000e0000 */
[C---:B------:R-:W-:Y:S02]  /*2dc0*/  ISETP.NE.AND P0, PT, R11.reuse, 0x2, PT ;  /* 0x000000020b00780c */ /* 0x040fe40003f05270 */
[----:B------:R-:W-:Y:S02]  /*2dd0*/  PLOP3.LUT P2, PT, PT, PT, PT, 0x80, 0x8 ;  /* 0x000000000008781c */ /* 0x000fe40003f4f070 */
[----:B-1----:R-:W-:Y:S02]  /*2de0*/  SEL R0, RZ, 0x1, P0 ;  /* 0x00000001ff007807 */ /* 0x002fe40000000000 */
[----:B------:R-:W-:-:S02]  /*2df0*/  SEL R11, R11, RZ, P0 ;  /* 0x000000ff0b0b7207 */ /* 0x000fc40000000000 */
[----:B------:R-:W-:Y:S01]  /*2e00*/  LOP3.LUT R10, R10, R0, RZ, 0x3c, !PT ;  /* 0x000000000a0a7212 */ /* 0x000fe200078e3cff */
[----:B------:R-:W-:Y:S02]  /*2e10*/  UIADD3 UR20, UPT, UPT, UR48, UR5, URZ ;  /* 0x0000000530147290 */ /* 0x000fe4000fffe0ff */
[----:B------:R-:W-:Y:S01]  /*2e20*/  UIADD3 UR24, UPT, UPT, UR44, UR4, URZ ;  /* 0x000000042c187290 */ /* 0x000fe2000fffe0ff */
[----:B------:R-:W-:Y:S11]  /*2e30*/  BRA.U UP1, `(.L_x_46) ;  /* 0xffffffed018c7547 */ /* 0x000ff6000b83ffff */
[----:B------:R-:W-:Y:S01]  /*2e40*/  UIADD3 UR21, UPT, UPT, UR21, 0x20, URZ ;  /* 0x0000002015157890 */ /* 0x000fe2000fffe0ff */
[----:B------:R-:W-:-:S03]  /*2e50*/  SHF.L.U32 R2, R12, 0x1f, RZ ;  /* 0x0000001f0c027819 */ /* 0x000fc600000006ff */
[----:B------:R-:W-:-:S09]  /*2e60*/  ULEA UR4, UR29, UR21, 0x3 ;  /* 0x000000151d047291 */ /* 0x000fd2000f8e18ff */
[----:B------:R-:W1:Y:S02]  /*2e70*/  SYNCS.PHASECHK.TRANS64.TRYWAIT P0, [UR4], R2 ;  /* 0x00000002ff0075a7 */ /* 0x000e640008001104 */
[----:B-1----:R-:W-:Y:S05]  /*2e80*/  @!P0 BRA `(.L_x_47) ;  /* 0x00000098007c8947 */ /* 0x002fea0003800000 */
.L_x_194:
[----:B------:R-:W-:-:S04]  /*2e90*/  UIADD3 UR4, UPT, UPT, UR29, 0x1, URZ ;  /* 0x000000011d047890 */ /* 0x000fc8000fffe0ff */
[----:B------:R-:W-:-:S04]  /*2ea0*/  UISETP.NE.AND UP0, UPT, UR4, 0x4, UPT ;  /* 0x000000040400788c */ /* 0x000fc8000bf05270 */
[----:B------:R-:W-:Y:S02]  /*2eb0*/  USEL UR6, URZ, 0x1, UP0 ;  /* 0x00000001ff067887 */ /* 0x000fe40008000000 */
[----:B------:R-:W-:-:S04]  /*2ec0*/  USEL UR4, UR4, URZ, UP0 ;  /* 0x000000ff04047287 */ /* 0x000fc80008000000 */
[----:B------:R-:W-:Y:S01]  /*2ed0*/  ULEA UR5, UR4, UR21, 0x3 ;  /* 0x0000001504057291 */ /* 0x000fe2000f8e18ff */
[----:B-1----:R-:W-:-:S04]  /*2ee0*/  LOP3.LUT R2, R12, UR6, RZ, 0x3c, !PT ;  /* 0x000000060c027c12 */ /* 0x002fc8000f8e3cff */
[----:B------:R-:W-:-:S04]  /*2ef0*/  SHF.L.U32 R3, R2, 0x1f, RZ ;  /* 0x0000001f02037819 */ /* 0x000fc800000006ff */
[----:B------:R-:W1:Y:S02]  /*2f00*/  SYNCS.PHASECHK.TRANS64.TRYWAIT P0, [UR5], R3 ;  /* 0x00000003ff0075a7 */ /* 0x000e640008001105 */
[----:B-1----:R-:W-:Y:S05]  /*2f10*/  @!P0 BRA `(.L_x_48) ;  /* 0x0000009800708947 */ /* 0x002fea0003800000 */
.L_x_196:
[----:B------:R-:W-:-:S04]  /*2f20*/  UIADD3 UR4, UPT, UPT, UR4, 0x1, URZ ;  /* 0x0000000104047890 */ /* 0x000fc8000fffe0ff */
[----:B------:R-:W-:-:S04]  /*2f30*/  UISETP.NE.AND UP0, UPT, UR4, 0x4, UPT ;  /* 0x000000040400788c */ /* 0x000fc8000bf05270 */
[----:B------:R-:W-:Y:S02]  /*2f40*/  USEL UR6, URZ, 0x1, UP0 ;  /* 0x00000001ff067887 */ /* 0x000fe40008000000 */
[----:B------:R-:W-:-:S04]  /*2f50*/  USEL UR4, UR4, URZ, UP0 ;  /* 0x000000ff04047287 */ /* 0x000fc80008000000 */
[----:B------:R-:W-:Y:S01]  /*2f60*/  ULEA UR5, UR4, UR21, 0x3 ;  /* 0x0000001504057291 */ /* 0x000fe2000f8e18ff */
[----:B------:R-:W-:-:S04]  /*2f70*/  LOP3.LUT R2, R2, UR6, RZ, 0x3c, !PT ;  /* 0x0000000602027c12 */ /* 0x000fc8000f8e3cff */
[----:B-1----:R-:W-:-:S04]  /*2f80*/  SHF.L.U32 R3, R2, 0x1f, RZ ;  /* 0x0000001f02037819 */ /* 0x002fc800000006ff */
[----:B------:R-:W1:Y:S02]  /*2f90*/  SYNCS.PHASECHK.TRANS64.TRYWAIT P0, [UR5], R3 ;  /* 0x00000003ff0075a7 */ /* 0x000e640008001105 */
[----:B-1----:R-:W-:Y:S05]  /*2fa0*/  @!P0 BRA `(.L_x_49) ;  /* 0x0000009800648947 */ /* 0x002fea0003800000 */
.L_x_198:
[----:B------:R-:W-:-:S04]  /*2fb0*/  UIADD3 UR4, UPT, UPT, UR4, 0x1, URZ ;  /* 0x0000000104047890 */ /* 0x000fc8000fffe0ff */
[----:B------:R-:W-:-:S04]  /*2fc0*/  UISETP.NE.AND UP0, UPT, UR4, 0x4, UPT ;  /* 0x000000040400788c */ /* 0x000fc8000bf05270 */
[----:B------:R-:W-:Y:S02]  /*2fd0*/  USEL UR5, URZ, 0x1, UP0 ;  /* 0x00000001ff057887 */ /* 0x000fe40008000000 */
[----:B------:R-:W-:-:S04]  /*2fe0*/  USEL UR4, UR4, URZ, UP0 ;  /* 0x000000ff04047287 */ /* 0x000fc80008000000 */
[----:B------:R-:W-:Y:S01]  /*2ff0*/  ULEA UR4, UR4, UR21, 0x3 ;  /* 0x0000001504047291 */ /* 0x000fe2000f8e18ff */
[----:B------:R-:W-:-:S04]  /*3000*/  LOP3.LUT R2, R2, UR5, RZ, 0x3c, !PT ;  /* 0x0000000502027c12 */ /* 0x000fc8000f8e3cff */
[----:B------:R-:W-:Y:S01]  /*3010*/  SHF.L.U32 R2, R2, 0x1f, RZ ;  /* 0x0000001f02027819 */ /* 0x000fe200000006ff */
[----:B-1----:R-:W-:-:S07]  /*3020*/  IMAD.U32 R0, RZ, RZ, UR4 ;  /* 0x00000004ff007e24 */ /* 0x002fce000f8e00ff */
.L_x_50:
[----:B-1----:R1:W2:Y:S02]  /*3030*/  SYNCS.PHASECHK.TRANS64.TRYWAIT P0, [R0+URZ], R2 ;  /* 0x00000002000075a7 */ /* 0x0022a400080011ff */
[----:B--2---:R-:W-:Y:S05]  /*3040*/  @!P0 NANOSLEEP.SYNCS 0x989680 ;  /* 0x009896800000895d */ /* 0x004fea0003900000 */
[----:B------:R-:W2:Y:S02]  /*3050*/  @!P0 SYNCS.PHASECHK.TRANS64 P0, [R0+URZ], R2 ;  /* 0x00000002000085a7 */ /* 0x000ea400080010ff */
[----:B--2---:R-:W-:Y:S05]  /*3060*/  @P0 EXIT ;  /* 0x000000000000094d */ /* 0x004fea0003800000 */
[----:B------:R-:W-:Y:S05]  /*3070*/  BRA `(.L_x_50) ;  /* 0xfffffffc00ec7947 */ /* 0x000fea000383ffff */
.L_x_22:
[----:B------:R-:W-:-:S04]  /*3080*/  UISETP.NE.AND UP0, UPT, UR53, URZ, UPT ;  /* 0x000000ff3500728c */ /* 0x000fc8000bf05270 */
[----:B------:R-:W-:-:S09]  /*3090*/  UISETP.NE.OR UP0, UPT, UR22, 0x1, UP0 ;  /* 0x000000011600788c */ /* 0x000fd20008705670 */
[----:B------:R-:W-:Y:S05]  /*30a0*/  BRA.U UP0, `(.L_x_51) ;  /* 0x0000000500487547 */ /* 0x000fea000b800000 */
[----:B------:R-:W-:Y:S01]  /*30b0*/  ISETP.GE.U32.AND P2, PT, R0, 0x10, PT ;  /* 0x000000100000780c */ /* 0x000fe20003f46070 */
[----:B------:R-:W-:Y:S01]  /*30c0*/  IMAD.MOV.U32 R12, RZ, RZ, 0x1 ;  /* 0x00000001ff0c7424 */ /* 0x000fe200078e00ff */
[----:B------:R-:W-:Y:S02]  /*30d0*/  CS2R R10, SRZ ;  /* 0x00000000000a7805 */ /* 0x000fe4000001ff00 */
[----:B------:R-:W-:Y:S01]  /*30e0*/  CS2R R8, SRZ ;  /* 0x0000000000087805 */ /* 0x000fe2000001ff00 */
[----:B------:R-:W-:Y:S01]  /*30f0*/  UMOV UR6, 0x400 ;  /* 0x0000040000067882 */ /* 0x000fe20000000000 */
[----:B------:R-:W-:Y:S01]  /*3100*/  UMOV UR5, URZ ;  /* 0x000000ff00057c82 */ /* 0x000fe20008000000 */
[----:B------:R-:W-:-:S12]  /*3110*/  ULEA UR6, UR53, UR6, 0x18 ;  /* 0x0000000635067291 */ /* 0x000fd8000f8ec0ff */
.L_x_55:
[----:B------:R-:W-:Y:S02]  /*3120*/  LEA R2, R8, UR6, 0x3 ;  /* 0x0000000608027c11 */ /* 0x000fe4000f8e18ff */
[----:B------:R-:W-:-:S03]  /*3130*/  SHF.L.U32 R4, R9, 0x1f, RZ ;  /* 0x0000001f09047819 */ /* 0x000fc600000006ff */
[----:B------:R-:W-:Y:S01]  /*3140*/  VIADD R5, R2, 0x100 ;  /* 0x0000010002057836 */ /* 0x000fe20000000000 */
[----:B------:R-:W1:Y:S02]  /*3150*/  SYNCS.PHASECHK.TRANS64.TRYWAIT P0, [R2+URZ+0xf0], R4 ;  /* 0x0000f004020075a7 */ /* 0x000e6400080011ff */
[----:B-1----:R-:W-:Y:S05]  /*3160*/  @!P0 BRA `(.L_x_52) ;  /* 0x00000098000c8947 */ /* 0x002fea0003800000 */
.L_x_199:
[----:B------:R-:W-:Y:S01]  /*3170*/  ULEA UR4, UR5, UR6, 0x3 ;  /* 0x0000000605047291 */ /* 0x000fe2000f8e18ff */
[----:B-1----:R-:W-:Y:S01]  /*3180*/  PRMT R2, RZ, 0x654, R5 ;  /* 0x00000654ff027816 */ /* 0x002fe20000000005 */
[----:B------:R-:W-:Y:S01]  /*3190*/  @!P2 IMAD.MOV.U32 R4, RZ, RZ, 0x10 ;  /* 0x00000010ff04a424 */ /* 0x000fe200078e00ff */
[----:B------:R-:W-:Y:S01]  /*31a0*/  SHF.L.U32 R5, R12, 0x1f, RZ ;  /* 0x0000001f0c057819 */ /* 0x000fe200000006ff */
[----:B------:R-:W-:Y:S01]  /*31b0*/  UIADD3 UR7, UPT, UPT, UR4, 0x90, URZ ;  /* 0x0000009004077890 */ /* 0x000fe2000fffe0ff */
[----:B------:R1:W-:Y:S05]  /*31c0*/  SYNCS.ARRIVE.TRANS64.RED.A1T0 RZ, [R2+URZ], RZ ;  /* 0x000000ff02ff79a7 */ /* 0x0003ea00081004ff */
[----:B------:R-:W-:Y:S01]  /*31d0*/  IMAD.U32 R6, RZ, RZ, UR7 ;  /* 0x00000007ff067e24 */ /* 0x000fe2000f8e00ff */
[----:B------:R-:W2:Y:S04]  /*31e0*/  SYNCS.PHASECHK.TRANS64.TRYWAIT P0, [UR4+0xa0], R5 ;  /* 0x0000a005ff0075a7 */ /* 0x000ea80008001104 */
[----:B------:R-:W-:Y:S01]  /*31f0*/  PRMT R6, R0, 0x654, R6 ;  /* 0x0000065400067816 */ /* 0x000fe20000000006 */
[----:B-12---:R-:W-:Y:S06]  /*3200*/  @!P0 BRA `(.L_x_53) ;  /* 0x0000009400f88947 */ /* 0x006fec0003800000 */
.L_x_201:
[----:B------:R-:W-:Y:S01]  /*3210*/  ULEA UR8, UR5, UR6, 0x4 ;  /* 0x0000000605087291 */ /* 0x000fe2000f8e20ff */
[----:B------:R-:W-:Y:S01]  /*3220*/  SEL R3, R6, R3, !P2 ;  /* 0x0000000306037207 */ /* 0x000fe20005000000 */
[----:B------:R-:W-:Y:S01]  /*3230*/  UIADD3 UR9, UPT, UPT, UR4, 0x90, URZ ;  /* 0x0000009004097890 */ /* 0x000fe2000fffe0ff */
[----:B-1----:R-:W-:Y:S01]  /*3240*/  LEA R2, R11, UR6, 0x3 ;  /* 0x000000060b027c11 */ /* 0x002fe2000f8e18ff */
[----:B------:R-:W-:Y:S01]  /*3250*/  UIADD3 UR8, UPT, UPT, UR8, 0x120, URZ ;  /* 0x0000012008087890 */ /* 0x000fe2000fffe0ff */
[----:B------:R1:W-:Y:S01]  /*3260*/  @!P2 SYNCS.ARRIVE.TRANS64.RED RZ, [R3+URZ], R4 ;  /* 0x0000000403ffa9a7 */ /* 0x0003e200080004ff */
[----:B------:R-:W-:Y:S01]  /*3270*/  UIADD3 UR4, UPT, UPT, UR5, 0x1, URZ ;  /* 0x0000000105047890 */ /* 0x000fe2000fffe0ff */
[----:B------:R-:W-:-:S03]  /*3280*/  VIADD R8, R8, 0x1 ;  /* 0x0000000108087836 */ /* 0x000fc60000000000 */
[----:B------:R-:W-:Y:S02]  /*3290*/  UISETP.NE.AND UP0, UPT, UR4, 0x2, UPT ;  /* 0x000000020400788c */ /* 0x000fe4000bf05270 */
[----:B------:R-:W-:Y:S01]  /*32a0*/  ISETP.NE.AND P0, PT, R8, 0x2, PT ;  /* 0x000000020800780c */ /* 0x000fe20003f05270 */
[----:B------:R-:W-:Y:S06]  /*32b0*/  UGETNEXTWORKID.BROADCAST [UR8], [UR9] ;  /* 0x00000000080073ca */ /* 0x000fec0008000100 */
[----:B------:R-:W-:Y:S02]  /*32c0*/  USEL UR7, URZ, 0x1, UP0 ;  /* 0x00000001ff077887 */ /* 0x000fe40008000000 */
[----:B------:R-:W-:-:S04]  /*32d0*/  USEL UR5, UR4, URZ, UP0 ;  /* 0x000000ff04057287 */ /* 0x000fc80008000000 */
[----:B------:R-:W-:Y:S02]  /*32e0*/  LOP3.LUT R12, R12, UR7, RZ, 0x3c, !PT ;  /* 0x000000070c0c7c12 */ /* 0x000fe4000f8e3cff */
[----:B-1----:R-:W-:-:S04]  /*32f0*/  SHF.L.U32 R4, R10, 0x1f, RZ ;  /* 0x0000001f0a047819 */ /* 0x002fc800000006ff */
[----:B------:R-:W1:Y:S02]  /*3300*/  SYNCS.PHASECHK.TRANS64.TRYWAIT P1, [R2+URZ+0x90], R4 ;  /* 0x00009004020075a7 */ /* 0x000e6400080211ff */
[----:B-1----:R-:W-:Y:S05]  /*3310*/  @!P1 BRA `(.L_x_54) ;  /* 0x0000009400cc9947 */ /* 0x002fea0003800000 */
.L_x_202:
[C---:B-1----:R-:W-:Y:S01]  /*3320*/  LEA R4, R11.reuse, UR6, 0x4 ;  /* 0x000000060b047c11 */ /* 0x042fe2000f8e20ff */
[----:B------:R-:W-:Y:S01]  /*3330*/  VIADD R2, R2, 0xa0 ;  /* 0x000000a002027836 */ /* 0x000fe20000000000 */
[----:B------:R-:W-:Y:S01]  /*3340*/  SEL R8, R8, RZ, P0 ;  /* 0x000000ff08087207 */ /* 0x000fe20000000000 */
[----:B------:R-:W-:-:S03]  /*3350*/  VIADD R11, R11, 0x1 ;  /* 0x000000010b0b7836 */ /* 0x000fc60000000000 */
[----:B------:R-:W1:Y:S01]  /*3360*/  LDS.128 R4, [R4+0x120] ;  /* 0x0001200004047984 */ /* 0x000e620000000c00 */
[----:B------:R-:W-:Y:S02]  /*3370*/  PRMT R2, RZ, 0x654, R2 ;  /* 0x00000654ff027816 */ /* 0x000fe40000000002 */
[C---:B------:R-:W-:Y:S01]  /*3380*/  ISETP.NE.AND P1, PT, R11.reuse, 0x2, PT ;  /* 0x000000020b00780c */ /* 0x040fe20003f25270 */
[----:B------:R-:W-:Y:S01]  /*3390*/  @!PT LDS RZ, [RZ] ;  /* 0x00000000fffff984 */ /* 0x000fe20000000800 */
[----:B------:R-:W-:Y:S01]  /*33a0*/  @!PT LDS RZ, [RZ] ;  /* 0x00000000fffff984 */ /* 0x000fe20000000800 */
[----:B------:R-:W-:Y:S01]  /*33b0*/  @!PT LDS RZ, [RZ] ;  /* 0x00000000fffff984 */ /* 0x000fe20000000800 */
[----:B------:R-:W-:Y:S01]  /*33c0*/  @!PT LDS RZ, [RZ] ;  /* 0x00000000fffff984 */ /* 0x000fe20000000800 */
[----:B------:R2:W-:Y:S06]  /*33d0*/  MEMBAR.ALL.CTA ;  /* 0x0000000000007992 */ /* 0x0005ec0000008000 */
[----:B--2---:R-:W2:Y:S01]  /*33e0*/  FENCE.VIEW.ASYNC.S ;  /* 0x00000000000073c6 */ /* 0x004ea20000000000 */
[----:B------:R-:W-:Y:S01]  /*33f0*/  SEL R11, R11, RZ, P1 ;  /* 0x000000ff0b0b7207 */ /* 0x000fe20000800000 */
[----:B--2---:R2:W-:Y:S01]  /*3400*/  SYNCS.ARRIVE.TRANS64.RED.A1T0 RZ, [R2+URZ], RZ ;  /* 0x000000ff02ff79a7 */ /* 0x0045e200081004ff */
[----:B-1----:R-:W-:-:S02]  /*3410*/  LOP3.LUT P3, RZ, R6, 0x1, RZ, 0xc0, !PT ;  /* 0x0000000106ff7812 */ /* 0x002fc4000786c0ff */
[----:B------:R-:W-:-:S04]  /*3420*/  SEL R4, RZ, 0x1, P1 ;  /* 0x00000001ff047807 */ /* 0x000fc80000800000 */
[----:B------:R-:W-:Y:S02]  /*3430*/  LOP3.LUT R10, R10, R4, RZ, 0x3c, !PT ;  /* 0x000000040a0a7212 */ /* 0x000fe400078e3cff */
[----:B--2---:R-:W-:-:S04]  /*3440*/  SEL R2, RZ, 0x1, P0 ;  /* 0x00000001ff027807 */ /* 0x004fc80000000000 */
[----:B------:R-:W-:Y:S01]  /*3450*/  LOP3.LUT R9, R9, R2, RZ, 0x3c, !PT ;  /* 0x0000000209097212 */ /* 0x000fe200078e3cff */
[----:B------:R-:W-:Y:S06]  /*3460*/  @P3 BRA `(.L_x_55) ;  /* 0xfffffffc002c3947 */ /* 0x000fec000383ffff */
[----:B------:R-:W-:Y:S01]  /*3470*/  ULEA UR4, UR5, UR6, 0x3 ;  /* 0x0000000605047291 */ /* 0x000fe2000f8e18ff */
[----:B------:R-:W-:-:S08]  /*3480*/  SHF.L.U32 R2, R12, 0x1f, RZ ;  /* 0x0000001f0c027819 */ /* 0x000fd000000006ff */
[----:B------:R-:W1:Y:S02]  /*3490*/  SYNCS.PHASECHK.TRANS64 P0, [UR4+0xa0], R2 ;  /* 0x0000a002ff0075a7 */ /* 0x000e640008001004 */
[----:B-1----:R-:W-:Y:S05]  /*34a0*/  @P0 BRA `(.L_x_56) ;  /* 0x0000000000080947 */ /* 0x002fea0003800000 */
[----:B------:R-:W1:Y:S02]  /*34b0*/  SYNCS.PHASECHK.TRANS64.TRYWAIT P0, [UR4+0xa0], R2 ;  /* 0x0000a002ff0075a7 */ /* 0x000e640008001104 */
[----:B-1----:R-:W-:Y:S05]  /*34c0*/  @!P0 BRA `(.L_x_57) ;  /* 0x0000009400748947 */ /* 0x002fea0003800000 */
.L_x_56:
[----:B------:R-:W-:-:S04]  /*34d0*/  UIADD3 UR7, UPT, UPT, UR5, 0x1, URZ ;  /* 0x0000000105077890 */ /* 0x000fc8000fffe0ff */
[----:B------:R-:W-:-:S04]  /*34e0*/  UISETP.NE.AND UP0, UPT, UR7, 0x2, UPT ;  /* 0x000000020700788c */ /* 0x000fc8000bf05270 */
[----:B------:R-:W-:Y:S02]  /*34f0*/  USEL UR8, URZ, 0x1, UP0 ;  /* 0x00000001ff087887 */ /* 0x000fe40008000000 */
[----:B------:R-:W-:-:S04]  /*3500*/  USEL UR7, UR7, URZ, UP0 ;  /* 0x000000ff07077287 */ /* 0x000fc80008000000 */
[----:B------:R-:W-:Y:S01]  /*3510*/  ULEA UR7, UR7, UR6, 0x3 ;  /* 0x0000000607077291 */ /* 0x000fe2000f8e18ff */
[----:B-1----:R-:W-:-:S04]  /*3520*/  LOP3.LUT R2, R12, UR8, RZ, 0x3c, !PT ;  /* 0x000000080c027c12 */ /* 0x002fc8000f8e3cff */
[----:B------:R-:W-:-:S04]  /*3530*/  SHF.L.U32 R0, R2, 0x1f, RZ ;  /* 0x0000001f02007819 */ /* 0x000fc800000006ff */
[----:B------:R-:W1:Y:S02]  /*3540*/  SYNCS.PHASECHK.TRANS64 P0, [UR7+0xa0], R0 ;  /* 0x0000a000ff0075a7 */ /* 0x000e640008001007 */
[----:B-1----:R-:W-:Y:S05]  /*3550*/  @P0 EXIT ;  /* 0x000000000000094d */ /* 0x002fea0003800000 */
[----:B------:R-:W-:Y:S02]  /*3560*/  SHF.L.U32 R2, R2, 0x1f, RZ ;  /* 0x0000001f02027819 */ /* 0x000fe400000006ff */
[----:B------:R-:W-:-:S07]  /*3570*/  MOV R0, UR7 ;  /* 0x0000000700007c02 */ /* 0x000fce0008000f00 */
.L_x_58:
[----:B-1----:R1:W2:Y:S02]  /*3580*/  SYNCS.PHASECHK.TRANS64.TRYWAIT P0, [R0+URZ+0xa0], R2 ;  /* 0x0000a002000075a7 */ /* 0x0022a400080011ff */
[----:B--2---:R-:W-:Y:S05]  /*3590*/  @!P0 NANOSLEEP.SYNCS 0x989680 ;  /* 0x009896800000895d */ /* 0x004fea0003900000 */
[----:B------:R-:W2:Y:S02]  /*35a0*/  @!P0 SYNCS.PHASECHK.TRANS64 P0, [R0+URZ+0xa0], R2 ;  /* 0x0000a002000085a7 */ /* 0x000ea400080010ff */
[----:B--2---:R-:W-:Y:S05]  /*35b0*/  @P0 EXIT ;  /* 0x000000000000094d */ /* 0x004fea0003800000 */
[----:B------:R-:W-:Y:S05]  /*35c0*/  BRA `(.L_x_58) ;  /* 0xfffffffc00ec7947 */ /* 0x000fea000383ffff */
.L_x_51:
[----:B------:R-:W-:Y:S05]  /*35d0*/  BRA.U UP4, `(.L_x_59) ;  /* 0x0000001504487547 */ /* 0x000fea000b800000 */
[----:B------:R-:W-:Y:S01]  /*35e0*/  UMOV UR4, 0x40 ;  /* 0x0000004000047882 */ /* 0x000fe20000000000 */
[----:B------:R-:W-:Y:S01]  /*35f0*/  NOP ;  /* 0x0000000000007918 */ /* 0x000fe20000000000 */
[----:B------:R-:W-:Y:S01]  /*3600*/  ULEA UR5, UR53, UR4, 0x18 ;  /* 0x0000000435057291 */ /* 0x000fe2000f8ec0ff */
[----:B------:R-:W-:Y:S02]  /*3610*/  UMOV UR6, 0x400 ;  /* 0x0000040000067882 */ /* 0x000fe40000000000 */
[----:B------:R-:W-:-:S06]  /*3620*/  ULEA UR6, UR53, UR6, 0x18 ;  /* 0x0000000635067291 */ /* 0x000fcc000f8ec0ff */
[----:B------:R-:W1:Y:S02]  /*3630*/  LDS.U8 R0, [UR5+0x1c] ;  /* 0x00001c05ff007984 */ /* 0x000e640008000000 */
[----:B-1----:R-:W-:-:S13]  /*3640*/  ISETP.NE.AND P0, PT, R0, RZ, PT ;  /* 0x000000ff0000720c */ /* 0x002fda0003f05270 */
[----:B------:R-:W-:Y:S05]  /*3650*/  @P0 BRA `(.L_x_60) ;  /* 0x0000000400080947 */ /* 0x000fea0003800000 */
[----:B------:R-:W-:Y:S02]  /*3660*/  UISETP.NE.U32.AND UP1, UPT, UR68, 0x1, UPT ;  /* 0x000000014400788c */ /* 0x000fe4000bf25070 */
[----:B------:R-:W-:-:S07]  /*3670*/  UIADD3 UR7, UPT, UPT, UR5, 0x8, URZ ;  /* 0x0000000805077890 */ /* 0x000fce000fffe0ff */
[----:B------:R-:W-:Y:S05]  /*3680*/  BRA.U !UP1, `(.L_x_61) ;  /* 0x00000001099c7547 */ /* 0x000fea000b800000 */
[----:B------:R-:W-:Y:S01]  /*3690*/  ELECT P0, URZ, PT ;  /* 0x0000000000ff782f */ /* 0x000fe20003800000 */
[----:B------:R-:W-:-:S12]  /*36a0*/  BSSY B0, `(.L_x_61) ;  /* 0x0000025000007945 */ /* 0x000fd80003800000 */
[----:B------:R-:W-:Y:S05]  /*36b0*/  @!P0 BRA `(.L_x_62) ;  /* 0x00000000008c8947 */ /* 0x000fea0003800000 */
[----:B------:R-:W-:-:S05]  /*36c0*/  UMOV UR4, 0x10 ;  /* 0x0000001000047882 */ /* 0x000fca0000000000 */
[----:B------:R-:W-:Y:S04]  /*36d0*/  DEPBAR.LE SB1, 0x36 ;  /* 0x00009d800000791a */ /* 0x000fe80000000000 */
[----:B------:R-:W1:Y:S02]  /*36e0*/  UTCATOMSWS.2CTA.FIND_AND_SET.ALIGN UP0, UR4, UR4 ;  /* 0x00000004000475e3 */ /* 0x000e640008200800 */
[----:B-1----:R-:W-:Y:S01]  /*36f0*/  MOV R10, UR4 ;  /* 0x00000004000a7c02 */ /* 0x002fe20008000f00 */
[----:B------:R-:W-:Y:S06]  /*3700*/  BRA.U UP0, `(.L_x_63) ;  /* 0x0000000100187547 */ /* 0x000fec000b800000 */
.L_x_64:
[----:B------:R-:W-:Y:S05]  /*3710*/  NANOSLEEP 0x64 ;  /* 0x000000640000795d */ /* 0x000fea0003800000 */
[----:B------:R-:W-:-:S05]  /*3720*/  UMOV UR4, 0x10 ;  /* 0x0000001000047882 */ /* 0x000fca0000000000 */
[----:B------:R-:W-:Y:S04]  /*3730*/  DEPBAR.LE SB1, 0x36 ;  /* 0x00009d800000791a */ /* 0x000fe80000000000 */
[----:B------:R-:W1:Y:S02]  /*3740*/  UTCATOMSWS.2CTA.FIND_AND_SET.ALIGN UP0, UR4, UR4 ;  /* 0x00000004000475e3 */ /* 0x000e640008200800 */
[----:B-1----:R-:W-:Y:S01]  /*3750*/  MOV R10, UR4 ;  /* 0x00000004000a7c02 */ /* 0x002fe20008000f00 */
[----:B------:R-:W-:Y:S05]  /*3760*/  BRA.U !UP0, `(.L_x_64) ;  /* 0xfffffffd08e87547 */ /* 0x000fea000b83ffff */
.L_x_63:
[----:B------:R-:W1:Y:S01]  /*3770*/  LDS R6, [UR5+0x10] ;  /* 0x00001005ff067984 */ /* 0x000e620008000800 */
[----:B------:R-:W-:Y:S01]  /*3780*/  IMAD.U32 R0, RZ, RZ, UR6 ;  /* 0x00000006ff007e24 */ /* 0x000fe2000f8e00ff */
[----:B------:R-:W-:-:S03]  /*3790*/  MOV R4, UR69 ;  /* 0x0000004500047c02 */ /* 0x000fc60008000f00 */
[----:B------:R-:W-:Y:S01]  /*37a0*/  VIADD R0, R0, 0x140 ;  /* 0x0000014000007836 */ /* 0x000fe20000000000 */
[----:B-1----:R-:W-:-:S04]  /*37b0*/  SHF.L.U32 R6, R6, 0x1f, RZ ;  /* 0x0000001f06067819 */ /* 0x002fc800000006ff */
[----:B------:R-:W1:Y:S02]  /*37c0*/  SYNCS.PHASECHK.TRANS64.TRYWAIT P0, [UR5+0x8], R6 ;  /* 0x00000806ff0075a7 */ /* 0x000e640008001105 */
[----:B-1----:R-:W-:Y:S05]  /*37d0*/  @P0 BRA `(.L_x_65) ;  /* 0x0000000000080947 */ /* 0x002fea0003800000 */
[----:B------:R-:W1:Y:S02]  /*37e0*/  SYNCS.PHASECHK.TRANS64.TRYWAIT P0, [UR5+0x8], R6 ;  /* 0x00000806ff0075a7 */ /* 0x000e640008001105 */
[----:B-1----:R-:W-:Y:S05]  /*37f0*/  @!P0 BRA `(.L_x_66) ;  /* 0x0000009000c08947 */ /* 0x002fea0003800000 */
.L_x_65:
[----:B------:R-:W-:Y:S01]  /*3800*/  PRMT R4, R4, 0x654, R0 ;  /* 0x0000065404047816 */ /* 0x000fe20000000000 */
[----:B------:R-:W-:Y:S01]  /*3810*/  HFMA2 R0, -RZ, RZ, 0, 5.9604644775390625e-08 ;  /* 0x00000001ff007431 */ /* 0x000fe200000001ff */
[----:B------:R-:W-:Y:S01]  /*3820*/  UPRMT UR4, UR69, 0x654, UR7 ;  /* 0x0000065445047896 */ /* 0x000fe20008000007 */
[----:B------:R-:W-:Y:S02]  /*3830*/  IMAD.MOV.U32 R8, RZ, RZ, 0xffff ;  /* 0x0000ffffff087424 */ /* 0x000fe400078e00ff */
[----:B-1----:R-:W-:Y:S02]  /*3840*/  IMAD.MOV.U32 R6, RZ, RZ, 0x4 ;  /* 0x00000004ff067424 */ /* 0x002fe400078e00ff */
[----:B------:R-:W-:Y:S01]  /*3850*/  IMAD.SHL.U32 R9, R10, 0x20, RZ ;  /* 0x000000200a097824 */ /* 0x000fe200078e00ff */
[----:B------:R-:W-:Y:S02]  /*3860*/  MOV R5, UR4 ;  /* 0x0000000400057c02 */ /* 0x000fe40008000f00 */
[-C--:B------:R-:W-:Y:S01]  /*3870*/  SHF.L.U32 R8, R8, R10.reuse, RZ ;  /* 0x0000000a08087219 */ /* 0x080fe200000006ff */
[----:B------:R1:W-:Y:S01]  /*3880*/  SYNCS.ARRIVE.TRANS64.RED RZ, [UR4], R6 ;  /* 0x00000006ffff79a7 */ /* 0x0003e20008000404 */
[----:B------:R-:W-:Y:S01]  /*3890*/  SHF.L.U32 R7, R0, R10, RZ ;  /* 0x0000000a00077219 */ /* 0x000fe200000006ff */
[----:B------:R1:W-:Y:S04]  /*38a0*/  STS [UR6+0x140], R9 ;  /* 0x00014009ff007988 */ /* 0x0003e80008000806 */
[----:B------:R1:W-:Y:S04]  /*38b0*/  STAS [R4.64], R10 ;  /* 0x0000000a04007dbd */ /* 0x0003e8000c0008ff */
[----:B------:R1:W-:Y:S04]  /*38c0*/  ATOMS.OR RZ, [UR5+0x14], R8 ;  /* 0x00001408ffff798c */ /* 0x0003e8000b000005 */
[----:B------:R1:W-:Y:S04]  /*38d0*/  ATOMS.OR RZ, [UR5+0x18], R7 ;  /* 0x00001807ffff798c */ /* 0x0003e8000b000005 */
[----:B------:R1:W-:Y:S02]  /*38e0*/  ATOMS.XOR RZ, [UR5+0x10], R0 ;  /* 0x00001000ffff798c */ /* 0x0003e4000b800005 */
.L_x_62:
[----:B------:R-:W-:Y:S05]  /*38f0*/  BSYNC B0 ;  /* 0x0000000000007941 */ /* 0x000fea0003800000 */
.L_x_61:
[----:B------:R-:W-:Y:S05]  /*3900*/  BRA.U UP1, `(.L_x_67) ;  /* 0x00000001016c7547 */ /* 0x000fea000b800000 */
[----:B------:R-:W-:-:S03]  /*3910*/  UMOV UR4, 0xffffffff ;  /* 0xffffffff00047882 */ /* 0x000fc60000000000 */
[----:B------:R-:W-:Y:S05]  /*3920*/  BRA.DIV UR4, `(.L_x_68) ;  /* 0x00000092048c7947 */ /* 0x000fea000b800000 */
[----:B------:R-:W-:-:S13]  /*3930*/  ELECT P0, URZ, PT ;  /* 0x0000000000ff782f */ /* 0x000fda0003800000 */
.L_x_206:
[----:B------:R-:W-:Y:S05]  /*3940*/  @!P0 BRA `(.L_x_67) ;  /* 0x00000000005c8947 */ /* 0x000fea0003800000 */
[----:B-1----:R-:W1:Y:S02]  /*3950*/  LDS R4, [UR5+0x10] ;  /* 0x00001005ff047984 */ /* 0x002e640008000800 */
[----:B-1----:R-:W-:-:S04]  /*3960*/  SHF.L.U32 R4, R4, 0x1f, RZ ;  /* 0x0000001f04047819 */ /* 0x002fc800000006ff */
[----:B------:R-:W1:Y:S02]  /*3970*/  SYNCS.PHASECHK.TRANS64.TRYWAIT P0, [UR5+0x8], R4 ;  /* 0x00000804ff0075a7 */ /* 0x000e640008001105 */
[----:B-1----:R-:W-:Y:S05]  /*3980*/  @P0 BRA `(.L_x_69) ;  /* 0x0000000000080947 */ /* 0x002fea0003800000 */
[----:B------:R-:W1:Y:S02]  /*3990*/  SYNCS.PHASECHK.TRANS64.TRYWAIT P0, [UR5+0x8], R4 ;  /* 0x00000804ff0075a7 */ /* 0x000e640008001105 */
[----:B-1----:R-:W-:Y:S05]  /*39a0*/  @!P0 BRA `(.L_x_70) ;  /* 0x0000009000908947 */ /* 0x002fea0003800000 */
.L_x_69:
[----:B------:R-:W2:Y:S01]  /*39b0*/  LDS R6, [UR6+0x140] ;  /* 0x00014006ff067984 */ /* 0x000ea20008000800 */
[----:B-1----:R-:W-:Y:S02]  /*39c0*/  HFMA2 R0, -RZ, RZ, 0, 5.9604644775390625e-08 ;  /* 0x00000001ff007431 */ /* 0x002fe400000001ff */
[----:B------:R-:W-:Y:S01]  /*39d0*/  IMAD.MOV.U32 R4, RZ, RZ, 0xffff ;  /* 0x0000ffffff047424 */ /* 0x000fe200078e00ff */
[----:B------:R-:W-:Y:S01]  /*39e0*/  UPRMT UR4, UR69, 0x654, UR7 ;  /* 0x0000065445047896 */ /* 0x000fe20008000007 */
[----:B--2---:R-:W-:-:S03]  /*39f0*/  IMAD.SHL.U32 R5, R6, 0x20, RZ ;  /* 0x0000002006057824 */ /* 0x004fc600078e00ff */
[-C--:B------:R-:W-:Y:S02]  /*3a00*/  SHF.L.U32 R4, R4, R6.reuse, RZ ;  /* 0x0000000604047219 */ /* 0x080fe400000006ff */
[----:B------:R-:W-:Y:S01]  /*3a10*/  SHF.L.U32 R6, R0, R6, RZ ;  /* 0x0000000600067219 */ /* 0x000fe200000006ff */
[----:B------:R2:W-:Y:S04]  /*3a20*/  STS [UR6+0x140], R5 ;  /* 0x00014005ff007988 */ /* 0x0005e80008000806 */
[----:B------:R2:W-:Y:S04]  /*3a30*/  ATOMS.OR RZ, [UR5+0x14], R4 ;  /* 0x00001404ffff798c */ /* 0x0005e8000b000005 */
[----:B------:R2:W-:Y:S01]  /*3a40*/  ATOMS.OR RZ, [UR5+0x18], R6 ;  /* 0x00001806ffff798c */ /* 0x0005e2000b000005 */
[----:B------:R-:W-:Y:S03]  /*3a50*/  SYNCS.ARRIVE.TRANS64.RED.A1T0 RZ, [UR4], RZ ;  /* 0x000000ffffff79a7 */ /* 0x000fe60008100404 */
[----:B------:R2:W-:Y:S01]  /*3a60*/  ATOMS.XOR RZ, [UR5+0x10], R0 ;  /* 0x00001000ffff798c */ /* 0x0005e2000b800005 */
[----:B------:R-:W-:Y:S05]  /*3a70*/  BRA `(.L_x_67) ;  /* 0x0000000000107947 */ /* 0x000fea0003800000 */
.L_x_60:
[----:B------:R-:W-:Y:S02]  /*3a80*/  MOV R0, 0xffffffff ;  /* 0xffffffff00007802 */ /* 0x000fe40000000f00 */
[----:B------:R-:W-:-:S03]  /*3a90*/  MOV R4, 0x3ac0 ;  /* 0x00003ac000047802 */ /* 0x000fc60000000f00 */
[----:B------:R1:W-:Y:S04]  /*3aa0*/  STS [UR6+0x140], R0 ;  /* 0x00014000ff007988 */ /* 0x0003e80008000806 */
[----:B-1---5:R-:W-:Y:S05]  /*3ab0*/  CALL.REL.NOINC `($__internal_1_$__cuda_sm10x_tcgen05_guardrail_trap_phase_invalid_during_alloc) ;  /* 0x0000009c00147944 */ /* 0x022fea0003c00000 */
.L_x_67:
[----:B------:R-:W-:Y:S05]  /*3ac0*/  WARPSYNC.ALL ;  /* 0x0000000000007948 */ /* 0x000fea0003800000 */
[----:B------:R-:W3:Y:S01]  /*3ad0*/  S2UR UR4, SR_CgaCtaId ;  /* 0x00000000000479c3 */ /* 0x000ee20000008800 */
[----:B------:R-:W-:Y:S01]  /*3ae0*/  UMOV UR41, 0x400 ;  /* 0x0000040000297882 */ /* 0x000fe20000000000 */
[----:B------:R-:W-:-:S06]  /*3af0*/  NOP ;  /* 0x0000000000007918 */ /* 0x000fcc0000000000 */
[----:B------:R-:W-:Y:S06]  /*3b00*/  BAR.ARV 0x6, 0xa0 ;  /* 0x0182800000007b1d */ /* 0x000fec0000002000 */
[----:B------:R-:W4:Y:S01]  /*3b10*/  LDCU UR6, c[0x0][0x38c] ;  /* 0x00007180ff0677ac */ /* 0x000f220008000800 */
[----:B------:R-:W-:Y:S01]  /*3b20*/  LOP3.LUT R3, R3, 0xffff, RZ, 0xc0, !PT ;  /* 0x0000ffff03037812 */ /* 0x000fe200078ec0ff */
[----:B-1----:R-:W-:Y:S01]  /*3b30*/  IMAD.MOV.U32 R9, RZ, RZ, 0x1 ;  /* 0x00000001ff097424 */ /* 0x002fe200078e00ff */
[----:B------:R-:W-:Y:S01]  /*3b40*/  LOP3.LUT R2, R2, 0xffff, RZ, 0xc0, !PT ;  /* 0x0000ffff02027812 */ /* 0x000fe200078ec0ff */
[----:B------:R-:W-:Y:S01]  /*3b50*/  IMAD.MOV.U32 R8, RZ, RZ, RZ ;  /* 0x000000ffff087224 */ /* 0x000fe200078e00ff */
[----:B------:R-:W-:Y:S01]  /*3b60*/  R2UR UR43, R3 ;  /* 0x00000000032b72ca */ /* 0x000fe200000e0000 */
[----:B------:R-:W-:Y:S01]  /*3b70*/  UMOV UR47, URZ ;  /* 0x000000ff002f7c82 */ /* 0x000fe20008000000 */
[----:B------:R-:W-:-:S02]  /*3b80*/  R2UR UR65, R2 ;  /* 0x00000000024172ca */ /* 0x000fc400000e0000 */
[----:B------:R-:W-:Y:S01]  /*3b90*/  CS2R R2, SRZ ;  /* 0x0000000000027805 */ /* 0x000fe2000001ff00 */
[----:B------:R-:W-:Y:S01]  /*3ba0*/  UMOV UR38, URZ ;  /* 0x000000ff00267c82 */ /* 0x000fe20008000000 */
[----:B---3--:R-:W-:Y:S01]  /*3bb0*/  ULEA UR41, UR4, UR41, 0x18 ;  /* 0x0000002904297291 */ /* 0x008fe2000f8ec0ff */
[----:B------:R-:W-:Y:S01]  /*3bc0*/  UMOV UR37, URZ ;  /* 0x000000ff00257c82 */ /* 0x000fe20008000000 */
[----:B------:R-:W-:Y:S02]  /*3bd0*/  UISETP.NE.AND UP3, UPT, UR68, URZ, UPT ;  /* 0x000000ff4400728c */ /* 0x000fe4000bf65270 */
[----:B------:R-:W-:Y:S02]  /*3be0*/  UIADD3 UR5, UPT, UPT, UR41, 0x8400, URZ ;  /* 0x0000840029057890 */ /* 0x000fe4000fffe0ff */
[----:B------:R-:W-:-:S03]  /*3bf0*/  UIADD3 UR4, UPT, UPT, UR41, 0x18400, URZ ;  /* 0x0001840029047890 */ /* 0x000fc6000fffe0ff */
[----:B--2---:R-:W1:Y:S01]  /*3c00*/  LDS R0, [UR41+0x140] ;  /* 0x00014029ff007984 */ /* 0x004e620008000800 */
[----:B----4-:R-:W-:Y:S02]  /*3c10*/  UIADD3 UR6, UPT, UPT, UR6, 0x3f, URZ ;  /* 0x0000003f06067890 */ /* 0x010fe4000fffe0ff */
[----:B------:R-:W-:Y:S02]  /*3c20*/  USHF.R.U32.HI UR5, URZ, 0x4, UR5 ;  /* 0x00000004ff057899 */ /* 0x000fe40008011605 */
[----:B------:R-:W-:Y:S02]  /*3c30*/  USHF.R.S32.HI UR64, URZ, 0x1f, UR6 ;  /* 0x0000001fff407899 */ /* 0x000fe40008011406 */
[----:B------:R-:W-:Y:S02]  /*3c40*/  USHF.R.U32.HI UR4, URZ, 0x4, UR4 ;  /* 0x00000004ff047899 */ /* 0x000fe40008011604 */
[----:B------:R-:W-:Y:S02]  /*3c50*/  ULEA.HI UR64, UR64, UR6, URZ, 0x6 ;  /* 0x0000000640407291 */ /* 0x000fe4000f8f30ff */
[----:B------:R-:W-:-:S02]  /*3c60*/  ULOP3.LUT UR5, UR5, 0x3fff, URZ, 0xc0, !UPT ;  /* 0x00003fff05057892 */ /* 0x000fc4000f8ec0ff */
[----:B------:R-:W-:Y:S02]  /*3c70*/  USHF.R.S32.HI UR64, URZ, 0x6, UR64 ;  /* 0x00000006ff407899 */ /* 0x000fe40008011440 */
[----:B------:R-:W-:Y:S02]  /*3c80*/  ULOP3.LUT UR45, UR4, 0x3fff, URZ, 0xc0, !UPT ;  /* 0x00003fff042d7892 */ /* 0x000fe4000f8ec0ff */
[----:B------:R-:W-:Y:S01]  /*3c90*/  UISETP.LT.AND UP0, UPT, UR64, 0x1, UPT ;  /* 0x000000014000788c */ /* 0x000fe2000bf01270 */
[----:B------:R-:W-:Y:S01]  /*3ca0*/  UMOV UR62, 0x0 ;  /* 0x00000000003e7882 */ /* 0x000fe20000000000 */
        /* <DEDUP_REMOVED lines=9> */
[----:B------:R-:W-:-:S02]  /*3d40*/  ULOP3.LUT UR44, UR5, 0x10000, URZ, 0xfc, !UPT ;  /* 0x00010000052c7892 */ /* 0x000fc4000f8efcff */
[----:B------:R-:W-:Y:S02]  /*3d50*/  ULOP3.LUT UR45, UR45, 0x10000, URZ, 0xfc, !UPT ;  /* 0x000100002d2d7892 */ /* 0x000fe4000f8efcff */
[----:B------:R-:W-:Y:S01]  /*3d60*/  USEL UR66, UR64, 0x1, !UP0 ;  /* 0x0000000140427887 */ /* 0x000fe2000c000000 */
[----:B------:R-:W-:Y:S01]  /*3d70*/  UMOV UR52, 0x0 ;  /* 0x0000000000347882 */ /* 0x000fe20000000000 */
[----:B------:R-:W-:Y:S01]  /*3d80*/  UMOV UR53, 0x8400910 ;  /* 0x0840091000357882 */ /* 0x000fe20000000000 */
[----:B------:R-:W-:Y:S01]  /*3d90*/  UMOV UR50, 0x0 ;  /* 0x0000000000327882 */ /* 0x000fe20000000000 */
[----:B------:R-:W-:Y:S01]  /*3da0*/  UMOV UR51, 0x8400910 ;  /* 0x0840091000337882 */ /* 0x000fe20000000000 */
[----:B------:R-:W-:Y:S01]  /*3db0*/  UMOV UR48, 0x0 ;  /* 0x0000000000307882 */ /* 0x000fe20000000000 */
[----:B-1----:R-:W-:Y:S01]  /*3dc0*/  R2UR UR67, R0 ;  /* 0x00000000004372ca */ /* 0x002fe200000e0000 */
[----:B------:R-:W-:-:S14]  /*3dd0*/  UMOV UR49, 0x8400910 ;  /* 0x0840091000317882 */ /* 0x000fdc0000000000 */
.L_x_78:
[C---:B------:R-:W-:Y:S02]  /*3de0*/  LEA R0, R8.reuse, UR41, 0x3 ;  /* 0x0000002908007c11 */ /* 0x040fe4000f8e18ff */
[----:B------:R-:W-:Y:S02]  /*3df0*/  SHF.L.U32 R4, R3, 0x1f, RZ ;  /* 0x0000001f03047819 */ /* 0x000fe400000006ff */
[----:B------:R-:W-:Y:S02]  /*3e00*/  LEA R5, R8, UR41, 0x4 ;  /* 0x0000002908057c11 */ /* 0x000fe4000f8e20ff */
[----:B------:R-:W1:Y:S02]  /*3e10*/  SYNCS.PHASECHK.TRANS64.TRYWAIT P0, [R0+URZ+0x90], R4 ;  /* 0x00009004000075a7 */ /* 0x000e6400080011ff */
[----:B-1-3--:R-:W-:Y:S05]  /*3e20*/  @!P0 BRA `(.L_x_71) ;  /* 0x0000008c00888947 */ /* 0x00afea0003800000 */
.L_x_207:
[----:B-1----:R-:W1:Y:S01]  /*3e30*/  LDS.128 R4, [R5+0x120] ;  /* 0x0001200005047984 */ /* 0x002e620000000c00 */
[----:B------:R-:W-:Y:S02]  /*3e40*/  VIADD R0, R0, 0xa0 ;  /* 0x000000a000007836 */ /* 0x000fe40000000000 */
[----:B------:R-:W-:Y:S01]  /*3e50*/  VIADD R8, R8, 0x1 ;  /* 0x0000000108087836 */ /* 0x000fe20000000000 */
[----:B------:R-:W-:Y:S01]  /*3e60*/  @!PT LDS RZ, [RZ] ;  /* 0x00000000fffff984 */ /* 0x000fe20000000800 */
[----:B------:R-:W-:Y:S01]  /*3e70*/  @!PT LDS RZ, [RZ] ;  /* 0x00000000fffff984 */ /* 0x000fe20000000800 */
[----:B------:R-:W-:Y:S01]  /*3e80*/  @!PT LDS RZ, [RZ] ;  /* 0x00000000fffff984 */ /* 0x000fe20000000800 */
[----:B------:R-:W-:Y:S01]  /*3e90*/  @!PT LDS RZ, [RZ] ;  /* 0x00000000fffff984 */ /* 0x000fe20000000800 */
[----:B------:R2:W-:Y:S06]  /*3ea0*/  MEMBAR.ALL.CTA ;  /* 0x0000000000007992 */ /* 0x0005ec0000008000 */
[----:B--2---:R-:W2:Y:S01]  /*3eb0*/  FENCE.VIEW.ASYNC.S ;  /* 0x00000000000073c6 */ /* 0x004ea20000000000 */
[----:B------:R-:W-:-:S04]  /*3ec0*/  PRMT R0, RZ, 0x654, R0 ;  /* 0x00000654ff007816 */ /* 0x000fc80000000000 */
[----:B--2---:R2:W-:Y:S01]  /*3ed0*/  SYNCS.ARRIVE.TRANS64.RED.A1T0 RZ, [R0+URZ], RZ ;  /* 0x000000ff00ff79a7 */ /* 0x0045e200081004ff */
[----:B-1----:R-:W-:Y:S01]  /*3ee0*/  LOP3.LUT P1, RZ, R6, 0x1, RZ, 0xc0, !PT ;  /* 0x0000000106ff7812 */ /* 0x002fe2000782c0ff */
[----:B--2---:R-:W-:-:S12]  /*3ef0*/  BRA.U UP3, `(.L_x_72) ;  /* 0x0000000503587547 */ /* 0x004fd8000b800000 */
[----:B------:R-:W1:Y:S01]  /*3f00*/  LDCU UR4, c[0x0][0x38c] ;  /* 0x00007180ff0477ac */ /* 0x000e620008000800 */
[----:B------:R-:W-:Y:S02]  /*3f10*/  PLOP3.LUT P2, PT, PT, PT, PT, 0x80, 0x8 ;  /* 0x000000000008781c */ /* 0x000fe40003f4f070 */
[----:B------:R-:W-:Y:S01]  /*3f20*/  SHF.L.U32 R4, R9, 0x1f, RZ ;  /* 0x0000001f09047819 */ /* 0x000fe200000006ff */
[----:B------:R-:W-:Y:S02]  /*3f30*/  ULEA UR46, UR47, UR41, 0x3 ;  /* 0x000000292f2e7291 */ /* 0x000fe4000f8e18ff */
[----:B------:R-:W-:Y:S02]  /*3f40*/  ULEA UR36, UR47, UR67, 0x7 ;  /* 0x000000432f247291 */ /* 0x000fe4000f8e38ff */
[----:B-1----:R-:W-:-:S06]  /*3f50*/  UISETP.GE.AND UP0, UPT, UR4, 0x1, UPT ;  /* 0x000000010400788c */ /* 0x002fcc000bf06270 */
[----:B------:R-:W-:-:S05]  /*3f60*/  PLOP3.LUT P0, PT, PT, PT, UP0, 0x80, 0x8 ;  /* 0x000000000008781c */ /* 0x000fca0003f0f008 */
[----:B------:R-:W-:-:S08]  /*3f70*/  @UP0 ULEA UR4, UR38, UR41, 0x3 ;  /* 0x0000002926040291 */ /* 0x000fd0000f8e18ff */
[----:B------:R-:W-:-:S04]  /*3f80*/  @P0 SHF.L.U32 R0, R2, 0x1f, RZ ;  /* 0x0000001f02000819 */ /* 0x000fc800000006ff */
[----:B------:R1:W2:Y:S01]  /*3f90*/  @P0 SYNCS.PHASECHK.TRANS64.TRYWAIT P2, [UR4], R0 ;  /* 0x00000000ff0005a7 */ /* 0x0002a20008041104 */
[----:B------:R-:W3:Y:S02]  /*3fa0*/  SYNCS.PHASECHK.TRANS64.TRYWAIT P0, [UR46+0xd0], R4 ;  /* 0x0000d004ff0075a7 */ /* 0x000ee4000800112e */
[----:B-123--:R-:W-:Y:S05]  /*3fb0*/  @!P0 BRA `(.L_x_73) ;  /* 0x0000008c00388947 */ /* 0x00efea0003800000 */
.L_x_209:
[----:B------:R-:W-:Y:S01]  /*3fc0*/  UMOV UR42, UR37 ;  /* 0x00000025002a7c82 */ /* 0x000fe20008000000 */
[----:B------:R-:W-:Y:S05]  /*3fd0*/  BRA.U !UP0, `(.L_x_74) ;  /* 0x0000000508107547 */ /* 0x000fea000b800000 */
[----:B------:R-:W-:Y:S02]  /*3fe0*/  UIADD3 UR42, UPT, UPT, UR66, UR37, URZ ;  /* 0x00000025422a7290 */ /* 0x000fe4000fffe0ff */
[----:B------:R-:W-:Y:S01]  /*3ff0*/  UPLOP3.LUT UP2, UPT, UPT, UPT, UPT, 0x40, 0x4 ;  /* 0x000000000004789c */ /* 0x000fe20003f4e870 */
[----:B------:R-:W-:Y:S01]  /*4000*/  UMOV UR39, UR64 ;  /* 0x0000004000277c82 */ /* 0x000fe20008000000 */
[----:B------:R-:W-:-:S09]  /*4010*/  UMOV UR5, UR38 ;  /* 0x0000002600057c82 */ /* 0x000fd20008000000 */
.L_x_77:
[----:B------:R-:W-:Y:S01]  /*4020*/  ULEA UR7, UR5, UR41, 0x3 ;  /* 0x0000002905077291 */ /* 0x000fe2000f8e18ff */
[----:B--23--:R-:W-:Y:S11]  /*4030*/  @P2 BRA `(.L_x_75) ;  /* 0x00000000000c2947 */ /* 0x00cff60003800000 */
[----:B-1----:R-:W-:Y:S04]  /*4040*/  SHF.L.U32 R4, R2, 0x1f, RZ ;  /* 0x0000001f02047819 */ /* 0x002fe800000006ff */
[----:B------:R-:W1:Y:S02]  /*4050*/  SYNCS.PHASECHK.TRANS64.TRYWAIT P0, [UR7], R4 ;  /* 0x00000004ff0075a7 */ /* 0x000e640008001107 */
[----:B-1----:R-:W-:Y:S05]  /*4060*/  @!P0 BRA `(.L_x_76) ;  /* 0x0000008c00248947 */ /* 0x002fea0003800000 */
.L_x_75:
[----:B------:R-:W-:Y:S01]  /*4070*/  UISETP.NE.AND UP0, UPT, UR39, 0x1, UPT ;  /* 0x000000012700788c */ /* 0x000fe2000bf05270 */
[----:B------:R-:W-:Y:S01]  /*4080*/  PLOP3.LUT P2, PT, PT, PT, PT, 0x80, 0x8 ;  /* 0x000000000008781c */ /* 0x000fe20003f4f070 */
[----:B------:R-:W-:Y:S02]  /*4090*/  UIADD3 UR4, UPT, UPT, UR5, 0x1, URZ ;  /* 0x0000000105047890 */ /* 0x000fe4000fffe0ff */
[----:B------:R-:W-:Y:S02]  /*40a0*/  UIADD3 UR40, UPT, UPT, UR7, 0x20, URZ ;  /* 0x0000002007287890 */ /* 0x000fe4000fffe0ff */
[----:B------:R-:W-:Y:S01]  /*40b0*/  UISETP.NE.AND UP1, UPT, UR4, 0x4, UPT ;  /* 0x000000040400788c */ /* 0x000fe2000bf25270 */
[----:B------:R-:W-:Y:S01]  /*40c0*/  PLOP3.LUT P0, PT, PT, PT, UP0, 0x80, 0x8 ;  /* 0x000000000008781c */ /* 0x000fe20003f0f008 */
[----:B------:R-:W-:Y:S02]  /*40d0*/  UIADD3 UR37, UPT, UPT, UR37, 0x1, URZ ;  /* 0x0000000125257890 */ /* 0x000fe4000fffe0ff */
[----:B------:R-:W-:Y:S02]  /*40e0*/  USEL UR6, URZ, 0x1, UP1 ;  /* 0x00000001ff067887 */ /* 0x000fe40008800000 */
[----:B------:R-:W-:Y:S02]  /*40f0*/  USEL UR38, UR4, URZ, UP1 ;  /* 0x000000ff04267287 */ /* 0x000fe40008800000 */
[----:B------:R-:W-:Y:S02]  /*4100*/  UIADD3 UR39, UPT, UPT, UR39, -0x1, URZ ;  /* 0xffffffff27277890 */ /* 0x000fe4000fffe0ff */
[----:B------:R-:W-:Y:S01]  /*4110*/  @UP0 ULEA UR4, UR38, UR41, 0x3 ;  /* 0x0000002926040291 */ /* 0x000fe2000f8e18ff */
[----:B------:R-:W-:Y:S01]  /*4120*/  LOP3.LUT R2, R2, UR6, RZ, 0x3c, !PT ;  /* 0x0000000602027c12 */ /* 0x000fe2000f8e3cff */
[----:B------:R-:W-:Y:S02]  /*4130*/  ULEA UR6, UR5, UR45, 0xb ;  /* 0x0000002d05067291 */ /* 0x000fe4000f8e58ff */
[----:B------:R-:W-:Y:S01]  /*4140*/  UISETP.NE.AND UP0, UPT, UR37, UR42, UPT ;  /* 0x0000002a2500728c */ /* 0x000fe2000bf05270 */
[----:B-1----:R-:W-:Y:S01]  /*4150*/  @P0 SHF.L.U32 R0, R2, 0x1f, RZ ;  /* 0x0000001f02000819 */ /* 0x002fe200000006ff */
[----:B------:R-:W-:Y:S02]  /*4160*/  UIADD3 UR34, UPT, UPT, UR6, 0x2, URZ ;  /* 0x0000000206227890 */ /* 0x000fe4000fffe0ff */
[----:B------:R-:W-:Y:S01]  /*4170*/  UIADD3 UR30, UPT, UPT, UR6, 0x4, URZ ;  /* 0x00000004061e7890 */ /* 0x000fe2000fffe0ff */
[----:B------:R2:W3:Y:S01]  /*4180*/  @P0 SYNCS.PHASECHK.TRANS64.TRYWAIT P2, [UR4], R0 ;  /* 0x00000000ff0005a7 */ /* 0x0004e20008041104 */
[----:B------:R-:W-:Y:S02]  /*4190*/  ULEA UR4, UR5, UR44, 0xa ;  /* 0x0000002c05047291 */ /* 0x000fe4000f8e50ff */
[----:B------:R-:W-:Y:S02]  /*41a0*/  UIADD3 UR26, UPT, UPT, UR6, 0x6, URZ ;  /* 0x00000006061a7890 */ /* 0x000fe4000fffe0ff */
        /* <DEDUP_REMOVED lines=10> */
[----:B------:R-:W-:Y:S01]  /*4250*/  UIADD3 UR8, UPT, UPT, UR4, 0x206, URZ ;  /* 0x0000020604087890 */ /* 0x000fe2000fffe0ff */
[----:B------:R-:W-:Y:S01]  /*4260*/  UMOV UR7, 0x40004040 ;  /* 0x4000404000077882 */ /* 0x000fe20000000000 */
[----:B------:R-:W-:Y:S01]  /*4270*/  UMOV UR5, 0x40004040 ;  /* 0x4000404000057882 */ /* 0x000fe20000000000 */
[----:B------:R-:W-:Y:S01]  /*4280*/  UMOV UR35, 0x40004040 ;  /* 0x4000404000237882 */ /* 0x000fe20000000000 */
[----:B------:R1:W-:Y:S01]  /*4290*/  UTCHMMA.2CTA gdesc[UR4], gdesc[UR6], tmem[UR36], tmem[UR62], idesc[UR63], UP2 ;  /* 0x00ff3e06040075ea */ /* 0x0003e20009200024 */
[----:B------:R-:W-:Y:S01]  /*42a0*/  UPLOP3.LUT UP2, UPT, UPT, UPT, UPT, 0x80, 0x8 ;  /* 0x000000000008789c */ /* 0x000fe20003f4f070 */
[----:B------:R-:W-:Y:S01]  /*42b0*/  UMOV UR33, 0x40004040 ;  /* 0x4000404000217882 */ /* 0x000fe20000000000 */
[----:B------:R-:W-:Y:S01]  /*42c0*/  UMOV UR31, 0x40004040 ;  /* 0x40004040001f7882 */ /* 0x000fe20000000000 */
[----:B------:R2:W-:Y:S01]  /*42d0*/  UTCHMMA.2CTA gdesc[UR32], gdesc[UR34], tmem[UR36], tmem[UR60], idesc[UR61], UPT ;  /* 0x00ff3c22200075ea */ /* 0x0005e2000ba00024 */
        /* <DEDUP_REMOVED lines=14> */
[----:B------:R-:W-:Y:S01]  /*43c0*/  UMOV UR9, 0x40004040 ;  /* 0x4000404000097882 */ /* 0x000fe20000000000 */
[----:B------:R2:W-:Y:S01]  /*43d0*/  UTCHMMA.2CTA gdesc[UR12], gdesc[UR14], tmem[UR36], tmem[UR50], idesc[UR51], UPT ;  /* 0x00ff320e0c0075ea */ /* 0x0005e2000ba00024 */
[----:B------:R2:W-:Y:S01]  /*43e0*/  UTCHMMA.2CTA gdesc[UR8], gdesc[UR10], tmem[UR36], tmem[UR48], idesc[UR49], UPT ;  /* 0x00ff300a080075ea */ /* 0x0005e2000ba00024 */
[----:B------:R2:W-:Y:S01]  /*43f0*/  UTCBAR.2CTA.MULTICAST [UR40], URZ, UR43 ;  /* 0x000000ff280073e9 */ /* 0x0005e2000820082b */
[----:B-1----:R-:W-:Y:S01]  /*4400*/  UMOV UR5, UR38 ;  /* 0x0000002600057c82 */ /* 0x002fe20008000000 */
[----:B------:R-:W-:Y:S05]  /*4410*/  BRA.U UP0, `(.L_x_77) ;  /* 0xfffffffd00007547 */ /* 0x000fea000b83ffff */
.L_x_74:
[----:B------:R-:W-:Y:S01]  /*4420*/  UIADD3 UR4, UPT, UPT, UR46, 0xb0, URZ ;  /* 0x000000b02e047890 */ /* 0x000fe2000fffe0ff */
[----:B------:R-:W-:-:S08]  /*4430*/  UMOV UR37, UR42 ;  /* 0x0000002a00257c82 */ /* 0x000fd00008000000 */
[----:B------:R4:W-:Y:S01]  /*4440*/  UTCBAR.2CTA.MULTICAST [UR4], URZ, UR65 ;  /* 0x000000ff040073e9 */ /* 0x0009e20008200841 */
[----:B------:R-:W-:Y:S02]  /*4450*/  NOP ;  /* 0x0000000000007918 */ /* 0x000fe40000000000 */
.L_x_72:
[----:B----4-:R-:W-:Y:S01]  /*4460*/  UIADD3 UR4, UPT, UPT, UR47, 0x1, URZ ;  /* 0x000000012f047890 */ /* 0x010fe2000fffe0ff */
[----:B------:R-:W-:-:S03]  /*4470*/  ISETP.NE.AND P0, PT, R8, 0x2, PT ;  /* 0x000000020800780c */ /* 0x000fc60003f05270 */
[----:B------:R-:W-:Y:S01]  /*4480*/  UISETP.NE.AND UP0, UPT, UR4, 0x4, UPT ;  /* 0x000000040400788c */ /* 0x000fe2000bf05270 */
[----:B-12---:R-:W-:Y:S02]  /*4490*/  SEL R0, RZ, 0x1, P0 ;  /* 0x00000001ff007807 */ /* 0x006fe40000000000 */
[----:B------:R-:W-:Y:S01]  /*44a0*/  SEL R8, R8, RZ, P0 ;  /* 0x000000ff08087207 */ /* 0x000fe20000000000 */
[----:B------:R-:W-:Y:S01]  /*44b0*/  USEL UR5, URZ, 0x1, UP0 ;  /* 0x00000001ff057887 */ /* 0x000fe20008000000 */
[----:B------:R-:W-:Y:S01]  /*44c0*/  LOP3.LUT R3, R3, R0, RZ, 0x3c, !PT ;  /* 0x0000000003037212 */ /* 0x000fe200078e3cff */
[----:B------:R-:W-:-:S04]  /*44d0*/  USEL UR47, UR4, URZ, UP0 ;  /* 0x000000ff042f7287 */ /* 0x000fc80008000000 */
[----:B------:R-:W-:Y:S01]  /*44e0*/  LOP3.LUT R9, R9, UR5, RZ, 0x3c, !PT ;  /* 0x0000000509097c12 */ /* 0x000fe2000f8e3cff */
[----:B------:R-:W-:Y:S07]  /*44f0*/  @P1 BRA `(.L_x_78) ;  /* 0xfffffff800381947 */ /* 0x000fee000383ffff */
[----:B------:R-:W1:Y:S01]  /*4500*/  S2UR UR8, SR_CgaCtaId ;  /* 0x00000000000879c3 */ /* 0x000e620000008800 */
[----:B------:R-:W-:Y:S01]  /*4510*/  ELECT P0, URZ, PT ;  /* 0x0000000000ff782f */ /* 0x000fe20003800000 */
[----:B------:R-:W-:Y:S01]  /*4520*/  HFMA2 R0, -RZ, RZ, 0, 5.9604644775390625e-08 ;  /* 0x00000001ff007431 */ /* 0x000fe200000001ff */
[----:B------:R-:W-:-:S05]  /*4530*/  UMOV UR4, 0x40 ;  /* 0x0000004000047882 */ /* 0x000fca0000000000 */
[----:B------:R-:W-:Y:S01]  /*4540*/  UVIRTCOUNT.DEALLOC.SMPOOL 0x80 ;  /* 0x000000800000784c */ /* 0x000fe20000000000 */
[----:B------:R-:W-:Y:S02]  /*4550*/  UISETP.NE.AND UP1, UPT, UR68, URZ, UPT ;  /* 0x000000ff4400728c */ /* 0x000fe4000bf25270 */
[----:B-1----:R-:W-:-:S09]  /*4560*/  ULEA UR8, UR8, UR4, 0x18 ;  /* 0x0000000408087291 */ /* 0x002fd2000f8ec0ff */
[----:B------:R1:W-:Y:S01]  /*4570*/  @P0 STS.U8 [UR8+0x1c], R0 ;  /* 0x00001c00ff000988 */ /* 0x0003e20008000008 */
[----:B------:R-:W-:Y:S05]  /*4580*/  BRA.U UP1, `(.L_x_79) ;  /* 0x0000000101a07547 */ /* 0x000fea000b800000 */
[----:B------:R-:W-:Y:S01]  /*4590*/  UIADD3 UR7, UPT, UPT, UR41, 0xd0, URZ ;  /* 0x000000d029077890 */ /* 0x000fe2000fffe0ff */
[----:B------:R-:W-:-:S03]  /*45a0*/  SHF.L.U32 R2, R9, 0x1f, RZ ;  /* 0x0000001f09027819 */ /* 0x000fc600000006ff */
[----:B------:R-:W-:-:S09]  /*45b0*/  ULEA UR4, UR47, UR7, 0x3 ;  /* 0x000000072f047291 */ /* 0x000fd2000f8e18ff */
[----:B------:R-:W2:Y:S02]  /*45c0*/  SYNCS.PHASECHK.TRANS64.TRYWAIT P0, [UR4], R2 ;  /* 0x00000002ff0075a7 */ /* 0x000ea40008001104 */
[----:B--2---:R-:W-:Y:S05]  /*45d0*/  @!P0 BRA `(.L_x_80) ;  /* 0x0000008400e08947 */ /* 0x004fea0003800000 */
.L_x_212:
        /* <DEDUP_REMOVED lines=9> */
.L_x_214:
        /* <DEDUP_REMOVED lines=9> */
.L_x_216:
[----:B------:R-:W-:-:S04]  /*4700*/  UIADD3 UR4, UPT, UPT, UR4, 0x1, URZ ;  /* 0x0000000104047890 */ /* 0x000fc8000fffe0ff */
[----:B------:R-:W-:-:S04]  /*4710*/  UISETP.NE.AND UP0, UPT, UR4, 0x4, UPT ;  /* 0x000000040400788c */ /* 0x000fc8000bf05270 */
[----:B------:R-:W-:Y:S02]  /*4720*/  USEL UR5, URZ, 0x1, UP0 ;  /* 0x00000001ff057887 */ /* 0x000fe40008000000 */
[----:B------:R-:W-:-:S04]  /*4730*/  USEL UR4, UR4, URZ, UP0 ;  /* 0x000000ff04047287 */ /* 0x000fc80008000000 */
[----:B------:R-:W-:Y:S01]  /*4740*/  ULEA UR4, UR4, UR7, 0x3 ;  /* 0x0000000704047291 */ /* 0x000fe2000f8e18ff */
[----:B------:R-:W-:-:S04]  /*4750*/  LOP3.LUT R2, R2, UR5, RZ, 0x3c, !PT ;  /* 0x0000000502027c12 */ /* 0x000fc8000f8e3cff */
[----:B------:R-:W-:Y:S01]  /*4760*/  SHF.L.U32 R2, R2, 0x1f, RZ ;  /* 0x0000001f02027819 */ /* 0x000fe200000006ff */
[----:B-1----:R-:W-:-:S04]  /*4770*/  IMAD.U32 R0, RZ, RZ, UR4 ;  /* 0x00000004ff007e24 */ /* 0x002fc8000f8e00ff */
[----:B------:R1:W2:Y:S03]  /*4780*/  SYNCS.PHASECHK.TRANS64.TRYWAIT P0, [R0+URZ], R2 ;  /* 0x00000002000075a7 */ /* 0x0002a600080011ff */
[----:B--2---:R-:W-:Y:S05]  /*4790*/  @!P0 NANOSLEEP.SYNCS 0x989680 ;  /* 0x009896800000895d */ /* 0x004fea0003900000 */
[----:B------:R-:W2:Y:S02]  /*47a0*/  @!P0 SYNCS.PHASECHK.TRANS64 P0, [R0+URZ], R2 ;  /* 0x00000002000085a7 */ /* 0x000ea400080010ff */
[----:B--2---:R-:W-:Y:S05]  /*47b0*/  @P0 BRA `(.L_x_83) ;  /* 0x0000000000200947 */ /* 0x004fea0003800000 */
.L_x_84:
[----:B--2---:R2:W4:Y:S02]  /*47c0*/  SYNCS.PHASECHK.TRANS64.TRYWAIT P0, [R0+URZ], R2 ;  /* 0x00000002000075a7 */ /* 0x00452400080011ff */
[----:B----4-:R-:W-:Y:S05]  /*47d0*/  @!P0 NANOSLEEP.SYNCS 0x989680 ;  /* 0x009896800000895d */ /* 0x010fea0003900000 */
[----:B------:R-:W4:Y:S02]  /*47e0*/  @!P0 SYNCS.PHASECHK.TRANS64 P0, [R0+URZ], R2 ;  /* 0x00000002000085a7 */ /* 0x000f2400080010ff */
[----:B----4-:R-:W-:Y:S05]  /*47f0*/  @!P0 BRA `(.L_x_84) ;  /* 0xfffffffc00f08947 */ /* 0x010fea000383ffff */
[----:B------:R-:W-:Y:S05]  /*4800*/  BRA `(.L_x_83) ;  /* 0x00000000000c7947 */ /* 0x000fea0003800000 */
.L_x_79:
[----:B------:R-:W-:-:S04]  /*4810*/  UIADD3 UR4, UPT, UPT, UR41, 0x110, URZ ;  /* 0x0000011029047890 */ /* 0x000fc8000fffe0ff */
[----:B------:R-:W-:-:S09]  /*4820*/  UPRMT UR4, UR69, 0x654, UR4 ;  /* 0x0000065445047896 */ /* 0x000fd20008000004 */
[----:B------:R-:W-:Y:S03]  /*4830*/  SYNCS.ARRIVE.TRANS64.RED.A1T0 RZ, [UR4], RZ ;  /* 0x000000ffffff79a7 */ /* 0x000fe60008100404 */
.L_x_83:
[----:B-12---:R-:W-:Y:S01]  /*4840*/  SHF.L.U32 R2, RZ, 0x1f, RZ ;  /* 0x0000001fff027819 */ /* 0x006fe200000006ff */
[----:B------:R-:W-:Y:S01]  /*4850*/  UIADD3 UR4, UPT, UPT, UR41, 0x110, URZ ;  /* 0x0000011029047890 */ /* 0x000fe2000fffe0ff */
[----:B------:R-:W-:Y:S02]  /*4860*/  PLOP3.LUT P0, PT, PT, PT, UP1, 0x80, 0x8 ;  /* 0x000000000008781c */ /* 0x000fe40003f0f018 */
[----:B------:R-:W1:Y:S02]  /*4870*/  SYNCS.PHASECHK.TRANS64.TRYWAIT P1, [UR41+0x110], R2 ;  /* 0x00011002ff0075a7 */ /* 0x000e640008021129 */
[----:B-1----:R-:W-:Y:S09]  /*4880*/  @!P1 BRA `(.L_x_85) ;  /* 0x00000084007c9947 */ /* 0x002ff20003800000 */
.L_x_218:
[----:B------:R-:W-:Y:S01]  /*4890*/  @!UP1 UPRMT UR4, UR69, 0x654, UR4 ;  /* 0x0000065445049896 */ /* 0x000fe20008000004 */
[----:B------:R-:W-:Y:S01]  /*48a0*/  UMOV UR5, 0xffff ;  /* 0x0000ffff00057882 */ /* 0x000fe20000000000 */
[----:B------:R-:W-:-:S07]  /*48b0*/  UMOV UR6, 0x1 ;  /* 0x0000000100067882 */ /* 0x000fce0000000000 */
[----:B------:R-:W-:Y:S01]  /*48c0*/  @!P0 SYNCS.ARRIVE.TRANS64.RED.A1T0 RZ, [UR4], RZ ;  /* 0x000000ffffff89a7 */ /* 0x000fe20008100404 */
[----:B------:R-:W-:Y:S01]  /*48d0*/  NOP ;  /* 0x0000000000007918 */ /* 0x000fe20000000000 */
[----:B-1----:R-:W1:Y:S01]  /*48e0*/  LDS R0, [UR8+0x14] ;  /* 0x00001408ff007984 */ /* 0x002e620008000800 */
[----:B------:R-:W-:-:S04]  /*48f0*/  ULOP3.LUT UR4, UR67, 0xffff, URZ, 0xc0, !UPT ;  /* 0x0000ffff43047892 */ /* 0x000fc8000f8ec0ff */
[----:B------:R-:W-:-:S04]  /*4900*/  USHF.R.U32.HI UR4, URZ, 0x5, UR4 ;  /* 0x00000005ff047899 */ /* 0x000fc80008011604 */
[----:B------:R-:W-:Y:S02]  /*4910*/  USHF.L.U32 UR5, UR5, UR4, URZ ;  /* 0x0000000405057299 */ /* 0x000fe400080006ff */
[----:B------:R-:W-:-:S04]  /*4920*/  USHF.L.U32 UR4, UR6, UR4, URZ ;  /* 0x0000000406047299 */ /* 0x000fc800080006ff */
[----:B-1----:R-:W-:-:S04]  /*4930*/  LOP3.LUT R0, R0, UR5, RZ, 0xc0, !PT ;  /* 0x0000000500007c12 */ /* 0x002fc8000f8ec0ff */
[----:B------:R-:W-:-:S13]  /*4940*/  ISETP.NE.AND P0, PT, R0, UR5, PT ;  /* 0x0000000500007c0c */ /* 0x000fda000bf05270 */
[----:B------:R-:W-:Y:S05]  /*4950*/  @P0 BRA `(.L_x_86) ;  /* 0x0000000000580947 */ /* 0x000fea0003800000 */
[----:B------:R-:W1:Y:S02]  /*4960*/  LDS R0, [UR8+0x18] ;  /* 0x00001808ff007984 */ /* 0x000e640008000800 */
[----:B-1----:R-:W-:-:S04]  /*4970*/  LOP3.LUT R0, R0, UR4, RZ, 0xc0, !PT ;  /* 0x0000000400007c12 */ /* 0x002fc8000f8ec0ff */
[----:B------:R-:W-:-:S13]  /*4980*/  ISETP.NE.AND P0, PT, R0, UR4, PT ;  /* 0x0000000400007c0c */ /* 0x000fda000bf05270 */
[----:B------:R-:W-:Y:S05]  /*4990*/  @P0 BRA `(.L_x_87) ;  /* 0x00000000003c0947 */ /* 0x000fea0003800000 */
[----:B------:R-:W1:Y:S01]  /*49a0*/  S2R R2, SR_LANEID ;  /* 0x0000000000027919 */ /* 0x000e620000000000 */
[----:B------:R-:W-:-:S06]  /*49b0*/  ULOP3.LUT UR5, URZ, UR5, URZ, 0x33, !UPT ;  /* 0x00000005ff057292 */ /* 0x000fcc000f8e33ff */
[----:B------:R-:W-:-:S04]  /*49c0*/  IMAD.U32 R0, RZ, RZ, UR5 ;  /* 0x00000005ff007e24 */ /* 0x000fc8000f8e00ff */
[----:B------:R2:W4:Y:S02]  /*49d0*/  REDUX UR7, R0 ;  /* 0x00000000000773c4 */ /* 0x0005240000000000 */
[----:B------:R1:W-:Y:S01]  /*49e0*/  UTCATOMSWS.AND URZ, UR5 ;  /* 0x0000000500ff79e3 */ /* 0x0003e20008000000 */
[----:B--2---:R-:W-:Y:S01]  /*49f0*/  LOP3.LUT R0, RZ, UR4, RZ, 0x33, !PT ;  /* 0x00000004ff007c12 */ /* 0x004fe2000f8e33ff */
[----:B------:R-:W-:Y:S02]  /*4a00*/  VOTEU.ANY UR4, UPT, PT ;  /* 0x0000000000047886 */ /* 0x000fe400038e0100 */
[----:B------:R-:W-:Y:S02]  /*4a10*/  UFLO.U32 UR4, UR4 ;  /* 0x00000004000472bd */ /* 0x000fe400080e0000 */
[----:B------:R-:W2:Y:S04]  /*4a20*/  REDUX UR6, R0 ;  /* 0x00000000000673c4 */ /* 0x000ea80000000000 */
[----:B-1----:R-:W-:-:S02]  /*4a30*/  ISETP.EQ.U32.AND P0, PT, R2, UR4, PT ;  /* 0x0000000402007c0c */ /* 0x002fc4000bf02070 */
[----:B----4-:R-:W-:-:S11]  /*4a40*/  MOV R2, UR7 ;  /* 0x0000000700027c02 */ /* 0x010fd60008000f00 */
[----:B------:R1:W-:Y:S01]  /*4a50*/  @P0 ATOMS.AND RZ, [UR8+0x14], R2 ;  /* 0x00001402ffff098c */ /* 0x0003e2000a800008 */
[----:B--2---:R-:W-:-:S05]  /*4a60*/  IMAD.U32 R0, RZ, RZ, UR6 ;  /* 0x00000006ff007e24 */ /* 0x004fca000f8e00ff */
[----:B------:R1:W-:Y:S01]  /*4a70*/  @P0 ATOMS.AND RZ, [UR8+0x18], R0 ;  /* 0x00001800ffff098c */ /* 0x0003e2000a800008 */
[----:B------:R-:W-:Y:S05]  /*4a80*/  BRA `(.L_x_88) ;  /* 0x0000000000147947 */ /* 0x000fea0003800000 */
.L_x_87:
[----:B------:R-:W-:Y:S02]  /*4a90*/  MOV R2, 0x4ab0 ;  /* 0x00004ab000027802 */ /* 0x000fe40000000f00 */
[----:B---3-5:R-:W-:Y:S05]  /*4aa0*/  CALL.REL.NOINC `($__internal_0_$__cuda_sm10x_tcgen05_guardrail_trap_col_being_dealloced_not_returned_by_alloc) ;  /* 0x0000008c000c7944 */ /* 0x028fea0003c00000 */
[----:B------:R-:W-:Y:S05]  /*4ab0*/  BRA `(.L_x_88) ;  /* 0x0000000000087947 */ /* 0x000fea0003800000 */
.L_x_86:
[----:B------:R-:W-:Y:S02]  /*4ac0*/  MOV R2, 0x4ae0 ;  /* 0x00004ae000027802 */ /* 0x000fe40000000f00 */
[----:B---3-5:R-:W-:Y:S05]  /*4ad0*/  CALL.REL.NOINC `($__internal_2_$__cuda_sm10x_tcgen05_guardrail_trap_unallocated_columns_being_dealloced) ;  /* 0x0000008c00187944 */ /* 0x028fea0003c00000 */
.L_x_88:
[----:B------:R-:W-:Y:S01]  /*4ae0*/  NOP ;  /* 0x0000000000007918 */ /* 0x000fe20000000000 */
[----:B------:R-:W-:Y:S05]  /*4af0*/  EXIT ;  /* 0x000000000000794d */ /* 0x000fea0003800000 */
.L_x_59:
[----:B------:R-:W-:-:S09]  /*4b00*/  UISETP.NE.OR UP0, UPT, UR22, 0x3, !UP3 ;  /* 0x000000031600788c */ /* 0x000fd2000df05670 */
[----:B------:R-:W-:Y:S05]  /*4b10*/  BRA.U UP0, `(.L_x_89) ;  /* 0x0000001900947547 */ /* 0x000fea000b800000 */
[----:B------:R-:W1:Y:S01]  /*4b20*/  LDCU UR38, c[0x0][0x370] ;  /* 0x00006e00ff2677ac */ /* 0x000e620008000800 */
[----:B------:R-:W2:Y:S01]  /*4b30*/  LDC.64 R16, c[0x0][0x348] ;  /* 0x0000d200ff107b82 */ /* 0x000ea20000000a00 */
[----:B------:R-:W-:Y:S01]  /*4b40*/  HFMA2 R14, -RZ, RZ, 0, 0 ;  /* 0x00000000ff0e7431 */ /* 0x000fe200000001ff */
[----:B------:R-:W-:Y:S01]  /*4b50*/  MOV R13, RZ ;  /* 0x000000ff000d7202 */ /* 0x000fe20000000f00 */
[----:B------:R-:W1:Y:S01]  /*4b60*/  LDCU.128 UR56, c[0x0][0xb10] ;  /* 0x00016200ff3877ac */ /* 0x000e620008000c00 */
[----:B------:R-:W-:Y:S01]  /*4b70*/  HFMA2 R7, -RZ, RZ, 0, 0.0078125 ;  /* 0x00002000ff077431 */ /* 0x000fe200000001ff */
[----:B------:R-:W3:Y:S03]  /*4b80*/  LDCU UR37, c[0x0][0x374] ;  /* 0x00006e80ff2577ac */ /* 0x000ee60008000800 */
[----:B------:R-:W4:Y:S01]  /*4b90*/  LDC.64 R2, c[0x0][0x888] ;  /* 0x00022200ff027b82 */ /* 0x000f220000000a00 */
[----:B------:R-:W3:Y:S01]  /*4ba0*/  LDCU UR15, c[0x0][0xb0c] ;  /* 0x00016180ff0f77ac */ /* 0x000ee20008000800 */
[----:B------:R-:W2:Y:S06]  /*4bb0*/  LDCU UR47, c[0x0][0xb20] ;  /* 0x00016400ff2f77ac */ /* 0x000eac0008000800 */
[----:B------:R-:W4:Y:S01]  /*4bc0*/  LDC.64 R4, c[0x0][0x890] ;  /* 0x00022400ff047b82 */ /* 0x000f220000000a00 */
[----:B------:R-:W2:Y:S01]  /*4bd0*/  LDCU UR4, c[0x0][0xb30] ;  /* 0x00016600ff0477ac */ /* 0x000ea20008000800 */
[----:B-1----:R-:W-:-:S02]  /*4be0*/  UIMAD.WIDE.U32 UR8, UR38, UR56, URZ ;  /* 0x00000038260872a5 */ /* 0x002fc4000f8e00ff */
[----:B---3--:R-:W-:Y:S01]  /*4bf0*/  UIMAD.WIDE.U32 UR6, UR37, UR59, URZ ;  /* 0x0000003b250672a5 */ /* 0x008fe2000f8e00ff */
[----:B------:R-:W-:Y:S01]  /*4c00*/  UMOV UR21, 0x400 ;  /* 0x0000040000157882 */ /* 0x000fe20000000000 */
[----:B------:R-:W-:Y:S02]  /*4c10*/  UPLOP3.LUT UP1, UPT, UPT, UPT, UPT, 0x40, 0x4 ;  /* 0x000000000004789c */ /* 0x000fe40003f2e870 */
[----:B------:R-:W-:Y:S01]  /*4c20*/  ULEA UR21, UR53, UR21, 0x18 ;  /* 0x0000001535157291 */ /* 0x000fe2000f8ec0ff */
[----:B------:R-:W-:Y:S02]  /*4c30*/  UMOV UR8, UR9 ;  /* 0x0000000900087c82 */ /* 0x000fe40008000000 */
[----:B------:R-:W-:Y:S01]  /*4c40*/  UMOV UR6, UR7 ;  /* 0x0000000700067c82 */ /* 0x000fe20008000000 */
[----:B------:R-:W-:Y:S02]  /*4c50*/  UISETP.GE.AND UP0, UPT, UR45, 0x1, UPT ;  /* 0x000000012d00788c */ /* 0x000fe4000bf06270 */
[----:B------:R-:W-:Y:S01]  /*4c60*/  UISETP.NE.AND UP4, UPT, UR45, 0x1, UPT ;  /* 0x000000012d00788c */ /* 0x000fe2000bf85270 */
[----:B------:R-:W1:Y:S01]  /*4c70*/  LDCU.64 UR22, c[0x0][0xb28] ;  /* 0x00016500ff1677ac */ /* 0x000e620008000a00 */
[----:B------:R-:W-:-:S02]  /*4c80*/  UISETP.NE.AND UP6, UPT, UR15, 0x1, UPT ;  /* 0x000000010f00788c */ /* 0x000fc4000bfc5270 */
[----:B------:R-:W-:Y:S02]  /*4c90*/  UISETP.NE.AND UP5, UPT, UR58, 0x1, UPT ;  /* 0x000000013a00788c */ /* 0x000fe4000bfa5270 */
[----:B------:R-:W-:Y:S02]  /*4ca0*/  UIADD3 UR49, UPT, UPT, UR21, 0x40, URZ ;  /* 0x0000004015317890 */ /* 0x000fe4000fffe0ff */
[----:B------:R-:W-:Y:S02]  /*4cb0*/  UIADD3 UR41, UPT, UPT, UR21, 0x48, URZ ;  /* 0x0000004815297890 */ /* 0x000fe4000fffe0ff */
[----:B------:R-:W-:Y:S02]  /*4cc0*/  UIADD3 UR33, UPT, UPT, UR21, 0x50, URZ ;  /* 0x0000005015217890 */ /* 0x000fe4000fffe0ff */
[----:B------:R-:W-:Y:S02]  /*4cd0*/  UIADD3 UR25, UPT, UPT, UR21, 0x58, URZ ;  /* 0x0000005815197890 */ /* 0x000fe4000fffe0ff */
[----:B------:R-:W-:-:S02]  /*4ce0*/  USHF.R.U32.HI UR46, URZ, UR57, UR8 ;  /* 0x00000039ff2e7299 */ /* 0x000fc40008011608 */
[----:B--2---:R-:W-:Y:S02]  /*4cf0*/  USHF.R.U32.HI UR39, URZ, UR47, UR6 ;  /* 0x0000002fff277299 */ /* 0x004fe40008011606 */
[----:B------:R-:W-:-:S11]  /*4d00*/  UISETP.NE.AND UP3, UPT, UR4, 0x1, UPT ;  /* 0x000000010400788c */ /* 0x000fd6000bf65270 */
.L_x_104:
[C---:B------:R-:W-:Y:S02]  /*4d10*/  LEA R12, R14.reuse, UR21, 0x3 ;  /* 0x000000150e0c7c11 */ /* 0x040fe4000f8e18ff */
[----:B------:R-:W-:Y:S02]  /*4d20*/  SHF.L.U32 R0, R13, 0x1f, RZ ;  /* 0x0000001f0d007819 */ /* 0x000fe400000006ff */
[----:B------:R-:W-:Y:S02]  /*4d30*/  LEA R8, R14, UR21, 0x4 ;  /* 0x000000150e087c11 */ /* 0x000fe4000f8e20ff */
[----:B--2---:R-:W2:Y:S02]  /*4d40*/  SYNCS.PHASECHK.TRANS64.TRYWAIT P0, [R12+URZ+0x90], R0 ;  /* 0x000090000c0075a7 */ /* 0x004ea400080011ff */
[----:B--2---:R-:W-:Y:S05]  /*4d50*/  @!P0 BRA `(.L_x_90) ;  /* 0x0000008000608947 */ /* 0x004fea0003800000 */
.L_x_219:
[----:B------:R-:W3:Y:S01]  /*4d60*/  LDS.128 R8, [R8+0x120] ;  /* 0x0001200008087984 */ /* 0x000ee20000000c00 */
[----:B------:R-:W-:Y:S01]  /*4d70*/  UISETP.GE.AND UP0, UPT, UR45, 0x1, UPT ;  /* 0x000000012d00788c */ /* 0x000fe2000bf06270 */
[----:B------:R-:W-:Y:S01]  /*4d80*/  @!PT LDS RZ, [RZ] ;  /* 0x00000000fffff984 */ /* 0x000fe20000000800 */
[----:B------:R-:W-:Y:S01]  /*4d90*/  @!PT LDS RZ, [RZ] ;  /* 0x00000000fffff984 */ /* 0x000fe20000000800 */
[----:B------:R-:W-:Y:S01]  /*4da0*/  @!PT LDS RZ, [RZ] ;  /* 0x00000000fffff984 */ /* 0x000fe20000000800 */
[----:B------:R-:W-:Y:S01]  /*4db0*/  @!PT LDS RZ, [RZ] ;  /* 0x00000000fffff984 */ /* 0x000fe20000000800 */
[----:B------:R1:W-:Y:S06]  /*4dc0*/  MEMBAR.ALL.CTA ;  /* 0x0000000000007992 */ /* 0x0003ec0000008000 */
[----:B-1----:R-:W1:Y:S01]  /*4dd0*/  FENCE.VIEW.ASYNC.S ;  /* 0x00000000000073c6 */ /* 0x002e620000000000 */
[----:B---3--:R-:W-:Y:S11]  /*4de0*/  LOP3.LUT P0, RZ, R10, 0x1, RZ, 0xc0, !PT ;  /* 0x000000010aff7812 */ /* 0x008ff6000780c0ff */
[----:B------:R-:W-:Y:S02]  /*4df0*/  @!UPT UIADD3 URZ, UPT, UPT, URZ, URZ, URZ ;  /* 0x000000fffffff290 */ /* 0x000fe4000fffe0ff */
[----:B-1----:R-:W-:Y:S01]  /*4e00*/  VOTEU.ANY UP2, P0 ;  /* 0x0000000000ff7886 */ /* 0x002fe20000040100 */
[----:B------:R-:W-:Y:S11]  /*4e10*/  PLOP3.LUT P0, PT, PT, PT, UP2, 0x80, 0x8 ;  /* 0x000000000008781c */ /* 0x000ff60003f0f028 */
[----:B------:R-:W-:Y:S02]  /*4e20*/  @!UPT UIADD3 URZ, UPT, UPT, URZ, URZ, URZ ;  /* 0x000000fffffff290 */ /* 0x000fe4000fffe0ff */
[----:B--2---:R-:W-:Y:S02]  /*4e30*/  @P0 SHF.R.U32.HI R0, RZ, 0x10, R9 ;  /* 0x00000010ff000819 */ /* 0x004fe40000011609 */
[----:B------:R-:W-:Y:S02]  /*4e40*/  @P0 MOV R6, R8 ;  /* 0x0000000800060202 */ /* 0x000fe40000000f00 */
[----:B------:R-:W-:Y:S01]  /*4e50*/  @P0 R2UR UR4, R0 ;  /* 0x00000000000402ca */ /* 0x000fe200000e0000 */
[----:B------:R-:W-:Y:S01]  /*4e60*/  VIADD R0, R12, 0xa0 ;  /* 0x000000a00c007836 */ /* 0x000fe20000000000 */
[----:B------:R-:W-:Y:S02]  /*4e70*/  @P0 LOP3.LUT R8, R9, 0xffff, RZ, 0xc0, !PT ;  /* 0x0000ffff09080812 */ /* 0x000fe400078ec0ff */
[----:B------:R-:W-:Y:S02]  /*4e80*/  @P0 R2UR UR6, R6 ;  /* 0x00000000060602ca */ /* 0x000fe400000e0000 */
[----:B------:R-:W-:Y:S02]  /*4e90*/  PRMT R0, RZ, 0x654, R0 ;  /* 0x00000654ff007816 */ /* 0x000fe40000000000 */
[----:B------:R-:W-:Y:S02]  /*4ea0*/  @P0 R2UR UR5, R8 ;  /* 0x00000000080502ca */ /* 0x000fe400000e0000 */
[----:B------:R1:W-:Y:S03]  /*4eb0*/  SYNCS.ARRIVE.TRANS64.RED.A1T0 RZ, [R0+URZ], RZ ;  /* 0x000000ff00ff79a7 */ /* 0x0003e600081004ff */
[----:B------:R-:W-:Y:S04]  /*4ec0*/  @UP2 UMOV UR31, UR4 ;  /* 0x00000004001f2c82 */ /* 0x000fe80008000000 */
[----:B------:R-:W-:Y:S04]  /*4ed0*/  @UP2 UMOV UR14, UR6 ;  /* 0x00000006000e2c82 */ /* 0x000fe80008000000 */
[----:B------:R-:W-:Y:S01]  /*4ee0*/  @UP2 UMOV UR13, UR5 ;  /* 0x00000005000d2c82 */ /* 0x000fe20008000000 */
[----:B------:R-:W-:Y:S05]  /*4ef0*/  BRA.U !UP0, `(.L_x_91) ;  /* 0x0000000108a47547 */ /* 0x000fea000b800000 */
[----:B------:R-:W-:Y:S02]  /*4f00*/  UIMAD.WIDE.U32 UR16, UR13, UR59, URZ ;  /* 0x0000003b0d1072a5 */ /* 0x000fe4000f8e00ff */
[----:B------:R-:W-:Y:S02]  /*4f10*/  UIMAD.WIDE.U32 UR18, UR14, UR56, URZ ;  /* 0x000000380e1272a5 */ /* 0x000fe4000f8e00ff */
[----:B------:R-:W-:Y:S02]  /*4f20*/  USEL UR4, UR37, UR39, !UP5 ;  /* 0x0000002725047287 */ /* 0x000fe4000e800000 */
[----:B------:R-:W-:Y:S02]  /*4f30*/  USEL UR7, UR38, UR46, !UP6 ;  /* 0x0000002e26077287 */ /* 0x000fe4000f000000 */
[----:B------:R-:W-:Y:S02]  /*4f40*/  UIMAD.WIDE.U32 UR8, UR4, UR22, URZ ;  /* 0x00000016040872a5 */ /* 0x000fe4000f8e00ff */
[----:B------:R-:W-:Y:S01]  /*4f50*/  UIMAD.WIDE.U32 UR10, UR7, UR22, URZ ;  /* 0x00000016070a72a5 */ /* 0x000fe2000f8e00ff */
[----:B------:R-:W-:Y:S02]  /*4f60*/  UMOV UR5, UR17 ;  /* 0x0000001100057c82 */ /* 0x000fe40008000000 */
[----:B------:R-:W-:Y:S03]  /*4f70*/  USHF.R.U32.HI UR6, URZ, UR47, UR5 ;  /* 0x0000002fff067299 */ /* 0x000fe60008011605 */
[----:B------:R-:W-:Y:S01]  /*4f80*/  UMOV UR5, UR19 ;  /* 0x0000001300057c82 */ /* 0x000fe20008000000 */
[----:B------:R-:W-:Y:S02]  /*4f90*/  USEL UR6, UR13, UR6, !UP5 ;  /* 0x000000060d067287 */ /* 0x000fe4000e800000 */
[----:B------:R-:W-:Y:S03]  /*4fa0*/  USHF.R.U32.HI UR12, URZ, UR57, UR5 ;  /* 0x00000039ff0c7299 */ /* 0x000fe60008011605 */
[----:B------:R-:W-:Y:S02]  /*4fb0*/  UMOV UR5, UR9 ;  /* 0x0000000900057c82 */ /* 0x000fe40008000000 */
[----:B------:R-:W-:Y:S03]  /*4fc0*/  @UP4 USHF.R.U32.HI UR4, URZ, UR23, UR5 ;  /* 0x00000017ff044299 */ /* 0x000fe60008011605 */
[----:B------:R-:W-:Y:S01]  /*4fd0*/  UMOV UR5, UR11 ;  /* 0x0000000b00057c82 */ /* 0x000fe20008000000 */
[----:B------:R-:W-:Y:S02]  /*4fe0*/  UIMAD UR4, UR45, UR4, URZ ;  /* 0x000000042d0472a4 */ /* 0x000fe4000f8e02ff */
[----:B------:R-:W-:Y:S02]  /*4ff0*/  @UP4 USHF.R.U32.HI UR7, URZ, UR23, UR5 ;  /* 0x00000017ff074299 */ /* 0x000fe40008011605 */
[----:B------:R-:W-:Y:S02]  /*5000*/  UIMAD.WIDE.U32 UR10, UR6, UR22, URZ ;  /* 0x00000016060a72a5 */ /* 0x000fe4000f8e00ff */
[----:B------:R-:W-:Y:S02]  /*5010*/  USEL UR5, UR14, UR12, !UP6 ;  /* 0x0000000c0e057287 */ /* 0x000fe4000f000000 */
[----:B------:R-:W-:Y:S02]  /*5020*/  UIMAD UR8, UR45, UR7, URZ ;  /* 0x000000072d0872a4 */ /* 0x000fe4000f8e02ff */
[----:B------:R-:W-:Y:S03]  /*5030*/  UISETP.GE.AND UP0, UPT, UR6, UR4, UPT ;  /* 0x000000040600728c */ /* 0x000fe6000bf06270 */
[----:B------:R-:W-:Y:S01]  /*5040*/  UMOV UR4, UR11 ;  /* 0x0000000b00047c82 */ /* 0x000fe20008000000 */
[----:B------:R-:W-:Y:S02]  /*5050*/  UISETP.GE.OR UP0, UPT, UR5, UR8, UP0 ;  /* 0x000000080500728c */ /* 0x000fe40008706670 */
[----:B------:R-:W-:Y:S02]  /*5060*/  USHF.R.U32.HI UR4, URZ, UR23, UR4 ;  /* 0x00000017ff047299 */ /* 0x000fe40008011604 */
[----:B------:R-:W-:Y:S02]  /*5070*/  UIMAD.WIDE.U32 UR8, UR5, UR22, URZ ;  /* 0x00000016050872a5 */ /* 0x000fe4000f8e00ff */
[----:B------:R-:W-:Y:S04]  /*5080*/  USEL UR10, UR6, UR4, !UP4 ;  /* 0x00000004060a7287 */ /* 0x000fe8000e000000 */
[----:B------:R-:W-:Y:S01]  /*5090*/  UIADD3 UR11, UPT, UPT, -UR10, URZ, URZ ;  /* 0x000000ff0a0b7290 */ /* 0x000fe2000fffe1ff */
[----:B------:R-:W-:Y:S02]  /*50a0*/  @!UP0 UMOV UR4, UR9 ;  /* 0x0000000900048c82 */ /* 0x000fe40008000000 */
[----:B------:R-:W-:Y:S02]  /*50b0*/  @!UP0 USHF.R.U32.HI UR4, URZ, UR23, UR4 ;  /* 0x00000017ff048299 */ /* 0x000fe40008011604 */
[----:B------:R-:W-:Y:S02]  /*50c0*/  UIMAD UR8, UR45, UR11, UR6 ;  /* 0x0000000b2d0872a4 */ /* 0x000fe4000f8e0206 */
[----:B------:R-:W-:Y:S04]  /*50d0*/  @!UP0 USEL UR4, UR5, UR4, !UP4 ;  /* 0x0000000405048287 */ /* 0x000fe8000e000000 */
[----:B------:R-:W-:Y:S02]  /*50e0*/  @!UP0 UIMAD UR7, UR7, UR8, UR4 ;  /* 0x00000008070782a4 */ /* 0x000fe4000f8e0204 */
[----:B------:R-:W-:Y:S02]  /*50f0*/  @!UP0 UIADD3 UR9, UPT, UPT, UR10, -UR4, URZ ;  /* 0x800000040a098290 */ /* 0x000fe4000fffe0ff */
[----:B------:R-:W-:Y:S02]  /*5100*/  UIADD3 UR8, UPT, UPT, -UR6, URZ, URZ ;  /* 0x000000ff06087290 */ /* 0x000fe4000fffe1ff */
[----:B------:R-:W-:Y:S02]  /*5110*/  UIADD3 UR4, UPT, UPT, -UR5, URZ, URZ ;  /* 0x000000ff05047290 */ /* 0x000fe4000fffe1ff */
[----:B------:R-:W-:Y:S03]  /*5120*/  @!UP0 UIMAD UR6, UR9, UR45, UR5 ;  /* 0x0000002d090682a4 */ /* 0x000fe6000f8e0205 */
[----:B------:R-:W-:Y:S01]  /*5130*/  @!UP0 UMOV UR5, UR7 ;  /* 0x0000000700058c82 */ /* 0x000fe20008000000 */
[----:B------:R-:W-:Y:S02]  /*5140*/  UIMAD UR7, UR15, UR4, UR14 ;  /* 0x000000040f0772a4 */ /* 0x000fe4000f8e020e */
[----:B------:R-:W-:Y:S02]  /*5150*/  UIMAD UR4, UR58, UR8, UR13 ;  /* 0x000000083a0472a4 */ /* 0x000fe4000f8e020d */
[----:B------:R-:W-:Y:S02]  /*5160*/  UIMAD UR14, UR5, UR15, UR7 ;  /* 0x0000000f050e72a4 */ /* 0x000fe4000f8e0207 */
[----:B------:R-:W-:Y:S11]  /*5170*/  UIMAD UR13, UR6, UR58, UR4 ;  /* 0x0000003a060d72a4 */ /* 0x000ff6000f8e0204 */
[----:B------:R-:W-:Y:S01]  /*5180*/  @!UPT UIADD3 URZ, UPT, UPT, URZ, URZ, URZ ;  /* 0x000000fffffff290 */ /* 0x000fe2000fffe0ff */
.L_x_91:
[----:B------:R-:W2:Y:S01]  /*5190*/  @!UP3 LDCU.128 UR8, c[0x0][0xb10] ;  /* 0x00016200ff08b7ac */ /* 0x000ea20008000c00 */
[----:B------:R-:W-:Y:S01]  /*51a0*/  IMAD.MOV.U32 R10, RZ, RZ, 0x1 ;  /* 0x00000001ff0a7424 */ /* 0x000fe200078e00ff */
[C---:B----4-:R-:W-:Y:S02]  /*51b0*/  ISETP.NE.U32.AND P1, PT, R4.reuse, RZ, PT ;  /* 0x000000ff0400720c */ /* 0x050fe40003f25070 */
[----:B------:R-:W-:Y:S02]  /*51c0*/  ISETP.NE.U32.AND P0, PT, R4, RZ, PT ;  /* 0x000000ff0400720c */ /* 0x000fe40003f05070 */
[C---:B------:R-:W-:Y:S01]  /*51d0*/  ISETP.NE.AND.EX P1, PT, R5.reuse, RZ, PT, P1 ;  /* 0x000000ff0500720c */ /* 0x040fe20003f25310 */
[----:B------:R-:W3:Y:S01]  /*51e0*/  @!UP3 LDCU UR5, c[0x0][0xb0c] ;  /* 0x00016180ff05b7ac */ /* 0x000ee20008000800 */
[----:B------:R-:W-:Y:S02]  /*51f0*/  ISETP.NE.AND.EX P0, PT, R5, RZ, PT, P0 ;  /* 0x000000ff0500720c */ /* 0x000fe40003f05300 */
[----:B------:R-:W-:Y:S01]  /*5200*/  SHF.L.U32 R10, R10, 0x1f, RZ ;  /* 0x0000001f0a0a7819 */ /* 0x000fe200000006ff */
[----:B------:R-:W-:Y:S02]  /*5210*/  USHF.L.U32 UR50, UR24, 0x8, URZ ;  /* 0x0000000818327899 */ /* 0x000fe400080006ff */
[----:B------:R-:W-:Y:S02]  /*5220*/  USHF.L.U32 UR51, UR20, 0x6, URZ ;  /* 0x0000000614337899 */ /* 0x000fe400080006ff */
[----:B--2---:R-:W-:Y:S07]  /*5230*/  UIMAD.WIDE.U32 UR6, UR14, UR8, URZ ;  /* 0x000000080e0672a5 */ /* 0x004fee000f8e00ff */
[----:B------:R-:W-:Y:S01]  /*5240*/  @!UP3 UMOV UR4, UR7 ;  /* 0x000000070004bc82 */ /* 0x000fe20008000000 */
[----:B---3--:R-:W-:Y:S02]  /*5250*/  @!UP3 UISETP.NE.AND UP0, UPT, UR5, 0x1, UPT ;  /* 0x000000010500b88c */ /* 0x008fe4000bf05270 */
[----:B------:R-:W-:Y:S02]  /*5260*/  @!UP3 USHF.R.U32.HI UR4, URZ, UR9, UR4 ;  /* 0x00000009ff04b299 */ /* 0x000fe40008011604 */
[----:B------:R-:W-:Y:S02]  /*5270*/  UIMAD.WIDE.U32 UR6, UR13, UR11, URZ ;  /* 0x0000000b0d0672a5 */ /* 0x000fe4000f8e00ff */
[----:B------:R-:W-:Y:S02]  /*5280*/  @!UP3 USEL UR8, UR14, UR4, !UP0 ;  /* 0x000000040e08b287 */ /* 0x000fe4000c000000 */
[----:B------:R-:W-:Y:S03]  /*5290*/  @!UP3 UISETP.NE.AND UP0, UPT, UR10, 0x1, UPT ;  /* 0x000000010a00b88c */ /* 0x000fe6000bf05270 */
[----:B------:R-:W-:Y:S02]  /*52a0*/  @!UP3 UMOV UR6, UR7 ;  /* 0x000000070006bc82 */ /* 0x000fe40008000000 */
[----:B------:R-:W2:Y:S02]  /*52b0*/  @!UP3 LDCU UR4, c[0x0][0xb20] ;  /* 0x00016400ff04b7ac */ /* 0x000ea40008000800 */
[----:B--2---:R-:W-:Y:S04]  /*52c0*/  @!UP3 USHF.R.U32.HI UR6, URZ, UR4, UR6 ;  /* 0x00000004ff06b299 */ /* 0x004fe80008011606 */
[----:B------:R-:W-:Y:S04]  /*52d0*/  @!UP3 USEL UR6, UR13, UR6, !UP0 ;  /* 0x000000060d06b287 */ /* 0x000fe8000c000000 */
[----:B------:R-:W-:Y:S02]  /*52e0*/  @!UP3 UIADD3 UR4, UPT, UPT, -UR8, UR6, URZ ;  /* 0x000000060804b290 */ /* 0x000fe4000fffe1ff */
[----:B------:R-:W-:Y:S02]  /*52f0*/  @!UP3 UIADD3 UR6, UPT, UPT, UR8, -UR6, URZ ;  /* 0x800000060806b290 */ /* 0x000fe4000fffe0ff */
[----:B------:R-:W-:Y:S02]  /*5300*/  @!UP3 UIMAD UR14, UR4, UR5, UR14 ;  /* 0x00000005040eb2a4 */ /* 0x000fe4000f8e020e */
[----:B------:R-:W-:Y:S01]  /*5310*/  @!UP3 UIMAD UR13, UR6, UR10, UR13 ;  /* 0x0000000a060db2a4 */ /* 0x000fe2000f8e020d */
[----:B------:R-:W-:Y:S11]  /*5320*/  BRA.U UP1, `(.L_x_92) ;  /* 0x0000000101107547 */ /* 0x000ff6000b800000 */
[----:B------:R-:W-:Y:S04]  /*5330*/  MOV R6, UR54 ;  /* 0x0000003600067c02 */ /* 0x000fe80008000f00 */
[----:B------:R-:W-:Y:S04]  /*5340*/  SHF.L.U32 R6, R6, 0x1f, RZ ;  /* 0x0000001f06067819 */ /* 0x000fe800000006ff */
[----:B------:R-:W2:Y:S02]  /*5350*/  SYNCS.PHASECHK.TRANS64.TRYWAIT P2, [UR21+0x88], R6 ;  /* 0x00008806ff0075a7 */ /* 0x000ea40008041115 */
[----:B--2---:R-:W-:Y:S05]  /*5360*/  @!P2 BRA `(.L_x_93) ;  /* 0x0000007800f0a947 */ /* 0x004fea0003800000 */
.L_x_92:
[----:B------:R-:W-:Y:S05]  /*5370*/  @!P1 BRA `(.L_x_94) ;  /* 0x0000000000309947 */ /* 0x000fea0003800000 */
[----:B------:R-:W-:Y:S01]  /*5380*/  ISETP.NE.U32.AND P1, PT, R2, RZ, PT ;  /* 0x000000ff0200720c */ /* 0x000fe20003f25070 */
[----:B------:R-:W2:Y:S01]  /*5390*/  LDCU.64 UR4, c[0x0][0x358] ;  /* 0x00006b00ff0477ac */ /* 0x000ea20008000a00 */
[----:B------:R-:W-:Y:S02]  /*53a0*/  IMAD.MOV.U32 R56, RZ, RZ, 0x1 ;  /* 0x00000001ff387424 */ /* 0x000fe400078e00ff */
[----:B------:R-:W-:Y:S11]  /*53b0*/  ISETP.NE.AND.EX P1, PT, R3, RZ, PT, P1 ;  /* 0x000000ff0300720c */ /* 0x000ff60003f25310 */
[----:B------:R-:W-:Y:S02]  /*53c0*/  @!UPT UIADD3 URZ, UPT, UPT, URZ, URZ, URZ ;  /* 0x000000fffffff290 */ /* 0x000fe4000fffe0ff */
[----:B------:R-:W3:Y:S01]  /*53d0*/  @P1 LDC.64 R8, c[0x0][0x888] ;  /* 0x00022200ff081b82 */ /* 0x000ee20000000a00 */
[----:B-1----:R-:W-:Y:S04]  /*53e0*/  @P1 IMAD R0, R4, UR36, RZ ;  /* 0x0000002404001c24 */ /* 0x002fe8000f8e02ff */
[----:B---3--:R-:W-:Y:S04]  /*53f0*/  @P1 IMAD.WIDE R8, R0, 0x4, R8 ;  /* 0x0000000400081825 */ /* 0x008fe800078e0208 */
[----:B------:R-:W-:Y:S01]  /*5400*/  HFMA2 R0, -RZ, RZ, 0, 5.9604644775390625e-08 ;  /* 0x00000001ff007431 */ /* 0x000fe200000001ff */
[----:B--2--5:R2:W5:Y:S04]  /*5410*/  @P1 LDG.E R27, desc[UR4][R8.64] ;  /* 0x00000004081b1981 */ /* 0x024568000c1e1900 */
[----:B------:R-:W-:Y:S01]  /*5420*/  @!P1 PRMT R56, R0, 0x7610, R56 ;  /* 0x0000761000389816 */ /* 0x000fe20000000038 */
[----:B--2---:R-:W3:Y:S06]  /*5430*/  @!P1 LDC R27, c[0x0][0x880] ;  /* 0x00022000ff1b9b82 */ /* 0x004eec0000000800 */
.L_x_94:
[----:B---3-5:R-:W-:Y:S01]  /*5440*/  @!P0 FSETP.EQ.AND P1, PT, R27, RZ, PT ;  /* 0x000000ff1b00820b */ /* 0x028fe20003f22000 */
[----:B------:R-:W-:Y:S01]  /*5450*/  @!UPT UIADD3 URZ, UPT, UPT, URZ, URZ, URZ ;  /* 0x000000fffffff290 */ /* 0x000fe2000fffe0ff */
[----:B------:R-:W-:Y:S11]  /*5460*/  @!P0 BRA `(.L_x_95) ;  /* 0x0000000000188947 */ /* 0x000ff60003800000 */
[----:B------:R-:W-:Y:S02]  /*5470*/  LOP3.LUT P0, RZ, R56, 0xff, RZ, 0xc0, !PT ;  /* 0x000000ff38ff7812 */ /* 0x000fe4000780c0ff */
[----:B------:R-:W-:Y:S04]  /*5480*/  ISETP.NE.U32.AND P1, PT, R2, RZ, PT ;  /* 0x000000ff0200720c */ /* 0x000fe80003f25070 */
[----:B------:R-:W-:Y:S04]  /*5490*/  ISETP.NE.AND.EX P1, PT, R3, RZ, PT, P1 ;  /* 0x000000ff0300720c */ /* 0x000fe80003f25310 */
[----:B------:R-:W-:Y:S03]  /*54a0*/  PLOP3.LUT P1, PT, P1, PT, PT, 0x8, 0x80 ;  /* 0x000000000080781c */ /* 0x000fe60000f2e170 */
[----:B------:R-:W-:Y:S11]  /*54b0*/  @P0 FSETP.EQ.AND P1, PT, R27, RZ, PT ;  /* 0x000000ff1b00020b */ /* 0x000ff60003f22000 */
[----:B------:R-:W-:Y:S02]  /*54c0*/  @!UPT UIADD3 URZ, UPT, UPT, URZ, URZ, URZ ;  /* 0x000000fffffff290 */ /* 0x000fe4000fffe0ff */
.L_x_95:
[----:B------:R-:W2:Y:S01]  /*54d0*/  SYNCS.PHASECHK.TRANS64.TRYWAIT P2, [UR21+0x60], R10 ;  /* 0x0000600aff0075a7 */ /* 0x000ea20008041115 */
[----:B------:R-:W-:Y:S04]  /*54e0*/  ELECT P0, URZ, PT ;  /* 0x0000000000ff782f */ /* 0x000fe80003800000 */
[----:B------:R-:W-:Y:S11]  /*54f0*/  PLOP3.LUT P1, PT, P1, P0, PT, 0xf2, 0x2f ;  /* 0x00000000002f781c */ /* 0x000ff60000f21e72 */
[----:B------:R-:W-:Y:S02]  /*5500*/  @!UPT UIADD3 URZ, UPT, UPT, URZ, URZ, URZ ;  /* 0x000000fffffff290 */ /* 0x000fe4000fffe0ff */
[----:B------:R-:W-:Y:S05]  /*5510*/  @!P1 IADD3 R8, P0, PT, R16, 0x580, RZ ;  /* 0x0000058010089810 */ /* 0x000fea0007f1e0ff */
[----:B-1----:R-:W-:Y:S01]  /*5520*/  @!P1 IMAD.X R6, RZ, RZ, R17, P0 ;  /* 0x000000ffff069224 */ /* 0x002fe200000e0611 */
[----:B--2---:R-:W-:Y:S07]  /*5530*/  @!P2 BRA `(.L_x_96) ;  /* 0x000000780094a947 */ /* 0x004fee0003800000 */
.L_x_222:
[----:B------:R-:W-:Y:S01]  /*5540*/  @!P1 R2UR UR5, R8 ;  /* 0x00000000080592ca */ /* 0x000fe200000e0000 */
[----:B------:R-:W-:Y:S01]  /*5550*/  VOTEU.ALL UP0, P1 ;  /* 0x0000000000ff7886 */ /* 0x000fe20000800000 */
[----:B------:R-:W-:Y:S01]  /*5560*/  @!P1 R2UR UR4, R6 ;  /* 0x00000000060492ca */ /* 0x000fe200000e0000 */
[----:B------:R-:W-:Y:S01]  /*5570*/  UMOV UR16, 0x0 ;  /* 0x0000000000107882 */ /* 0x000fe20000000000 */
[----:B------:R-:W-:Y:S01]  /*5580*/  UMOV UR17, 0x10000000 ;  /* 0x1000000000117882 */ /* 0x000fe20000000000 */
[----:B------:R-:W-:Y:S01]  /*5590*/  UMOV UR52, UR36 ;  /* 0x0000002400347c82 */ /* 0x000fe20008000000 */
[----:B------:R-:W-:Y:S01]  /*55a0*/  @!UP0 UIADD3 UR48, UPT, UPT, UR21, 0x200, URZ ;  /* 0x0000020015308890 */ /* 0x000fe2000fffe0ff */
[----:B-1----:R-:W-:Y:S01]  /*55b0*/  @!P1 IMAD.MOV.U32 R0, RZ, RZ, 0x2000 ;  /* 0x00002000ff009424 */ /* 0x002fe200078e00ff */
[----:B------:R-:W-:Y:S02]  /*55c0*/  @!UP0 UIADD3 UR10, UPT, UPT, UR50, 0x80, URZ ;  /* 0x00000080320a8890 */ /* 0x000fe4000fffe0ff */
[----:B------:R-:W-:Y:S01]  /*55d0*/  @!UP0 UIADD3 UR8, UPT, UPT, UR21, 0x1200, URZ ;  /* 0x0000120015088890 */ /* 0x000fe2000fffe0ff */
[----:B------:R-:W-:Y:S02]  /*55e0*/  VOTEU.ALL UP0, P1 ;  /* 0x0000000000ff7886 */ /* 0x000fe40000800000 */
[----:B------:R-:W-:Y:S01]  /*55f0*/  IMAD.U32 R8, RZ, RZ, UR5 ;  /* 0x00000005ff087e24 */ /* 0x000fe2000f8e00ff */
[----:B------:R-:W-:Y:S01]  /*5600*/  UMOV UR9, UR49 ;  /* 0x0000003100097c82 */ /* 0x000fe20008000000 */
[----:B------:R-:W-:Y:S01]  /*5610*/  IMAD.U32 R9, RZ, RZ, UR4 ;  /* 0x00000004ff097e24 */ /* 0x000fe2000f8e00ff */
[----:B------:R-:W-:Y:S01]  /*5620*/  UMOV UR11, UR51 ;  /* 0x00000033000b7c82 */ /* 0x000fe20008000000 */
[----:B------:R-:W-:Y:S01]  /*5630*/  UMOV UR12, UR36 ;  /* 0x00000024000c7c82 */ /* 0x000fe20008000000 */
[----:B------:R-:W-:Y:S01]  /*5640*/  @!P1 R2UR UR4, R8 ;  /* 0x00000000080492ca */ /* 0x000fe200000e0000 */
[----:B------:R-:W-:Y:S01]  /*5650*/  UPRMT UR6, UR53, 0x654, UR49 ;  /* 0x0000065435067896 */ /* 0x000fe20008000031 */
[----:B------:R-:W-:Y:S02]  /*5660*/  @!P1 R2UR UR5, R9 ;  /* 0x00000000090592ca */ /* 0x000fe400000e0000 */
[----:B------:R-:W-:Y:S05]  /*5670*/  @!P1 IADD3 R8, P0, PT, R16, 0x580, RZ ;  /* 0x0000058010089810 */ /* 0x000fea0007f1e0ff */
[----:B------:R-:W-:Y:S06]  /*5680*/  @!P1 IMAD.X R6, RZ, RZ, R17, P0 ;  /* 0x000000ffff069224 */ /* 0x000fec00000e0611 */
[----:B------:R1:W-:Y:S01]  /*5690*/  @!UP0 UTMALDG.3D [UR48], [UR4], desc[UR16] ;  /* 0x00001030040085b4 */ /* 0x0003e20008011000 */
[----:B------:R-:W-:Y:S05]  /*56a0*/  VOTEU.ALL UP0, P1 ;  /* 0x0000000000ff7886 */ /* 0x000fea0000800000 */
[----:B------:R1:W-:Y:S01]  /*56b0*/  @!UP0 UTMALDG.3D [UR8], [UR4], desc[UR16] ;  /* 0x00001008040085b4 */ /* 0x0003e20008011000 */
[----:B------:R1:W-:Y:S01]  /*56c0*/  @!P1 SYNCS.ARRIVE.TRANS64.RED.A0TR RZ, [UR21+0x40], R0 ;  /* 0x00004000ffff99a7 */ /* 0x0003e20008300415 */
[----:B------:R-:W-:Y:S01]  /*56d0*/  SYNCS.ARRIVE.TRANS64.RED.A1T0 RZ, [UR6], RZ ;  /* 0x000000ffffff79a7 */ /* 0x000fe20008100406 */
[----:B------:R-:W2:Y:S02]  /*56e0*/  SYNCS.PHASECHK.TRANS64.TRYWAIT P2, [UR21+0x68], R10 ;  /* 0x0000680aff0075a7 */ /* 0x000ea40008041115 */
[----:B-12---:R-:W-:Y:S05]  /*56f0*/  @!P2 BRA `(.L_x_97) ;  /* 0x00000078003ca947 */ /* 0x006fea0003800000 */
.L_x_224:
        /* <DEDUP_REMOVED lines=9> */
[----:B------:R-:W-:Y:S02]  /*5790*/  @!UP0 UIADD3 UR10, UPT, UPT, UR50, 0x90, URZ ;  /* 0x00000090320a8890 */ /* 0x000fe4000fffe0ff */
[----:B------:R-:W-:Y:S01]  /*57a0*/  @!UP0 UIADD3 UR8, UPT, UPT, UR21, 0x3200, URZ ;  /* 0x0000320015088890 */ /* 0x000fe2000fffe0ff */
[----:B------:R-:W-:Y:S01]  /*57b0*/  IMAD.U32 R8, RZ, RZ, UR5 ;  /* 0x00000005ff087e24 */ /* 0x000fe2000f8e00ff */
[----:B------:R-:W-:Y:S01]  /*57c0*/  VOTEU.ALL UP0, P1 ;  /* 0x0000000000ff7886 */ /* 0x000fe20000800000 */
[----:B------:R-:W-:Y:S01]  /*57d0*/  IMAD.U32 R9, RZ, RZ, UR4 ;  /* 0x00000004ff097e24 */ /* 0x000fe2000f8e00ff */
[----:B------:R-:W-:Y:S01]  /*57e0*/  UMOV UR44, UR36 ;  /* 0x00000024002c7c82 */ /* 0x000fe20008000000 */
[----:B------:R-:W-:Y:S01]  /*57f0*/  UMOV UR9, UR41 ;  /* 0x0000002900097c82 */ /* 0x000fe20008000000 */
[----:B------:R-:W-:Y:S01]  /*5800*/  @!P1 R2UR UR4, R8 ;  /* 0x00000000080492ca */ /* 0x000fe200000e0000 */
[----:B------:R-:W-:Y:S01]  /*5810*/  UMOV UR11, UR51 ;  /* 0x00000033000b7c82 */ /* 0x000fe20008000000 */
[----:B------:R-:W-:Y:S01]  /*5820*/  @!P1 R2UR UR5, R9 ;  /* 0x00000000090592ca */ /* 0x000fe200000e0000 */
[----:B------:R-:W-:Y:S01]  /*5830*/  UMOV UR12, UR36 ;  /* 0x00000024000c7c82 */ /* 0x000fe20008000000 */
[----:B------:R-:W-:Y:S01]  /*5840*/  UPRMT UR7, UR53, 0x654, UR41 ;  /* 0x0000065435077896 */ /* 0x000fe20008000029 */
[----:B------:R-:W-:Y:S05]  /*5850*/  @!P1 IADD3 R8, P0, PT, R16, 0x580, RZ ;  /* 0x0000058010089810 */ /* 0x000fea0007f1e0ff */
[----:B------:R-:W-:Y:S05]  /*5860*/  @!P1 IMAD.X R6, RZ, RZ, R17, P0 ;  /* 0x000000ffff069224 */ /* 0x000fea00000e0611 */
[----:B------:R1:W-:Y:S01]  /*5870*/  @!UP0 UTMALDG.3D [UR40], [UR4], desc[UR16] ;  /* 0x00001028040085b4 */ /* 0x0003e20008011000 */
[----:B------:R-:W-:Y:S05]  /*5880*/  VOTEU.ALL UP0, P1 ;  /* 0x0000000000ff7886 */ /* 0x000fea0000800000 */
[----:B------:R1:W-:Y:S01]  /*5890*/  @!UP0 UTMALDG.3D [UR8], [UR4], desc[UR16] ;  /* 0x00001008040085b4 */ /* 0x0003e20008011000 */
[----:B------:R1:W-:Y:S01]  /*58a0*/  @!P1 SYNCS.ARRIVE.TRANS64.RED.A0TR RZ, [UR21+0x48], R0 ;  /* 0x00004800ffff99a7 */ /* 0x0003e20008300415 */
[----:B------:R-:W-:Y:S01]  /*58b0*/  SYNCS.ARRIVE.TRANS64.RED.A1T0 RZ, [UR7], RZ ;  /* 0x000000ffffff79a7 */ /* 0x000fe20008100407 */
[----:B------:R-:W2:Y:S02]  /*58c0*/  SYNCS.PHASECHK.TRANS64.TRYWAIT P2, [UR21+0x70], R10 ;  /* 0x0000700aff0075a7 */ /* 0x000ea40008041115 */
[----:B-12---:R-:W-:Y:S05]  /*58d0*/  @!P2 BRA `(.L_x_98) ;  /* 0x0000007400dca947 */ /* 0x006fea0003800000 */
.L_x_226:
        /* <DEDUP_REMOVED lines=19> */
[----:B------:R-:W-:Y:S01]  /*5a10*/  UPRMT UR29, UR53, 0x654, UR33 ;  /* 0x00000654351d7896 */ /* 0x000fe20008000021 */
        /* <DEDUP_REMOVED lines=9> */
.L_x_228:
        /* <DEDUP_REMOVED lines=21> */
[----:B------:R-:W-:Y:S02]  /*5c00*/  SHF.L.U32 R9, RZ, 0x1f, RZ ;  /* 0x0000001fff097819 */ /* 0x000fe400000006ff */
[----:B------:R-:W-:Y:S05]  /*5c10*/  @!P1 IADD3 R8, P0, PT, R16, 0x580, RZ ;  /* 0x0000058010089810 */ /* 0x000fea0007f1e0ff */
[----:B------:R-:W-:Y:S03]  /*5c20*/  @!P1 IMAD.X R6, RZ, RZ, R17, P0 ;  /* 0x000000ffff069224 */ /* 0x000fe600000e0611 */
[----:B------:R1:W-:Y:S01]  /*5c30*/  @!UP0 UTMALDG.3D [UR24], [UR4], desc[UR16] ;  /* 0x00001018040085b4 */ /* 0x0003e20008011000 */
[----:B------:R-:W-:Y:S05]  /*5c40*/  VOTEU.ALL UP0, P1 ;  /* 0x0000000000ff7886 */ /* 0x000fea0000800000 */
[----:B------:R1:W-:Y:S01]  /*5c50*/  @!UP0 UTMALDG.3D [UR8], [UR4], desc[UR16] ;  /* 0x00001008040085b4 */ /* 0x0003e20008011000 */
[----:B------:R1:W-:Y:S01]  /*5c60*/  @!P1 SYNCS.ARRIVE.TRANS64.RED.A0TR RZ, [UR21+0x58], R0 ;  /* 0x00005800ffff99a7 */ /* 0x0003e20008300415 */
[----:B------:R-:W-:Y:S01]  /*5c70*/  SYNCS.ARRIVE.TRANS64.RED.A1T0 RZ, [UR30], RZ ;  /* 0x000000ffffff79a7 */ /* 0x000fe2000810041e */
[----:B------:R-:W2:Y:S02]  /*5c80*/  SYNCS.PHASECHK.TRANS64.TRYWAIT P2, [UR21+0x60], R9 ;  /* 0x00006009ff0075a7 */ /* 0x000ea40008041115 */
[----:B-12---:R-:W-:Y:S05]  /*5c90*/  @!P2 BRA `(.L_x_100) ;  /* 0x00000074001ca947 */ /* 0x006fea0003800000 */
.L_x_230:
        /* <DEDUP_REMOVED lines=8> */
[----:B------:R-:W-:Y:S01]  /*5d20*/  @!UP0 UIADD3 UR16, UPT, UPT, UR21, 0x200, URZ ;  /* 0x0000020015108890 */ /* 0x000fe2000fffe0ff */
[----:B------:R-:W-:Y:S01]  /*5d30*/  @!P1 IADD3 R8, P0, PT, R16, 0x580, RZ ;  /* 0x0000058010089810 */ /* 0x000fe20007f1e0ff */
        /* <DEDUP_REMOVED lines=11> */
[----:B------:R-:W-:Y:S01]  /*5df0*/  UMOV UR12, UR36 ;  /* 0x00000024000c7c82 */ /* 0x000fe20008000000 */
[----:B------:R-:W-:Y:S10]  /*5e00*/  @!P1 IMAD.X R6, RZ, RZ, R17, P0 ;  /* 0x000000ffff069224 */ /* 0x000ff400000e0611 */
[----:B------:R1:W-:Y:S01]  /*5e10*/  @!UP0 UTMALDG.3D [UR16], [UR4], desc[UR26] ;  /* 0x00001a10040085b4 */ /* 0x0003e20008011000 */
[----:B------:R-:W-:Y:S05]  /*5e20*/  VOTEU.ALL UP0, P1 ;  /* 0x0000000000ff7886 */ /* 0x000fea0000800000 */
[----:B------:R1:W-:Y:S01]  /*5e30*/  @!UP0 UTMALDG.3D [UR8], [UR4], desc[UR26] ;  /* 0x00001a08040085b4 */ /* 0x0003e20008011000 */
[----:B------:R1:W-:Y:S01]  /*5e40*/  @!P1 SYNCS.ARRIVE.TRANS64.RED.A0TR RZ, [UR21+0x40], R0 ;  /* 0x00004000ffff99a7 */ /* 0x0003e20008300415 */
[----:B------:R-:W-:Y:S01]  /*5e50*/  SYNCS.ARRIVE.TRANS64.RED.A1T0 RZ, [UR6], RZ ;  /* 0x000000ffffff79a7 */ /* 0x000fe20008100406 */
[----:B------:R-:W2:Y:S02]  /*5e60*/  SYNCS.PHASECHK.TRANS64.TRYWAIT P2, [UR21+0x68], R9 ;  /* 0x00006809ff0075a7 */ /* 0x000ea40008041115 */
[----:B-12---:R-:W-:Y:S05]  /*5e70*/  @!P2 BRA `(.L_x_101) ;  /* 0x0000007000bca947 */ /* 0x006fea0003800000 */
.L_x_232:
        /* <DEDUP_REMOVED lines=30> */
.L_x_234:
        /* <DEDUP_REMOVED lines=9> */
[----:B------:R-:W-:Y:S01]  /*60f0*/  VIADD R14, R14, 0x1 ;  /* 0x000000010e0e7836 */ /* 0x000fe20000000000 */
        /* <DEDUP_REMOVED lines=11> */
[----:B------:R-:W-:Y:S11]  /*61b0*/  UMOV UR12, UR36 ;  /* 0x00000024000c7c82 */ /* 0x000ff60008000000 */
[----:B------:R1:W-:Y:S01]  /*61c0*/  @!UP0 UTMALDG.3D [UR16], [UR4], desc[UR6] ;  /* 0x00000610040085b4 */ /* 0x0003e20008011000 */
[----:B------:R-:W-:Y:S05]  /*61d0*/  VOTEU.ALL UP0, P1 ;  /* 0x0000000000ff7886 */ /* 0x000fea0000800000 */
[----:B------:R1:W-:Y:S01]  /*61e0*/  @!UP0 UTMALDG.3D [UR8], [UR4], desc[UR6] ;  /* 0x00000608040085b4 */ /* 0x0003e20008011000 */
[----:B------:R1:W-:Y:S01]  /*61f0*/  @!P1 SYNCS.ARRIVE.TRANS64.RED.A0TR RZ, [UR21+0x50], R0 ;  /* 0x00005000ffff99a7 */ /* 0x0003e20008300415 */
[----:B------:R-:W-:Y:S01]  /*6200*/  SYNCS.ARRIVE.TRANS64.RED.A1T0 RZ, [UR29], RZ ;  /* 0x000000ffffff79a7 */ /* 0x000fe2000810041d */
[----:B------:R-:W2:Y:S02]  /*6210*/  SYNCS.PHASECHK.TRANS64.TRYWAIT P0, [UR21+0x78], R9 ;  /* 0x00007809ff0075a7 */ /* 0x000ea40008001115 */
[----:B-12---:R-:W-:Y:S05]  /*6220*/  @!P0 BRA `(.L_x_103) ;  /* 0x0000007000008947 */ /* 0x006fea0003800000 */
.L_x_236:
[----:B------:R-:W-:Y:S01]  /*6230*/  UPLOP3.LUT UP1, UPT, UPT, UPT, UPT, 0x80, 0x8 ;  /* 0x000000000008789c */ /* 0x000fe20003f2f070 */
[----:B------:R-:W-:Y:S01]  /*6240*/  @!P1 IADD3 R6, P0, PT, R16, 0x580, RZ ;  /* 0x0000058010069810 */ /* 0x000fe20007f1e0ff */
[----:B------:R-:W-:Y:S01]  /*6250*/  UMOV UR6, 0x0 ;  /* 0x0000000000067882 */ /* 0x000fe20000000000 */
[----:B------:R-:W-:Y:S01]  /*6260*/  VOTEU.ALL UP0, P1 ;  /* 0x0000000000ff7886 */ /* 0x000fe20000800000 */
[----:B------:R-:W-:Y:S01]  /*6270*/  UMOV UR7, 0x10000000 ;  /* 0x1000000000077882 */ /* 0x000fe20000000000 */
[----:B------:R-:W-:Y:S01]  /*6280*/  @!P1 R2UR UR5, R6 ;  /* 0x00000000060592ca */ /* 0x000fe200000e0000 */
[----:B-1----:R-:W-:Y:S01]  /*6290*/  @!P1 IMAD.X R0, RZ, RZ, R17, P0 ;  /* 0x000000ffff009224 */ /* 0x002fe200000e0611 */
[----:B------:R-:W-:Y:S01]  /*62a0*/  UMOV UR17, UR25 ;  /* 0x0000001900117c82 */ /* 0x000fe20008000000 */
[----:B------:R-:W-:Y:S01]  /*62b0*/  @!UP0 UIADD3 UR18, UPT, UPT, UR50, 0x70, URZ ;  /* 0x0000007032128890 */ /* 0x000fe2000fffe0ff */
[----:B------:R-:W-:Y:S01]  /*62c0*/  R2UR UR24, R58 ;  /* 0x000000003a1872ca */ /* 0x000fe200000e0000 */
[----:B------:R-:W-:Y:S01]  /*62d0*/  @!UP0 UIADD3 UR16, UPT, UPT, UR21, 0x6200, URZ ;  /* 0x0000620015108890 */ /* 0x000fe2000fffe0ff */
[----:B------:R-:W-:Y:S01]  /*62e0*/  @!P1 R2UR UR4, R0 ;  /* 0x00000000000492ca */ /* 0x000fe200000e0000 */
[----:B------:R-:W-:Y:S01]  /*62f0*/  @!UP0 UIADD3 UR10, UPT, UPT, UR50, 0xf0, URZ ;  /* 0x000000f0320a8890 */ /* 0x000fe2000fffe0ff */
[----:B------:R-:W-:Y:S01]  /*6300*/  R2UR UR26, R59 ;  /* 0x000000003b1a72ca */ /* 0x000fe200000e0000 */
[----:B------:R-:W-:Y:S01]  /*6310*/  @!UP0 UIADD3 UR8, UPT, UPT, UR21, 0x7200, URZ ;  /* 0x0000720015088890 */ /* 0x000fe2000fffe0ff */
[----:B------:R-:W-:Y:S01]  /*6320*/  ISETP.NE.AND P0, PT, R14, 0x2, PT ;  /* 0x000000020e00780c */ /* 0x000fe20003f05270 */
[----:B------:R-:W-:Y:S01]  /*6330*/  VOTEU.ALL UP0, P1 ;  /* 0x0000000000ff7886 */ /* 0x000fe20000800000 */
[----:B------:R-:W-:Y:S01]  /*6340*/  UMOV UR19, UR51 ;  /* 0x0000003300137c82 */ /* 0x000fe20008000000 */
[----:B------:R-:W-:Y:S01]  /*6350*/  IMAD.U32 R8, RZ, RZ, UR5 ;  /* 0x00000005ff087e24 */ /* 0x000fe2000f8e00ff */
[----:B------:R-:W-:Y:S01]  /*6360*/  UMOV UR20, UR36 ;  /* 0x0000002400147c82 */ /* 0x000fe20008000000 */
[----:B------:R-:W-:Y:S01]  /*6370*/  UMOV UR9, UR25 ;  /* 0x0000001900097c82 */ /* 0x000fe20008000000 */
[----:B------:R-:W-:Y:S01]  /*6380*/  UMOV UR11, UR51 ;  /* 0x00000033000b7c82 */ /* 0x000fe20008000000 */
[----:B------:R-:W-:Y:S01]  /*6390*/  UMOV UR12, UR36 ;  /* 0x00000024000c7c82 */ /* 0x000fe20008000000 */
[----:B------:R-:W-:Y:S01]  /*63a0*/  SEL R0, RZ, 0x1, P0 ;  /* 0x00000001ff007807 */ /* 0x000fe20000000000 */
[----:B------:R-:W-:Y:S01]  /*63b0*/  IMAD.U32 R9, RZ, RZ, UR4 ;  /* 0x00000004ff097e24 */ /* 0x000fe2000f8e00ff */
[----:B------:R-:W-:Y:S01]  /*63c0*/  @!P1 R2UR UR4, R8 ;  /* 0x00000000080492ca */ /* 0x000fe200000e0000 */
[----:B------:R-:W-:Y:S01]  /*63d0*/  UIADD3 UR24, UPT, UPT, UR13, UR24, URZ ;  /* 0x000000180d187290 */ /* 0x000fe2000fffe0ff */
[----:B------:R-:W-:Y:S01]  /*63e0*/  LOP3.LUT R13, R13, R0, RZ, 0x3c, !PT ;  /* 0x000000000d0d7212 */ /* 0x000fe200078e3cff */
[----:B------:R-:W-:Y:S01]  /*63f0*/  UMOV UR36, UR31 ;  /* 0x0000001f00247c82 */ /* 0x000fe20008000000 */
[----:B------:R-:W-:Y:S02]  /*6400*/  @!P1 R2UR UR5, R9 ;  /* 0x00000000090592ca */ /* 0x000fe400000e0000 */
[----:B------:R-:W-:Y:S11]  /*6410*/  SEL R14, R14, RZ, P0 ;  /* 0x000000ff0e0e7207 */ /* 0x000ff60000000000 */
[----:B------:R1:W-:Y:S01]  /*6420*/  @!UP0 UTMALDG.3D [UR16], [UR4], desc[UR6] ;  /* 0x00000610040085b4 */ /* 0x0003e20008011000 */
[----:B------:R-:W-:Y:S05]  /*6430*/  VOTEU.ALL UP0, P1 ;  /* 0x0000000000ff7886 */ /* 0x000fea0000800000 */
[----:B------:R2:W-:Y:S01]  /*6440*/  @!UP0 UTMALDG.3D [UR8], [UR4], desc[UR6] ;  /* 0x00000608040085b4 */ /* 0x0005e20008011000 */
[----:B------:R2:W-:Y:S01]  /*6450*/  @!P1 SYNCS.ARRIVE.TRANS64.RED.A0TR RZ, [UR21+0x58], R7 ;  /* 0x00005807ffff99a7 */ /* 0x0005e20008300415 */
[----:B------:R-:W-:Y:S01]  /*6460*/  SYNCS.ARRIVE.TRANS64.RED.A1T0 RZ, [UR30], RZ ;  /* 0x000000ffffff79a7 */ /* 0x000fe2000810041e */
[----:B-1----:R-:W-:Y:S01]  /*6470*/  UIADD3 UR20, UPT, UPT, UR14, UR26, URZ ;  /* 0x0000001a0e147290 */ /* 0x002fe2000fffe0ff */
[----:B------:R-:W-:Y:S11]  /*6480*/  BRA.U UP2, `(.L_x_104) ;  /* 0xffffffe902207547 */ /* 0x000ff6000b83ffff */
[----:B------:R-:W1:Y:S02]  /*6490*/  SYNCS.PHASECHK.TRANS64.TRYWAIT P0, [UR21+0x60], R10 ;  /* 0x0000600aff0075a7 */ /* 0x000e640008001115 */
[----:B-1----:R-:W-:Y:S05]  /*64a0*/  @!P0 BRA `(.L_x_105) ;  /* 0x0000006c00788947 */ /* 0x002fea0003800000 */
.L_x_238:
[----:B------:R-:W3:Y:S02]  /*64b0*/  SYNCS.PHASECHK.TRANS64.TRYWAIT P0, [UR21+0x68], R10 ;  /* 0x0000680aff0075a7 */ /* 0x000ee40008001115 */
[----:B---3--:R-:W-:Y:S05]  /*64c0*/  @!P0 BRA `(.L_x_106) ;  /* 0x0000006c00888947 */ /* 0x008fea0003800000 */
.L_x_240:
[----:B------:R-:W3:Y:S01]  /*64d0*/  SYNCS.PHASECHK.TRANS64.TRYWAIT P0, [UR21+0x70], R10 ;  /* 0x0000700aff0075a7 */ /* 0x000ee20008001115 */
[----:B-1----:R-:W-:Y:S01]  /*64e0*/  HFMA2 R0, -RZ, RZ, 0, 5.9604644775390625e-08 ;  /* 0x00000001ff007431 */ /* 0x002fe200000001ff */
[----:B---3--:R-:W-:Y:S06]  /*64f0*/  @!P0 BRA `(.L_x_107) ;  /* 0x0000006c00948947 */ /* 0x008fec0003800000 */
.L_x_242:
[----:B-1----:R-:W-:Y:S02]  /*6500*/  MOV R2, UR21 ;  /* 0x0000001500027c02 */ /* 0x002fe40008000f00 */
[----:B------:R-:W-:-:S07]  /*6510*/  SHF.L.U32 R0, R0, 0x1f, RZ ;  /* 0x0000001f00007819 */ /* 0x000fce00000006ff */
.L_x_108:
[----:B-1----:R1:W3:Y:S02]  /*6520*/  SYNCS.PHASECHK.TRANS64.TRYWAIT P0, [R2+URZ+0x78], R0 ;  /* 0x00007800020075a7 */ /* 0x0022e400080011ff */
[----:B---3--:R-:W-:Y:S05]  /*6530*/  @!P0 NANOSLEEP.SYNCS 0x989680 ;  /* 0x009896800000895d */ /* 0x008fea0003900000 */
[----:B------:R-:W3:Y:S02]  /*6540*/  @!P0 SYNCS.PHASECHK.TRANS64 P0, [R2+URZ+0x78], R0 ;  /* 0x00007800020085a7 */ /* 0x000ee400080010ff */
[----:B--23--:R-:W-:Y:S05]  /*6550*/  @P0 EXIT ;  /* 0x000000000000094d */ /* 0x00cfea0003800000 */
[----:B------:R-:W-:Y:S05]  /*6560*/  BRA `(.L_x_108) ;  /* 0xfffffffc00ec7947 */ /* 0x000fea000383ffff */
.L_x_89:
[----:B------:R-:W-:-:S06]  /*6570*/  UISETP.GE.AND UP0, UPT, UR22, 0x4, UPT ;  /* 0x000000041600788c */ /* 0x000fcc000bf06270 */
[----:B------:R-:W-:-:S13]  /*6580*/  PLOP3.LUT P0, PT, PT, PT, UP0, 0x80, 0x8 ;  /* 0x000000000008781c */ /* 0x000fda0003f0f008 */
[----:B------:R-:W-:Y:S05]  /*6590*/  @!P0 EXIT ;  /* 0x000000000000894d */ /* 0x000fea0003800000 */
[----:B------:R-:W-:Y:S01]  /*65a0*/  BAR.SYNC.DEFER_BLOCKING 0x6, 0xa0 ;  /* 0x0182800000007b1d */ /* 0x000fe20000010000 */
[C---:B------:R-:W-:Y:S01]  /*65b0*/  IMAD.SHL.U32 R6, R69.reuse, 0x10, RZ ;  /* 0x0000001045067824 */ /* 0x040fe200078e00ff */
[----:B------:R-:W-:Y:S01]  /*65c0*/  LOP3.LUT R70, R69, 0x60, RZ, 0xc0, !PT ;  /* 0x0000006045467812 */ /* 0x000fe200078ec0ff */
[----:B------:R-:W-:Y:S01]  /*65d0*/  IMAD.SHL.U32 R4, R57, 0x200, RZ ;  /* 0x0000020039047824 */ /* 0x000fe200078e00ff */
[----:B------:R-:W-:Y:S01]  /*65e0*/  LOP3.LUT R67, R69, 0x2, RZ, 0xc0, !PT ;  /* 0x0000000245437812 */ /* 0x000fe200078ec0ff */
[----:B------:R-:W-:Y:S01]  /*65f0*/  IMAD.SHL.U32 R5, R57, 0x200000, RZ ;  /* 0x0020000039057824 */ /* 0x000fe200078e00ff */
[----:B------:R-:W-:Y:S01]  /*6600*/  UMOV UR43, 0x400 ;  /* 0x00000400002b7882 */ /* 0x000fe20000000000 */
[C---:B------:R-:W-:Y:S01]  /*6610*/  LOP3.LUT R68, R6.reuse, 0x590, RZ, 0xc0, !PT ;  /* 0x0000059006447812 */ /* 0x040fe200078ec0ff */
[----:B------:R-:W-:Y:S01]  /*6620*/  ULEA UR43, UR53, UR43, 0x18 ;  /* 0x0000002b352b7291 */ /* 0x000fe2000f8ec0ff */
[----:B------:R-:W1:Y:S01]  /*6630*/  LDC.64 R52, c[0x0][0x888] ;  /* 0x00022200ff347b82 */ /* 0x000e620000000a00 */
[----:B------:R-:W-:Y:S01]  /*6640*/  LOP3.LUT R6, R6, 0x60, RZ, 0xc0, !PT ;  /* 0x0000006006067812 */ /* 0x000fe200078ec0ff */
[C---:B------:R-:W-:Y:S01]  /*6650*/  IMAD.U32 R23, R69.reuse, 0x10000, RZ ;  /* 0x0001000045177824 */ /* 0x040fe200078e00ff */
[----:B------:R-:W-:Y:S01]  /*6660*/  LOP3.LUT R68, R68, 0x200, R4, 0xf8, !PT ;  /* 0x0000020044447812 */ /* 0x000fe200078ef804 */
[----:B------:R-:W-:Y:S01]  /*6670*/  IMAD.SHL.U32 R4, R69, 0x2, RZ ;  /* 0x0000000245047824 */ /* 0x000fe200078e00ff */
[----:B------:R-:W-:Y:S01]  /*6680*/  UIADD3 UR4, UPT, UPT, UR43, 0x200, URZ ;  /* 0x000002002b047890 */ /* 0x000fe2000fffe0ff */
[----:B------:R-:W-:-:S02]  /*6690*/  LOP3.LUT R5, R5, 0x200000, RZ, 0xc0, !PT ;  /* 0x0020000005057812 */ /* 0x000fc400078ec0ff */
[----:B------:R-:W-:Y:S01]  /*66a0*/  CS2R R64, SRZ ;  /* 0x0000000000407805 */ /* 0x000fe2000001ff00 */
[----:B------:R-:W2:Y:S01]  /*66b0*/  LDC.64 R54, c[0x0][0x890] ;  /* 0x00022400ff367b82 */ /* 0x000ea20000000a00 */
[----:B------:R-:W-:Y:S01]  /*66c0*/  LOP3.LUT R4, R6, 0xc, R4, 0xf8, !PT ;  /* 0x0000000c06047812 */ /* 0x000fe200078ef804 */
[----:B------:R-:W-:Y:S01]  /*66d0*/  IMAD.MOV.U32 R62, RZ, RZ, RZ ;  /* 0x000000ffff3e7224 */ /* 0x000fe200078e00ff */
[----:B------:R-:W-:Y:S01]  /*66e0*/  LOP3.LUT R69, R69, 0x4, RZ, 0xc0, !PT ;  /* 0x0000000445457812 */ /* 0x000fe200078ec0ff */
[----:B------:R-:W-:Y:S01]  /*66f0*/  IMAD.U32 R60, RZ, RZ, UR4 ;  /* 0x00000004ff3c7e24 */ /* 0x000fe2000f8e00ff */
[----:B------:R-:W-:Y:S01]  /*6700*/  LOP3.LUT R68, R68, R4, RZ, 0xfc, !PT ;  /* 0x0000000444447212 */ /* 0x000fe200078efcff */
[----:B------:R-:W3:Y:S01]  /*6710*/  LDCU UR63, c[0x0][0x370] ;  /* 0x00006e00ff3f77ac */ /* 0x000ee20008000800 */
[----:B------:R-:W4:Y:S01]  /*6720*/  LDS R0, [UR43+0x140] ;  /* 0x0001402bff007984 */ /* 0x000f220008000800 */
[----:B------:R-:W1:Y:S01]  /*6730*/  LDC.64 R50, c[0x0][0x8b0] ;  /* 0x00022c00ff327b82 */ /* 0x000e620000000a00 */
[----:B------:R-:W-:Y:S01]  /*6740*/  LOP3.LUT R23, R5, 0x400000, R23, 0xf8, !PT ;  /* 0x0040000005177812 */ /* 0x000fe200078ef817 */
[----:B------:R-:W-:Y:S01]  /*6750*/  IMAD R68, R68, 0x4, R60 ;  /* 0x0000000444447824 */ /* 0x000fe200078e023c */
[----:B------:R-:W-:Y:S01]  /*6760*/  MOV R22, RZ ;  /* 0x000000ff00167202 */ /* 0x000fe20000000f00 */
[----:B------:R-:W1:Y:S02]  /*6770*/  LDCU.64 UR54, c[0x0][0x348] ;  /* 0x00006900ff3677ac */ /* 0x000e640008000a00 */
[----:B------:R-:W-:-:S02]  /*6780*/  IMAD R67, R67, -0x10, R68 ;  /* 0xfffffff043437824 */ /* 0x000fc400078e0244 */
[----:B------:R-:W1:Y:S01]  /*6790*/  LDC.64 R48, c[0x0][0x8a8] ;  /* 0x00022a00ff307b82 */ /* 0x000e620000000a00 */
[----:B------:R-:W-:Y:S01]  /*67a0*/  IMAD R66, R69, -0x10, R68 ;  /* 0xfffffff045427824 */ /* 0x000fe200078e0244 */
[----:B------:R-:W1:Y:S01]  /*67b0*/  LDCU UR42, c[0x0][0xb0c] ;  /* 0x00016180ff2a77ac */ /* 0x000e620008000800 */
[----:B------:R-:W1:Y:S01]  /*67c0*/  LDCU UR39, c[0x0][0xb30] ;  /* 0x00016600ff2777ac */ /* 0x000e620008000800 */
[----:B------:R-:W1:Y:S01]  /*67d0*/  LDCU.64 UR60, c[0x0][0x888] ;  /* 0x00011100ff3c77ac */ /* 0x000e620008000a00 */
[----:B------:R-:W1:Y:S01]  /*67e0*/  LDCU.64 UR40, c[0x0][0xb28] ;  /* 0x00016500ff2877ac */ /* 0x000e620008000a00 */
[----:B------:R-:W1:Y:S01]  /*67f0*/  LDCU.128 UR56, c[0x0][0xb10] ;  /* 0x00016200ff3877ac */ /* 0x000e620008000c00 */
[----:B------:R-:W1:Y:S01]  /*6800*/  LDCU UR62, c[0x0][0x374] ;  /* 0x00006e80ff3e77ac */ /* 0x000e620008000800 */
[----:B------:R-:W-:Y:S01]  /*6810*/  UMOV UR52, URZ ;  /* 0x000000ff00347c82 */ /* 0x000fe20008000000 */
[----:B------:R-:W-:Y:S01]  /*6820*/  UMOV UR47, URZ ;  /* 0x000000ff002f7c82 */ /* 0x000fe20008000000 */
[----:B---34-:R-:W-:-:S07]  /*6830*/  IADD3 R23, PT, PT, R0, R23, RZ ;  /* 0x0000001700177210 */ /* 0x018fce0007ffe0ff */
.L_x_184:
[----:B------:R-:W-:Y:S02]  /*6840*/  LEA R0, R62, UR43, 0x3 ;  /* 0x0000002b3e007c11 */ /* 0x000fe4000f8e18ff */
[----:B------:R-:W-:Y:S02]  /*6850*/  SHF.L.U32 R2, R64, 0x1f, RZ ;  /* 0x0000001f40027819 */ /* 0x000fe400000006ff */
[----:B-1----:R-:W-:Y:S02]  /*6860*/  LEA R4, R62, UR43, 0x4 ;  /* 0x0000002b3e047c11 */ /* 0x002fe4000f8e20ff */
[----:B------:R-:W3:Y:S02]  /*6870*/  SYNCS.PHASECHK.TRANS64.TRYWAIT P0, [R0+URZ+0x90], R2 ;  /* 0x00009002000075a7 */ /* 0x000ee400080011ff */
[----:B---3--:R-:W-:Y:S05]  /*6880*/  @!P0 BRA `(.L_x_109) ;  /* 0x0000006800c88947 */ /* 0x008fea0003800000 */
.L_x_243:
[----:B------:R-:W-:Y:S01]  /*6890*/  R2UR UR7, R71 ;  /* 0x00000000470772ca */ /* 0x000fe200000e0000 */
[----:B------:R-:W4:Y:S01]  /*68a0*/  LDS.128 R4, [R4+0x120] ;  /* 0x0001200004047984 */ /* 0x000f220000000c00 */
[----:B---3--:R-:W-:Y:S01]  /*68b0*/  VIADD R0, R0, 0xa0 ;  /* 0x000000a000007836 */ /* 0x008fe20000000000 */
[----:B------:R-:W-:Y:S04]  /*68c0*/  UISETP.GE.AND UP0, UPT, UR45, 0x1, UPT ;  /* 0x000000012d00788c */ /* 0x000fe8000bf06270 */
[----:B------:R-:W-:Y:S01]  /*68d0*/  PRMT R0, RZ, 0x654, R0 ;  /* 0x00000654ff007816 */ /* 0x000fe20000000000 */
[----:B------:R-:W-:Y:S01]  /*68e0*/  @!PT LDS RZ, [RZ] ;  /* 0x00000000fffff984 */ /* 0x000fe20000000800 */
[----:B------:R-:W-:Y:S01]  /*68f0*/  @!PT LDS RZ, [RZ] ;  /* 0x00000000fffff984 */ /* 0x000fe20000000800 */
[----:B------:R-:W-:Y:S01]  /*6900*/  @!PT LDS RZ, [RZ] ;  /* 0x00000000fffff984 */ /* 0x000fe20000000800 */
[----:B------:R-:W-:Y:S01]  /*6910*/  @!PT LDS RZ, [RZ] ;  /* 0x00000000fffff984 */ /* 0x000fe20000000800 */
[----:B------:R3:W-:Y:S06]  /*6920*/  MEMBAR.ALL.CTA ;  /* 0x0000000000007992 */ /* 0x0007ec0000008000 */
[----:B---3--:R-:W3:Y:S02]  /*6930*/  FENCE.VIEW.ASYNC.S ;  /* 0x00000000000073c6 */ /* 0x008ee40000000000 */
[----:B---3--:R3:W-:Y:S01]  /*6940*/  SYNCS.ARRIVE.TRANS64.RED.A1T0 RZ, [R0+URZ], RZ ;  /* 0x000000ff00ff79a7 */ /* 0x0087e200081004ff */
[----:B----4-:R-:W-:Y:S11]  /*6950*/  LOP3.LUT P0, RZ, R6, 0x1, RZ, 0xc0, !PT ;  /* 0x0000000106ff7812 */ /* 0x010ff6000780c0ff */
[----:B------:R-:W-:Y:S02]  /*6960*/  @!UPT UIADD3 URZ, UPT, UPT, URZ, URZ, URZ ;  /* 0x000000fffffff290 */ /* 0x000fe4000fffe0ff */
[----:B------:R-:W-:Y:S01]  /*6970*/  VOTEU.ANY UP1, P0 ;  /* 0x0000000000ff7886 */ /* 0x000fe20000020100 */
[----:B------:R-:W-:Y:S01]  /*6980*/  PLOP3.LUT P0, PT, PT, PT, UP1, 0x80, 0x8 ;  /* 0x000000000008781c */ /* 0x000fe20003f0f018 */
[----:B------:R-:W-:Y:S06]  /*6990*/  UP2UR UR4, UPR, URZ, 0x2 ;  /* 0x00000002ff047883 */ /* 0x000fec0008000000 */
[----:B------:R-:W-:Y:S06]  /*69a0*/  IMAD.U32 R72, RZ, RZ, UR4 ;  /* 0x00000004ff487e24 */ /* 0x000fec000f8e00ff */
[----:B------:R-:W-:Y:S02]  /*69b0*/  @P0 SHF.R.U32.HI R2, RZ, 0x10, R5 ;  /* 0x00000010ff020819 */ /* 0x000fe40000011605 */
[----:B------:R-:W-:Y:S02]  /*69c0*/  @P0 MOV R3, R4 ;  /* 0x0000000400030202 */ /* 0x000fe40000000f00 */
[----:B------:R-:W-:Y:S02]  /*69d0*/  @P0 R2UR UR4, R2 ;  /* 0x00000000020402ca */ /* 0x000fe400000e0000 */
[----:B------:R-:W-:Y:S02]  /*69e0*/  @P0 LOP3.LUT R4, R5, 0xffff, RZ, 0xc0, !PT ;  /* 0x0000ffff05040812 */ /* 0x000fe400078ec0ff */
[----:B------:R-:W-:Y:S02]  /*69f0*/  @P0 R2UR UR6, R3 ;  /* 0x00000000030602ca */ /* 0x000fe400000e0000 */
[----:B------:R-:W-:Y:S07]  /*6a00*/  @P0 R2UR UR5, R4 ;  /* 0x00000000040502ca */ /* 0x000fee00000e0000 */
[----:B------:R-:W-:Y:S02]  /*6a10*/  @UP1 UMOV UR7, UR4 ;  /* 0x0000000400071c82 */ /* 0x000fe40008000000 */
[----:B------:R-:W-:Y:S02]  /*6a20*/  IMAD.U32 R71, RZ, RZ, UR7 ;  /* 0x00000007ff477e24 */ /* 0x000fe4000f8e00ff */
[----:B------:R-:W-:Y:S02]  /*6a30*/  @UP1 UMOV UR38, UR6 ;  /* 0x0000000600261c82 */ /* 0x000fe40008000000 */
[----:B------:R-:W-:Y:S01]  /*6a40*/  @UP1 UMOV UR37, UR5 ;  /* 0x0000000500251c82 */ /* 0x000fe20008000000 */
[----:B---3--:R-:W-:Y:S05]  /*6a50*/  BRA.U !UP0, `(.L_x_110) ;  /* 0x0000000108cc7547 */ /* 0x008fea000b800000 */
[----:B------:R-:W3:Y:S01]  /*6a60*/  LDCU UR12, c[0x0][0xb20] ;  /* 0x00016400ff0c77ac */ /* 0x000ee20008000800 */
[----:B-1----:R-:W-:Y:S02]  /*6a70*/  UIMAD.WIDE.U32 UR4, UR62, UR59, URZ ;  /* 0x0000003b3e0472a5 */ /* 0x002fe4000f8e00ff */
[----:B------:R-:W-:Y:S02]  /*6a80*/  UIMAD.WIDE.U32 UR6, UR63, UR56, URZ ;  /* 0x000000383f0672a5 */ /* 0x000fe4000f8e00ff */
[----:B------:R-:W-:Y:S02]  /*6a90*/  UISETP.NE.AND UP0, UPT, UR58, 0x1, UPT ;  /* 0x000000013a00788c */ /* 0x000fe4000bf05270 */
[----:B------:R-:W-:Y:S02]  /*6aa0*/  UIMAD.WIDE.U32 UR8, UR37, UR59, URZ ;  /* 0x0000003b250872a5 */ /* 0x000fe4000f8e00ff */
[----:B------:R-:W-:Y:S02]  /*6ab0*/  UIMAD.WIDE.U32 UR10, UR38, UR56, URZ ;  /* 0x00000038260a72a5 */ /* 0x000fe4000f8e00ff */
[----:B------:R-:W-:Y:S02]  /*6ac0*/  UISETP.NE.AND UP1, UPT, UR42, 0x1, UPT ;  /* 0x000000012a00788c */ /* 0x000fe4000bf25270 */
[----:B------:R-:W-:Y:S01]  /*6ad0*/  UISETP.NE.AND UP2, UPT, UR45, 0x1, UPT ;  /* 0x000000012d00788c */ /* 0x000fe2000bf45270 */
[----:B------:R-:W-:Y:S02]  /*6ae0*/  UMOV UR4, UR5 ;  /* 0x0000000500047c82 */ /* 0x000fe40008000000 */
[----:B---3--:R-:W-:Y:S03]  /*6af0*/  USHF.R.U32.HI UR5, URZ, UR12, UR4 ;  /* 0x0000000cff057299 */ /* 0x008fe60008011604 */
[----:B------:R-:W-:Y:S02]  /*6b00*/  UMOV UR4, UR7 ;  /* 0x0000000700047c82 */ /* 0x000fe40008000000 */
[----:B------:R-:W-:Y:S02]  /*6b10*/  USHF.R.U32.HI UR7, URZ, UR57, UR4 ;  /* 0x00000039ff077299 */ /* 0x000fe40008011604 */
[----:B------:R-:W-:Y:S02]  /*6b20*/  USEL UR4, UR62, UR5, !UP0 ;  /* 0x000000053e047287 */ /* 0x000fe4000c000000 */
[----:B------:R-:W-:Y:S01]  /*6b30*/  USEL UR7, UR63, UR7, !UP1 ;  /* 0x000000073f077287 */ /* 0x000fe2000c800000 */
[----:B------:R-:W-:Y:S01]  /*6b40*/  UMOV UR5, UR9 ;  /* 0x0000000900057c82 */ /* 0x000fe20008000000 */
[----:B------:R-:W-:Y:S02]  /*6b50*/  UIMAD.WIDE.U32 UR8, UR4, UR40, URZ ;  /* 0x00000028040872a5 */ /* 0x000fe4000f8e00ff */
[----:B------:R-:W-:Y:S03]  /*6b60*/  USHF.R.U32.HI UR6, URZ, UR12, UR5 ;  /* 0x0000000cff067299 */ /* 0x000fe60008011605 */
[----:B------:R-:W-:Y:S01]  /*6b70*/  UMOV UR5, UR11 ;  /* 0x0000000b00057c82 */ /* 0x000fe20008000000 */
[----:B------:R-:W-:Y:S02]  /*6b80*/  UIMAD.WIDE.U32 UR10, UR7, UR40, URZ ;  /* 0x00000028070a72a5 */ /* 0x000fe4000f8e00ff */
[----:B------:R-:W-:Y:S02]  /*6b90*/  USHF.R.U32.HI UR12, URZ, UR57, UR5 ;  /* 0x00000039ff0c7299 */ /* 0x000fe40008011605 */
[----:B------:R-:W-:Y:S01]  /*6ba0*/  USEL UR6, UR37, UR6, !UP0 ;  /* 0x0000000625067287 */ /* 0x000fe2000c000000 */
[----:B------:R-:W-:Y:S02]  /*6bb0*/  UMOV UR5, UR9 ;  /* 0x0000000900057c82 */ /* 0x000fe40008000000 */
[----:B------:R-:W-:Y:S01]  /*6bc0*/  UMOV UR10, UR11 ;  /* 0x0000000b000a7c82 */ /* 0x000fe20008000000 */
[----:B------:R-:W-:Y:S02]  /*6bd0*/  @UP2 USHF.R.U32.HI UR4, URZ, UR41, UR5 ;  /* 0x00000029ff042299 */ /* 0x000fe40008011605 */
[----:B------:R-:W-:Y:S02]  /*6be0*/  @UP2 USHF.R.U32.HI UR7, URZ, UR41, UR10 ;  /* 0x00000029ff072299 */ /* 0x000fe4000801160a */
[----:B------:R-:W-:Y:S02]  /*6bf0*/  UIMAD UR4, UR45, UR4, URZ ;  /* 0x000000042d0472a4 */ /* 0x000fe4000f8e02ff */
        /* <DEDUP_REMOVED lines=8> */
[----:B------:R-:W-:Y:S02]  /*6c80*/  USEL UR11, UR6, UR4, !UP2 ;  /* 0x00000004060b7287 */ /* 0x000fe4000d000000 */
[----:B------:R-:W-:Y:S02]  /*6c90*/  UIADD3 UR8, UPT, UPT, -UR5, URZ, URZ ;  /* 0x000000ff05087290 */ /* 0x000fe4000fffe1ff */
[----:B------:R-:W-:Y:S01]  /*6ca0*/  UIADD3 UR10, UPT, UPT, -UR11, URZ, URZ ;  /* 0x000000ff0b0a7290 */ /* 0x000fe2000fffe1ff */
[----:B------:R-:W-:Y:S01]  /*6cb0*/  @!UP0 UMOV UR4, UR9 ;  /* 0x0000000900048c82 */ /* 0x000fe20008000000 */
[----:B------:R-:W-:Y:S02]  /*6cc0*/  UIADD3 UR9, UPT, UPT, -UR6, URZ, URZ ;  /* 0x000000ff06097290 */ /* 0x000fe4000fffe1ff */
[----:B------:R-:W-:Y:S02]  /*6cd0*/  @!UP0 USHF.R.U32.HI UR4, URZ, UR41, UR4 ;  /* 0x00000029ff048299 */ /* 0x000fe40008011604 */
[----:B------:R-:W-:Y:S02]  /*6ce0*/  UIMAD UR10, UR45, UR10, UR6 ;  /* 0x0000000a2d0a72a4 */ /* 0x000fe4000f8e0206 */
[----:B------:R-:W-:Y:S04]  /*6cf0*/  @!UP0 USEL UR4, UR5, UR4, !UP2 ;  /* 0x0000000405048287 */ /* 0x000fe8000d000000 */
[----:B------:R-:W-:Y:S02]  /*6d00*/  @!UP0 UIMAD UR10, UR7, UR10, UR4 ;  /* 0x0000000a070a82a4 */ /* 0x000fe4000f8e0204 */
[----:B------:R-:W-:Y:S02]  /*6d10*/  @!UP0 UIADD3 UR11, UPT, UPT, UR11, -UR4, URZ ;  /* 0x800000040b0b8290 */ /* 0x000fe4000fffe0ff */
[----:B------:R-:W-:Y:S02]  /*6d20*/  UIMAD UR7, UR42, UR8, UR38 ;  /* 0x000000082a0772a4 */ /* 0x000fe4000f8e0226 */
[----:B------:R-:W-:Y:S02]  /*6d30*/  @!UP0 UIMAD UR6, UR11, UR45, UR5 ;  /* 0x0000002d0b0682a4 */ /* 0x000fe4000f8e0205 */
[----:B------:R-:W-:Y:S01]  /*6d40*/  UIMAD UR4, UR58, UR9, UR37 ;  /* 0x000000093a0472a4 */ /* 0x000fe2000f8e0225 */
[----:B------:R-:W-:Y:S02]  /*6d50*/  @!UP0 UMOV UR5, UR10 ;  /* 0x0000000a00058c82 */ /* 0x000fe40008000000 */
[----:B------:R-:W-:Y:S02]  /*6d60*/  UIMAD UR38, UR5, UR42, UR7 ;  /* 0x0000002a052672a4 */ /* 0x000fe4000f8e0207 */
[----:B------:R-:W-:Y:S11]  /*6d70*/  UIMAD UR37, UR6, UR58, UR4 ;  /* 0x0000003a062572a4 */ /* 0x000ff6000f8e0204 */
[----:B------:R-:W-:Y:S01]  /*6d80*/  @!UPT UIADD3 URZ, UPT, UPT, URZ, URZ, URZ ;  /* 0x000000fffffff290 */ /* 0x000fe2000fffe0ff */
.L_x_110:
[----:B-1----:R-:W-:Y:S01]  /*6d90*/  UISETP.NE.AND UP0, UPT, UR39, 0x1, UPT ;  /* 0x000000012700788c */ /* 0x002fe2000bf05270 */
[----:B------:R-:W-:Y:S01]  /*6da0*/  LOP3.LUT P0, RZ, R60, 0x1b0, RZ, 0xc0, !PT ;  /* 0x000001b03cff7812 */ /* 0x000fe2000780c0ff */
[----:B------:R-:W-:Y:S01]  /*6db0*/  USHF.L.U32 UR50, UR20, 0x6, URZ ;  /* 0x0000000614327899 */ /* 0x000fe200080006ff */
[----:B------:R-:W-:Y:S01]  /*6dc0*/  BSSY.RECONVERGENT B6, `(.L_x_111) ;  /* 0x0000034000067945 */ /* 0x000fe20003800200 */
[----:B------:R-:W-:Y:S01]  /*6dd0*/  USHF.L.U32 UR49, UR24, 0x8, URZ ;  /* 0x0000000818317899 */ /* 0x000fe200080006ff */
[----:B------:R-:W-:Y:S06]  /*6de0*/  IADD3 R62, PT, PT, R62, 0x1, RZ ;  /* 0x000000013e3e7810 */ /* 0x000fec0007ffe0ff */
[----:B------:R-:W1:Y:S01]  /*6df0*/  @!UP0 LDCU.128 UR12, c[0x0][0xb10] ;  /* 0x00016200ff0c87ac */ /* 0x000e620008000c00 */
[----:B------:R-:W3:Y:S01]  /*6e00*/  @!UP0 LDCU UR5, c[0x0][0xb0c] ;  /* 0x00016180ff0587ac */ /* 0x000ee20008000800 */
[----:B------:R-:W4:Y:S01]  /*6e10*/  @!UP0 LDCU UR10, c[0x0][0xb20] ;  /* 0x00016400ff0a87ac */ /* 0x000f220008000800 */
[----:B-1----:R-:W-:Y:S02]  /*6e20*/  UIMAD.WIDE.U32 UR8, UR38, UR12, URZ ;  /* 0x0000000c260872a5 */ /* 0x002fe4000f8e00ff */
[----:B------:R-:W-:Y:S02]  /*6e30*/  UIMAD.WIDE.U32 UR6, UR37, UR15, URZ ;  /* 0x0000000f250672a5 */ /* 0x000fe4000f8e00ff */
[----:B------:R-:W-:Y:S03]  /*6e40*/  @!UP0 UISETP.NE.AND UP1, UPT, UR14, 0x1, UPT ;  /* 0x000000010e00888c */ /* 0x000fe6000bf25270 */
[----:B------:R-:W-:Y:S01]  /*6e50*/  @!UP0 UMOV UR4, UR9 ;  /* 0x0000000900048c82 */ /* 0x000fe20008000000 */
[----:B---3--:R-:W-:Y:S02]  /*6e60*/  @!UP0 UISETP.NE.AND UP2, UPT, UR5, 0x1, UPT ;  /* 0x000000010500888c */ /* 0x008fe4000bf45270 */
[----:B------:R-:W-:Y:S01]  /*6e70*/  @!UP0 USHF.R.U32.HI UR4, URZ, UR13, UR4 ;  /* 0x0000000dff048299 */ /* 0x000fe20008011604 */
[----:B------:R-:W-:Y:S02]  /*6e80*/  @!UP0 UMOV UR6, UR7 ;  /* 0x0000000700068c82 */ /* 0x000fe40008000000 */
[----:B----4-:R-:W-:Y:S02]  /*6e90*/  @!UP0 USHF.R.U32.HI UR6, URZ, UR10, UR6 ;  /* 0x0000000aff068299 */ /* 0x010fe40008011606 */
[----:B------:R-:W-:Y:S02]  /*6ea0*/  @!UP0 USEL UR7, UR38, UR4, !UP2 ;  /* 0x0000000426078287 */ /* 0x000fe4000d000000 */
[----:B------:R-:W-:Y:S04]  /*6eb0*/  @!UP0 USEL UR6, UR37, UR6, !UP1 ;  /* 0x0000000625068287 */ /* 0x000fe8000c800000 */
[----:B------:R-:W-:Y:S02]  /*6ec0*/  @!UP0 UIADD3 UR4, UPT, UPT, -UR7, UR6, URZ ;  /* 0x0000000607048290 */ /* 0x000fe4000fffe1ff */
[----:B------:R-:W-:Y:S02]  /*6ed0*/  @!UP0 UIADD3 UR6, UPT, UPT, UR7, -UR6, URZ ;  /* 0x8000000607068290 */ /* 0x000fe4000fffe0ff */
[----:B------:R-:W-:Y:S02]  /*6ee0*/  @!UP0 UIMAD UR38, UR4, UR5, UR38 ;  /* 0x00000005042682a4 */ /* 0x000fe4000f8e0226 */
[----:B------:R-:W-:Y:S01]  /*6ef0*/  @!UP0 UIMAD UR37, UR6, UR14, UR37 ;  /* 0x0000000e062582a4 */ /* 0x000fe2000f8e0225 */
[----:B------:R-:W-:Y:S11]  /*6f00*/  @!P0 BRA `(.L_x_112) ;  /* 0x00000000007c8947 */ /* 0x000ff60003800000 */
[----:B------:R-:W1:Y:S01]  /*6f10*/  LDCU.64 UR8, c[0x4][0x80] ;  /* 0x01001000ff0877ac */ /* 0x000e620008000a00 */
[----:B------:R-:W-:Y:S01]  /*6f20*/  MOV R2, 0x0 ;  /* 0x0000000000027802 */ /* 0x000fe20000000f00 */
[----:B------:R-:W-:Y:S02]  /*6f30*/  HFMA2 R12, -RZ, RZ, 0, 5.9604644775390625e-08 ;  /* 0x00000001ff0c7431 */ /* 0x000fe400000001ff */
[----:B------:R-:W-:Y:S01]  /*6f40*/  IMAD.MOV.U32 R8, RZ, RZ, 0x70 ;  /* 0x00000070ff087424 */ /* 0x000fe200078e00ff */
[----:B------:R3:W4:Y:S01]  /*6f50*/  LDC.64 R14, c[0x4][R2] ;  /* 0x01000000020e7b82 */ /* 0x0007220000000a00 */
[----:B------:R-:W2:Y:S01]  /*6f60*/  LDCU.64 UR6, c[0x4][0x88] ;  /* 0x01001100ff0677ac */ /* 0x000ea20008000a00 */
[----:B------:R-:W-:Y:S01]  /*6f70*/  IMAD.MOV.U32 R13, RZ, RZ, RZ ;  /* 0x000000ffff0d7224 */ /* 0x000fe200078e00ff */
[----:B------:R-:W2:Y:S01]  /*6f80*/  LDCU.64 UR4, c[0x4][0x8] ;  /* 0x01000100ff0477ac */ /* 0x000ea20008000a00 */
[----:B-1----:R-:W-:Y:S01]  /*6f90*/  MOV R5, UR9 ;  /* 0x0000000900057c02 */ /* 0x002fe20008000f00 */
[----:B------:R-:W-:Y:S01]  /*6fa0*/  IMAD.U32 R4, RZ, RZ, UR8 ;  /* 0x00000008ff047e24 */ /* 0x000fe2000f8e00ff */
[----:B--2---:R-:W-:Y:S01]  /*6fb0*/  MOV R7, UR7 ;  /* 0x0000000700077c02 */ /* 0x004fe20008000f00 */
[----:B------:R-:W-:Y:S01]  /*6fc0*/  IMAD.U32 R6, RZ, RZ, UR6 ;  /* 0x00000006ff067e24 */ /* 0x000fe2000f8e00ff */
[----:B------:R-:W-:Y:S01]  /*6fd0*/  MOV R11, UR5 ;  /* 0x00000005000b7c02 */ /* 0x000fe20008000f00 */
[----:B------:R-:W-:Y:S02]  /*6fe0*/  IMAD.U32 R10, RZ, RZ, UR4 ;  /* 0x00000004ff0a7e24 */ /* 0x000fe4000f8e00ff */
[----:B------:R-:W-:Y:S07]  /*6ff0*/  LEPC R20, `(.L_x_113) ;  /* 0x000000001014794e */ /* 0x000fee0000000000 */
[----:B---345:R-:W-:Y:S05]  /*7000*/  CALL.ABS.NOINC R14 ;  /* 0x000000000e007343 */ /* 0x038fea0003c00000 */
.L_x_113:
[----:B------:R-:W1:Y:S01]  /*7010*/  LDCU.64 UR8, c[0x4][0x80] ;  /* 0x01001000ff0877ac */ /* 0x000e620008000a00 */
[----:B------:R-:W2:Y:S01]  /*7020*/  LDC.64 R2, c[0x4][R2] ;  /* 0x0100000002027b82 */ /* 0x000ea20000000a00 */
[----:B------:R-:W-:Y:S02]  /*7030*/  HFMA2 R12, -RZ, RZ, 0, 5.9604644775390625e-08 ;  /* 0x00000001ff0c7431 */ /* 0x000fe400000001ff */
[----:B------:R-:W-:Y:S02]  /*7040*/  IMAD.MOV.U32 R8, RZ, RZ, 0x70 ;  /* 0x00000070ff087424 */ /* 0x000fe400078e00ff */
[----:B------:R-:W-:Y:S01]  /*7050*/  IMAD.MOV.U32 R13, RZ, RZ, RZ ;  /* 0x000000ffff0d7224 */ /* 0x000fe200078e00ff */
[----:B------:R-:W3:Y:S01]  /*7060*/  LDCU.64 UR6, c[0x4][0x88] ;  /* 0x01001100ff0677ac */ /* 0x000ee20008000a00 */
[----:B------:R-:W4:Y:S01]  /*7070*/  LDCU.64 UR4, c[0x4][0x8] ;  /* 0x01000100ff0477ac */ /* 0x000f220008000a00 */
[----:B-1----:R-:W-:Y:S02]  /*7080*/  MOV R4, UR8 ;  /* 0x0000000800047c02 */ /* 0x002fe40008000f00 */
[----:B------:R-:W-:Y:S02]  /*7090*/  MOV R5, UR9 ;  /* 0x0000000900057c02 */ /* 0x000fe40008000f00 */
[----:B---3--:R-:W-:Y:S01]  /*70a0*/  MOV R7, UR7 ;  /* 0x0000000700077c02 */ /* 0x008fe20008000f00 */
[----:B------:R-:W-:Y:S01]  /*70b0*/  IMAD.U32 R6, RZ, RZ, UR6 ;  /* 0x00000006ff067e24 */ /* 0x000fe2000f8e00ff */
[----:B----4-:R-:W-:Y:S01]  /*70c0*/  MOV R11, UR5 ;  /* 0x00000005000b7c02 */ /* 0x010fe20008000f00 */
[----:B------:R-:W-:Y:S02]  /*70d0*/  IMAD.U32 R10, RZ, RZ, UR4 ;  /* 0x00000004ff0a7e24 */ /* 0x000fe4000f8e00ff */
[----:B------:R-:W-:Y:S07]  /*70e0*/  LEPC R20, `(.L_x_112) ;  /* 0x000000001014794e */ /* 0x000fee0000000000 */
[----:B--2---:R-:W-:Y:S05]  /*70f0*/  CALL.ABS.NOINC R2 ;  /* 0x0000000002007343 */ /* 0x004fea0003c00000 */
.L_x_112:
[----:B------:R-:W-:Y:S05]  /*7100*/  BSYNC.RECONVERGENT B6 ;  /* 0x0000000000067941 */ /* 0x000fea0003800200 */
.L_x_111:
[----:B------:R-:W-:Y:S02]  /*7110*/  ISETP.NE.U32.AND P0, PT, RZ, UR60, PT ;  /* 0x0000003cff007c0c */ /* 0x000fe4000bf05070 */
[C---:B--2---:R-:W-:Y:S02]  /*7120*/  ISETP.NE.U32.AND P1, PT, R54.reuse, RZ, PT ;  /* 0x000000ff3600720c */ /* 0x044fe40003f25070 */
[----:B------:R-:W-:Y:S02]  /*7130*/  ISETP.NE.U32.AND P4, PT, R54, RZ, PT ;  /* 0x000000ff3600720c */ /* 0x000fe40003f85070 */
[----:B------:R-:W-:Y:S02]  /*7140*/  ISETP.NE.AND.EX P0, PT, RZ, UR61, PT, P0 ;  /* 0x0000003dff007c0c */ /* 0x000fe4000bf05300 */
[C---:B------:R-:W-:Y:S02]  /*7150*/  ISETP.NE.AND.EX P1, PT, R55.reuse, RZ, PT, P1 ;  /* 0x000000ff3700720c */ /* 0x040fe40003f25310 */
[----:B------:R-:W-:Y:S02]  /*7160*/  ISETP.NE.AND.EX P4, PT, R55, RZ, P0, P4 ;  /* 0x000000ff3700720c */ /* 0x000fe40000785340 */
[----:B------:R-:W-:Y:S02]  /*7170*/  ISETP.NE.U32.AND P5, PT, R50, RZ, PT ;  /* 0x000000ff3200720c */ /* 0x000fe40003fa5070 */
[----:B------:R-:W-:Y:S02]  /*7180*/  ISETP.NE.U32.AND P3, PT, RZ, UR60, PT ;  /* 0x0000003cff007c0c */ /* 0x000fe4000bf65070 */
[----:B------:R-:W-:Y:S02]  /*7190*/  PLOP3.LUT P2, PT, PT, PT, PT, 0x8, 0x80 ;  /* 0x000000000080781c */ /* 0x000fe40003f4e170 */
[----:B------:R-:W-:Y:S02]  /*71a0*/  ISETP.NE.AND.EX P5, PT, R51, RZ, PT, P5 ;  /* 0x000000ff3300720c */ /* 0x000fe40003fa5350 */
[----:B------:R-:W-:Y:S03]  /*71b0*/  ISETP.NE.AND.EX P3, PT, RZ, UR61, PT, P3 ;  /* 0x0000003dff007c0c */ /* 0x000fe6000bf65330 */
[----:B------:R-:W-:Y:S01]  /*71c0*/  @!P4 PLOP3.LUT P2, PT, P1, PT, PT, 0x80, 0x8 ;  /* 0x000000000008c81c */ /* 0x000fe20000f4f070 */
[----:B------:R-:W-:Y:S01]  /*71d0*/  @!UPT UIADD3 URZ, UPT, UPT, URZ, URZ, URZ ;  /* 0x000000fffffff290 */ /* 0x000fe2000fffe0ff */
[----:B------:R-:W-:Y:S11]  /*71e0*/  @!P1 BRA `(.L_x_114) ;  /* 0x0000000000309947 */ /* 0x000ff60003800000 */
[----:B------:R-:W-:Y:S01]  /*71f0*/  ISETP.NE.U32.AND P0, PT, R52, RZ, PT ;  /* 0x000000ff3400720c */ /* 0x000fe20003f05070 */
[----:B------:R-:W1:Y:S01]  /*7200*/  LDCU.64 UR4, c[0x0][0x358] ;  /* 0x00006b00ff0477ac */ /* 0x000e620008000a00 */
[----:B------:R-:W-:Y:S02]  /*7210*/  IMAD.MOV.U32 R56, RZ, RZ, 0x1 ;  /* 0x00000001ff387424 */ /* 0x000fe400078e00ff */
[----:B------:R-:W-:Y:S11]  /*7220*/  ISETP.NE.AND.EX P0, PT, R53, RZ, PT, P0 ;  /* 0x000000ff3500720c */ /* 0x000ff60003f05300 */
[----:B------:R-:W-:Y:S02]  /*7230*/  @!UPT UIADD3 URZ, UPT, UPT, URZ, URZ, URZ ;  /* 0x000000fffffff290 */ /* 0x000fe4000fffe0ff */
[----:B------:R-:W2:Y:S01]  /*7240*/  @P0 LDC.64 R2, c[0x0][0x888] ;  /* 0x00022200ff020b82 */ /* 0x000ea20000000a00 */
[----:B------:R-:W-:Y:S04]  /*7250*/  @P0 IMAD R0, R54, UR36, RZ ;  /* 0x0000002436000c24 */ /* 0x000fe8000f8e02ff */
[----:B--2---:R-:W-:Y:S04]  /*7260*/  @P0 IMAD.WIDE R2, R0, 0x4, R2 ;  /* 0x0000000400020825 */ /* 0x004fe800078e0202 */
[----:B------:R-:W-:Y:S01]  /*7270*/  HFMA2 R0, -RZ, RZ, 0, 5.9604644775390625e-08 ;  /* 0x00000001ff007431 */ /* 0x000fe200000001ff */
[----:B-1---5:R1:W5:Y:S04]  /*7280*/  @P0 LDG.E R27, desc[UR4][R2.64] ;  /* 0x00000004021b0981 */ /* 0x022368000c1e1900 */
[----:B------:R-:W-:Y:S01]  /*7290*/  @!P0 PRMT R56, R0, 0x7610, R56 ;  /* 0x0000761000388816 */ /* 0x000fe20000000038 */
[----:B-1----:R-:W2:Y:S06]  /*72a0*/  @!P0 LDC R27, c[0x0][0x880] ;  /* 0x00022000ff1b8b82 */ /* 0x002eac0000000800 */
.L_x_114:
[----:B------:R-:W-:Y:S05]  /*72b0*/  @!P5 BRA `(.L_x_115) ;  /* 0x000000000024d947 */ /* 0x000fea0003800000 */
[----:B------:R-:W-:Y:S01]  /*72c0*/  ISETP.NE.U32.AND P0, PT, R48, RZ, PT ;  /* 0x000000ff3000720c */ /* 0x000fe20003f05070 */
[----:B------:R-:W1:Y:S03]  /*72d0*/  LDCU.64 UR4, c[0x0][0x358] ;  /* 0x00006b00ff0477ac */ /* 0x000e660008000a00 */
[----:B------:R-:W-:Y:S11]  /*72e0*/  ISETP.NE.AND.EX P0, PT, R49, RZ, PT, P0 ;  /* 0x000000ff3100720c */ /* 0x000ff60003f05300 */
[----:B------:R-:W-:Y:S02]  /*72f0*/  @!UPT UIADD3 URZ, UPT, UPT, URZ, URZ, URZ ;  /* 0x000000fffffff290 */ /* 0x000fe4000fffe0ff */
[----:B------:R-:W3:Y:S01]  /*7300*/  @P0 LDC.64 R2, c[0x0][0x8a8] ;  /* 0x00022a00ff020b82 */ /* 0x000ee20000000a00 */
[----:B------:R-:W-:Y:S04]  /*7310*/  @P0 IMAD R0, R50, UR36, RZ ;  /* 0x0000002432000c24 */ /* 0x000fe8000f8e02ff */
[----:B---3--:R-:W-:Y:S05]  /*7320*/  @P0 IMAD.WIDE R2, R0, 0x4, R2 ;  /* 0x0000000400020825 */ /* 0x008fea00078e0202 */
[----:B-1---5:R1:W5:Y:S02]  /*7330*/  @P0 LDG.E R24, desc[UR4][R2.64] ;  /* 0x0000000402180981 */ /* 0x022364000c1e1900 */
[----:B-1----:R-:W3:Y:S02]  /*7340*/  @!P0 LDC R24, c[0x0][0x8a0] ;  /* 0x00022800ff188b82 */ /* 0x002ee40000000800 */
.L_x_115:
[----:B--2--5:R-:W-:Y:S01]  /*7350*/  FSETP.NEU.AND P0, PT, R27, RZ, PT ;  /* 0x000000ff1b00720b */ /* 0x024fe20003f0d000 */
[----:B------:R-:W-:Y:S01]  /*7360*/  BSSY B1, `(.L_x_116) ;  /* 0x0000037000017945 */ /* 0x000fe20003800000 */
[----:B------:R-:W-:Y:S01]  /*7370*/  SEL R3, RZ, 0xffffffff, P3 ;  /* 0xffffffffff037807 */ /* 0x000fe20001800000 */
[----:B------:R-:W-:Y:S01]  /*7380*/  IMAD.MOV.U32 R75, RZ, RZ, 0x1 ;  /* 0x00000001ff4b7424 */ /* 0x000fe200078e00ff */
[----:B------:R-:W-:Y:S01]  /*7390*/  @!P4 LOP3.LUT P3, RZ, R56, 0xff, RZ, 0xc0, !PT ;  /* 0x000000ff38ffc812 */ /* 0x000fe2000786c0ff */
[C---:B------:R-:W-:Y:S01]  /*73a0*/  IMAD R25, R22.reuse, 0x80, R23 ;  /* 0x0000008016197824 */ /* 0x040fe200078e0217 */
[----:B------:R-:W-:Y:S01]  /*73b0*/  @!P4 SEL R0, RZ, 0xffffffff, P0 ;  /* 0xffffffffff00c807 */ /* 0x000fe20000000000 */
[----:B------:R-:W-:Y:S01]  /*73c0*/  IMAD R63, R69, -0x10, R67 ;  /* 0xfffffff0453f7824 */ /* 0x000fe200078e0243 */
[----:B------:R-:W-:Y:S01]  /*73d0*/  LEA R74, R22, UR43, 0x3 ;  /* 0x0000002b164a7c11 */ /* 0x000fe2000f8e18ff */
[----:B------:R-:W-:Y:S01]  /*73e0*/  IMAD.MOV.U32 R26, RZ, RZ, RZ ;  /* 0x000000ffff1a7224 */ /* 0x000fe200078e00ff */
[C---:B------:R-:W-:Y:S02]  /*73f0*/  @P2 SEL R0, R3.reuse, R0, !P3 ;  /* 0x0000000003002207 */ /* 0x040fe40005800000 */
[----:B------:R-:W-:Y:S02]  /*7400*/  CS2R R38, SRZ ;  /* 0x0000000000267805 */ /* 0x000fe4000001ff00 */
[----:B------:R-:W-:Y:S02]  /*7410*/  SEL R2, RZ, 0xffffffff, P0 ;  /* 0xffffffffff027807 */ /* 0x000fe40000000000 */
[----:B------:R-:W-:Y:S02]  /*7420*/  CS2R R36, SRZ ;  /* 0x0000000000247805 */ /* 0x000fe4000001ff00 */
[----:B------:R-:W-:Y:S02]  /*7430*/  @!P4 LOP3.LUT R0, R0, 0x1, RZ, 0xc0, !PT ;  /* 0x000000010000c812 */ /* 0x000fe400078ec0ff */
[----:B------:R-:W-:Y:S02]  /*7440*/  CS2R R34, SRZ ;  /* 0x0000000000227805 */ /* 0x000fe4000001ff00 */
[----:B------:R-:W-:Y:S02]  /*7450*/  CS2R R32, SRZ ;  /* 0x0000000000207805 */ /* 0x000fe4000001ff00 */
[----:B------:R-:W-:Y:S02]  /*7460*/  CS2R R42, SRZ ;  /* 0x00000000002a7805 */ /* 0x000fe4000001ff00 */
[----:B------:R-:W-:Y:S02]  /*7470*/  ISETP.NE.U32.OR P5, PT, R0, 0x1, P4 ;  /* 0x000000010000780c */ /* 0x000fe400027a5470 */
[----:B------:R-:W-:Y:S02]  /*7480*/  CS2R R40, SRZ ;  /* 0x0000000000287805 */ /* 0x000fe4000001ff00 */
[----:B------:R-:W-:Y:S02]  /*7490*/  LOP3.LUT P4, R61, R56, 0xff, RZ, 0xc0, !PT ;  /* 0x000000ff383d7812 */ /* 0x000fe4000788c0ff */
[----:B------:R-:W-:Y:S02]  /*74a0*/  CS2R R46, SRZ ;  /* 0x00000000002e7805 */ /* 0x000fe4000001ff00 */
[----:B------:R-:W-:Y:S02]  /*74b0*/  P2R R73, PR, RZ, 0x20 ;  /* 0x00000020ff497803 */ /* 0x000fe40000000000 */
[----:B------:R-:W-:Y:S02]  /*74c0*/  CS2R R44, SRZ ;  /* 0x00000000002c7805 */ /* 0x000fe4000001ff00 */
[----:B------:R-:W-:Y:S04]  /*74d0*/  @P1 SEL R2, R3, R2, !P4 ;  /* 0x0000000203021207 */ /* 0x000fe80006000000 */
[----:B------:R-:W-:Y:S02]  /*74e0*/  LOP3.LUT R2, R2, 0x1, RZ, 0xc0, !PT ;  /* 0x0000000102027812 */ /* 0x000fe400078ec0ff */
[----:B------:R-:W-:Y:S02]  /*74f0*/  @P5 SHF.L.U32 R0, RZ, 0x1f, RZ ;  /* 0x0000001fff005819 */ /* 0x000fe400000006ff */
[----:B------:R-:W-:Y:S02]  /*7500*/  ISETP.NE.U32.AND P0, PT, R2, 0x1, PT ;  /* 0x000000010200780c */ /* 0x000fe40003f05070 */
[----:B------:R1:W2:Y:S02]  /*7510*/  @P5 SYNCS.PHASECHK.TRANS64.TRYWAIT P3, [UR43+0x40], R0 ;  /* 0x00004000ff0055a7 */ /* 0x0002a4000806112b */
[----:B------:R-:W-:Y:S02]  /*7520*/  P2R R76, PR, RZ, 0x1 ;  /* 0x00000001ff4c7803 */ /* 0x000fe40000000000 */
[----:B-1----:R-:W-:Y:S04]  /*7530*/  SHF.L.U32 R0, R65, 0x1f, RZ ;  /* 0x0000001f41007819 */ /* 0x002fe800000006ff */
[----:B------:R1:W4:Y:S01]  /*7540*/  SYNCS.PHASECHK.TRANS64.TRYWAIT P2, [R74+URZ+0xb0], R0 ;  /* 0x0000b0004a0075a7 */ /* 0x00032200080411ff */
[----:B--2---:R-:W-:Y:S01]  /*7550*/  @P5 SEL R75, RZ, 0x1, !P3 ;  /* 0x00000001ff4b5807 */ /* 0x004fe20005800000 */
[----:B-1----:R-:W-:Y:S06]  /*7560*/  @!P5 BRA `(.L_x_117) ;  /* 0x000000000058d947 */ /* 0x002fec0003800000 */
[----:B------:R-:W-:Y:S01]  /*7570*/  IMAD.MOV.U32 R39, RZ, RZ, RZ ;  /* 0x000000ffff277224 */ /* 0x000fe200078e00ff */
[----:B------:R-:W-:Y:S01]  /*7580*/  ISETP.NE.AND P0, PT, R75, RZ, PT ;  /* 0x000000ff4b00720c */ /* 0x000fe20003f05270 */
[----:B------:R-:W-:Y:S01]  /*7590*/  BSSY B0, `(.L_x_118) ;  /* 0x000000c000007945 */ /* 0x000fe20003800000 */
[----:B------:R-:W-:Y:S02]  /*75a0*/  CS2R R46, SRZ ;  /* 0x00000000002e7805 */ /* 0x000fe4000001ff00 */
[----:B------:R-:W-:Y:S02]  /*75b0*/  CS2R R44, SRZ ;  /* 0x00000000002c7805 */ /* 0x000fe4000001ff00 */
[----:B------:R-:W-:Y:S02]  /*75c0*/  CS2R R42, SRZ ;  /* 0x00000000002a7805 */ /* 0x000fe4000001ff00 */
[----:B------:R-:W-:Y:S02]  /*75d0*/  CS2R R40, SRZ ;  /* 0x0000000000287805 */ /* 0x000fe4000001ff00 */
[----:B------:R-:W-:Y:S02]  /*75e0*/  CS2R R34, SRZ ;  /* 0x0000000000227805 */ /* 0x000fe4000001ff00 */
[----:B------:R-:W-:Y:S02]  /*75f0*/  CS2R R32, SRZ ;  /* 0x0000000000207805 */ /* 0x000fe4000001ff00 */
[----:B------:R-:W-:Y:S01]  /*7600*/  CS2R R36, SRZ ;  /* 0x0000000000247805 */ /* 0x000fe2000001ff00 */
[----:B------:R-:W-:Y:S06]  /*7610*/  @P0 BRA `(.L_x_119) ;  /* 0x00000000000c0947 */ /* 0x000fec0003800000 */
[----:B------:R-:W-:Y:S04]  /*7620*/  SHF.L.U32 R3, RZ, 0x1f, RZ ;  /* 0x0000001fff037819 */ /* 0x000fe800000006ff */
[----:B------:R-:W1:Y:S02]  /*7630*/  SYNCS.PHASECHK.TRANS64.TRYWAIT P0, [UR43+0x40], R3 ;  /* 0x00004003ff0075a7 */ /* 0x000e64000800112b */
[----:B-1----:R-:W-:Y:S05]  /*7640*/  @!P0 BRA `(.L_x_120) ;  /* 0x0000005c006c8947 */ /* 0x002fea0003800000 */
.L_x_119:
[----:B------:R-:W-:Y:S05]  /*7650*/  BSYNC B0 ;  /* 0x0000000000007941 */ /* 0x000fea0003800000 */
.L_x_118:
[----:B------:R-:W-:Y:S01]  /*7660*/  ISETP.NE.AND P0, PT, R76, RZ, PT ;  /* 0x000000ff4c00720c */ /* 0x000fe20003f05270 */
[----:B------:R-:W-:Y:S11]  /*7670*/  HFMA2 R26, -RZ, RZ, 0, 5.9604644775390625e-08 ;  /* 0x00000001ff1a7431 */ /* 0x000ff600000001ff */
[----:B------:R-:W-:Y:S01]  /*7680*/  @!UPT UIADD3 URZ, UPT, UPT, URZ, URZ, URZ ;  /* 0x000000fffffff290 */ /* 0x000fe2000fffe0ff */
[----:B------:R2:W1:Y:S04]  /*7690*/  @P0 LDS.128 R44, [R68] ;  /* 0x00000000442c0984 */ /* 0x0004680000000c00 */
[----:B------:R2:W1:Y:S04]  /*76a0*/  @P0 LDS.128 R40, [R67+0x10] ;  /* 0x0000100043280984 */ /* 0x0004680000000c00 */
[----:B------:R2:W1:Y:S04]  /*76b0*/  @P0 LDS.128 R32, [R66+0x20] ;  /* 0x0000200042200984 */ /* 0x0004680000000c00 */
[----:B------:R2:W1:Y:S02]  /*76c0*/  @P0 LDS.128 R36, [R63+0x30] ;  /* 0x000030003f240984 */ /* 0x0004640000000c00 */
.L_x_117:
[----:B------:R-:W-:Y:S05]  /*76d0*/  BSYNC B1 ;  /* 0x0000000000017941 */ /* 0x000fea0003800000 */
.L_x_116:
[----:B-1----:R-:W-:Y:S04]  /*76e0*/  SHF.R.U32.HI R2, RZ, 0x15, R25 ;  /* 0x00000015ff027819 */ /* 0x002fe80000011619 */
[----:B------:R-:W-:Y:S01]  /*76f0*/  LOP3.LUT P0, RZ, R2, 0x3, R57, 0x48, !PT ;  /* 0x0000000302ff7812 */ /* 0x000fe20007804839 */
[----:B------:R-:W-:Y:S01]  /*7700*/  @!UPT UIADD3 URZ, UPT, UPT, URZ, URZ, URZ ;  /* 0x000000fffffff290 */ /* 0x000fe2000fffe0ff */
[----:B----4-:R-:W-:Y:S11]  /*7710*/  @P2 BRA `(.L_x_121) ;  /* 0x0000000000082947 */ /* 0x010ff60003800000 */
[----:B------:R-:W1:Y:S02]  /*7720*/  SYNCS.PHASECHK.TRANS64.TRYWAIT P1, [R74+URZ+0xb0], R0 ;  /* 0x0000b0004a0075a7 */ /* 0x000e6400080211ff */
[----:B-1----:R-:W-:Y:S05]  /*7730*/  @!P1 BRA `(.L_x_122) ;  /* 0x0000005c00489947 */ /* 0x002fea0003800000 */
.L_x_121:
[----:B------:R-:W-:Y:S05]  /*7740*/  @!P0 BRA `(.L_x_123) ;  /* 0x0000000000408947 */ /* 0x000fea0003800000 */
[----:B------:R-:W4:Y:S01]  /*7750*/  LDCU.64 UR8, c[0x4][0x70] ;  /* 0x01000e00ff0877ac */ /* 0x000f220008000a00 */
[----:B------:R-:W-:Y:S01]  /*7760*/  MOV R3, 0x0 ;  /* 0x0000000000037802 */ /* 0x000fe20000000f00 */
[----:B------:R-:W-:Y:S02]  /*7770*/  HFMA2 R12, -RZ, RZ, 0, 5.9604644775390625e-08 ;  /* 0x00000001ff0c7431 */ /* 0x000fe400000001ff */
[----:B------:R-:W-:Y:S02]  /*7780*/  IMAD.MOV.U32 R8, RZ, RZ, 0x192 ;  /* 0x00000192ff087424 */ /* 0x000fe400078e00ff */
[----:B------:R-:W-:Y:S01]  /*7790*/  IMAD.MOV.U32 R13, RZ, RZ, RZ ;  /* 0x000000ffff0d7224 */ /* 0x000fe200078e00ff */
[----:B------:R-:W5:Y:S01]  /*77a0*/  LDCU.64 UR6, c[0x4][0x78] ;  /* 0x01000f00ff0677ac */ /* 0x000f620008000a00 */
[----:B------:R-:W1:Y:S01]  /*77b0*/  LDC.64 R2, c[0x4][R3] ;  /* 0x0100000003027b82 */ /* 0x000e620000000a00 */
[----:B------:R-:W2:Y:S01]  /*77c0*/  LDCU.64 UR4, c[0x4][0x10] ;  /* 0x01000200ff0477ac */ /* 0x000ea20008000a00 */
[----:B----4-:R-:W-:Y:S01]  /*77d0*/  MOV R5, UR9 ;  /* 0x0000000900057c02 */ /* 0x010fe20008000f00 */
[----:B------:R-:W-:Y:S01]  /*77e0*/  IMAD.U32 R4, RZ, RZ, UR8 ;  /* 0x00000008ff047e24 */ /* 0x000fe2000f8e00ff */
[----:B-----5:R-:W-:Y:S01]  /*77f0*/  MOV R7, UR7 ;  /* 0x0000000700077c02 */ /* 0x020fe20008000f00 */
[----:B------:R-:W-:Y:S01]  /*7800*/  IMAD.U32 R6, RZ, RZ, UR6 ;  /* 0x00000006ff067e24 */ /* 0x000fe2000f8e00ff */
[----:B--2---:R-:W-:Y:S01]  /*7810*/  MOV R11, UR5 ;  /* 0x00000005000b7c02 */ /* 0x004fe20008000f00 */
[----:B------:R-:W-:Y:S02]  /*7820*/  IMAD.U32 R10, RZ, RZ, UR4 ;  /* 0x00000004ff0a7e24 */ /* 0x000fe4000f8e00ff */
[----:B------:R-:W-:Y:S07]  /*7830*/  LEPC R20, `(.L_x_123) ;  /* 0x000000001014794e */ /* 0x000fee0000000000 */
[----:B-1-3--:R-:W-:Y:S05]  /*7840*/  CALL.ABS.NOINC R2 ;  /* 0x0000000002007343 */ /* 0x00afea0003c00000 */
.L_x_123:
[----:B------:R-:W-:Y:S01]  /*7850*/  LOP3.LUT R20, R44, 0xffffe000, RZ, 0xc0, !PT ;  /* 0xffffe0002c147812 */ /* 0x000fe200078ec0ff */
[----:B------:R-:W-:Y:S05]  /*7860*/  WARPSYNC.ALL ;  /* 0x0000000000007948 */ /* 0x000fea0003800000 */
[----:B------:R-:W-:Y:S01]  /*7870*/  R2UR UR4, R25 ;  /* 0x00000000190472ca */ /* 0x000fe200000e0000 */
[----:B------:R-:W-:Y:S01]  /*7880*/  BSSY.RECONVERGENT B0, `(.L_x_124) ;  /* 0x000005c000007945 */ /* 0x000fe20003800200 */
[----:B------:R-:W-:Y:S11]  /*7890*/  ISETP.NE.AND P0, PT, R70, RZ, PT ;  /* 0x000000ff4600720c */ /* 0x000ff60003f05270 */
[----:B------:R-:W1:Y:S02]  /*78a0*/  LDTM.x16 R4, tmem[UR4] ;  /* 0x00000004000479ee */ /* 0x000e640008240000 */
[C---:B-1-3--:R-:W-:Y:S01]  /*78b0*/  FMUL R0, R24.reuse, R4 ;  /* 0x0000000418007220 */ /* 0x04afe20000400000 */
[C---:B------:R-:W-:Y:S01]  /*78c0*/  FMUL R2, R24.reuse, R5 ;  /* 0x0000000518027220 */ /* 0x040fe20000400000 */
[C---:B------:R-:W-:Y:S01]  /*78d0*/  FMUL R4, R24.reuse, R8 ;  /* 0x0000000818047220 */ /* 0x040fe20000400000 */
[C---:B------:R-:W-:Y:S01]  /*78e0*/  FMUL R5, R24.reuse, R9 ;  /* 0x0000000918057220 */ /* 0x040fe20000400000 */
[C---:B------:R-:W-:Y:S01]  /*78f0*/  FMUL R8, R24.reuse, R12 ;  /* 0x0000000c18087220 */ /* 0x040fe20000400000 */
[C---:B------:R-:W-:Y:S01]  /*7900*/  FMUL R9, R24.reuse, R13 ;  /* 0x0000000d18097220 */ /* 0x040fe20000400000 */
[C---:B------:R-:W-:Y:S01]  /*7910*/  FMUL R12, R24.reuse, R16 ;  /* 0x00000010180c7220 */ /* 0x040fe20000400000 */
[----:B------:R-:W-:Y:S01]  /*7920*/  LOP3.LUT R16, R45, 0xffffe000, RZ, 0xc0, !PT ;  /* 0xffffe0002d107812 */ /* 0x000fe200078ec0ff */
[----:B------:R-:W-:Y:S01]  /*7930*/  FMUL R13, R24, R17 ;  /* 0x00000011180d7220 */ /* 0x000fe20000400000 */
[----:B------:R-:W-:Y:S01]  /*7940*/  LOP3.LUT R17, R46, 0xffffe000, RZ, 0xc0, !PT ;  /* 0xffffe0002e117812 */ /* 0x000fe200078ec0ff */
[----:B------:R-:W-:Y:S01]  /*7950*/  FFMA R28, R27, R20, R0 ;  /* 0x000000141b1c7223 */ /* 0x000fe20000000000 */
[----:B------:R-:W-:Y:S01]  /*7960*/  LOP3.LUT R0, R47, 0xffffe000, RZ, 0xc0, !PT ;  /* 0xffffe0002f007812 */ /* 0x000fe200078ec0ff */
[C---:B------:R-:W-:Y:S01]  /*7970*/  FMUL R3, R24.reuse, R6 ;  /* 0x0000000618037220 */ /* 0x040fe20000400000 */
[C---:B------:R-:W-:Y:S01]  /*7980*/  FMUL R6, R24.reuse, R10 ;  /* 0x0000000a18067220 */ /* 0x040fe20000400000 */
[C---:B------:R-:W-:Y:S01]  /*7990*/  FMUL R7, R24.reuse, R7 ;  /* 0x0000000718077220 */ /* 0x040fe20000400000 */
[----:B------:R-:W-:Y:S01]  /*79a0*/  F2FP.TF32.F32.PACK_B R28, R28 ;  /* 0x0000001cff1c723e */ /* 0x000fe200024050ff */
[C---:B------:R-:W-:Y:S01]  /*79b0*/  FMUL R10, R24.reuse, R14 ;  /* 0x0000000e180a7220 */ /* 0x040fe20000400000 */
[----:B------:R-:W-:Y:S01]  /*79c0*/  FMUL R14, R24, R18 ;  /* 0x00000012180e7220 */ /* 0x000fe20000400000 */
[----:B------:R-:W-:Y:S01]  /*79d0*/  LOP3.LUT R18, R40, 0xffffe000, RZ, 0xc0, !PT ;  /* 0xffffe00028127812 */ /* 0x000fe200078ec0ff */
[----:B------:R-:W-:Y:S01]  /*79e0*/  FFMA R29, R27, R16, R2 ;  /* 0x000000101b1d7223 */ /* 0x000fe20000000002 */
[----:B------:R-:W-:Y:S01]  /*79f0*/  LOP3.LUT R2, R41, 0xffffe000, RZ, 0xc0, !PT ;  /* 0xffffe00029027812 */ /* 0x000fe200078ec0ff */
[----:B------:R-:W-:Y:S01]  /*7a00*/  FFMA R30, R27, R17, R3 ;  /* 0x000000111b1e7223 */ /* 0x000fe20000000003 */
[----:B------:R-:W-:Y:S01]  /*7a10*/  LOP3.LUT R3, R43, 0xffffe000, RZ, 0xc0, !PT ;  /* 0xffffe0002b037812 */ /* 0x000fe200078ec0ff */
[C---:B------:R-:W-:Y:S01]  /*7a20*/  FFMA R31, R27.reuse, R0, R7 ;  /* 0x000000001b1f7223 */ /* 0x040fe20000000007 */
[----:B------:R-:W-:Y:S01]  /*7a30*/  LOP3.LUT R0, R42, 0xffffe000, RZ, 0xc0, !PT ;  /* 0xffffe0002a007812 */ /* 0x000fe200078ec0ff */
[C---:B------:R-:W-:Y:S01]  /*7a40*/  FFMA R4, R27.reuse, R18, R4 ;  /* 0x000000121b047223 */ /* 0x040fe20000000004 */
[----:B------:R-:W-:Y:S01]  /*7a50*/  F2FP.TF32.F32.PACK_B R29, R29 ;  /* 0x0000001dff1d723e */ /* 0x000fe200024050ff */
[C---:B------:R-:W-:Y:S01]  /*7a60*/  FFMA R5, R27.reuse, R2, R5 ;  /* 0x000000021b057223 */ /* 0x040fe20000000005 */
[----:B------:R-:W-:Y:S01]  /*7a70*/  FMUL R11, R24, R11 ;  /* 0x0000000b180b7220 */ /* 0x000fe20000400000 */
[----:B------:R-:W-:Y:S01]  /*7a80*/  F2FP.TF32.F32.PACK_B R30, R30 ;  /* 0x0000001eff1e723e */ /* 0x000fe200024050ff */
[C---:B------:R-:W-:Y:S01]  /*7a90*/  FFMA R6, R27.reuse, R0, R6 ;  /* 0x000000001b067223 */ /* 0x040fe20000000006 */
[----:B------:R-:W-:Y:S01]  /*7aa0*/  F2FP.TF32.F32.PACK_B R31, R31 ;  /* 0x0000001fff1f723e */ /* 0x000fe200024050ff */
[----:B------:R-:W-:Y:S01]  /*7ab0*/  FFMA R7, R27, R3, R11 ;  /* 0x000000031b077223 */ /* 0x000fe2000000000b */
[----:B------:R-:W-:Y:S01]  /*7ac0*/  LOP3.LUT R2, R32, 0xffffe000, RZ, 0xc0, !PT ;  /* 0xffffe00020027812 */ /* 0x000fe200078ec0ff */
[----:B------:R-:W-:Y:S01]  /*7ad0*/  FMUL R15, R24, R15 ;  /* 0x0000000f180f7220 */ /* 0x000fe20000400000 */
[----:B------:R-:W-:Y:S01]  /*7ae0*/  LOP3.LUT R16, R33, 0xffffe000, RZ, 0xc0, !PT ;  /* 0xffffe00021107812 */ /* 0x000fe200078ec0ff */
[----:B------:R1:W-:Y:S01]  /*7af0*/  STS.128 [R68], R28 ;  /* 0x0000001c44007388 */ /* 0x0003e20000000c00 */
[----:B------:R-:W-:Y:S01]  /*7b00*/  LOP3.LUT R0, R34, 0xffffe000, RZ, 0xc0, !PT ;  /* 0xffffe00022007812 */ /* 0x000fe200078ec0ff */
[----:B------:R-:W-:Y:S01]  /*7b10*/  FFMA R8, R27, R2, R8 ;  /* 0x000000021b087223 */ /* 0x000fe20000000008 */
[----:B------:R-:W-:Y:S01]  /*7b20*/  LOP3.LUT R2, R35, 0xffffe000, RZ, 0xc0, !PT ;  /* 0xffffe00023027812 */ /* 0x000fe200078ec0ff */
[C---:B------:R-:W-:Y:S01]  /*7b30*/  FFMA R9, R27.reuse, R16, R9 ;  /* 0x000000101b097223 */ /* 0x040fe20000000009 */
[----:B------:R-:W-:Y:S01]  /*7b40*/  F2FP.TF32.F32.PACK_B R4, R4 ;  /* 0x00000004ff04723e */ /* 0x000fe200024050ff */
[C---:B------:R-:W-:Y:S01]  /*7b50*/  FFMA R10, R27.reuse, R0, R10 ;  /* 0x000000001b0a7223 */ /* 0x040fe2000000000a */
[----:B------:R-:W-:Y:S01]  /*7b60*/  F2FP.TF32.F32.PACK_B R5, R5 ;  /* 0x00000005ff05723e */ /* 0x000fe200024050ff */
[----:B------:R-:W-:Y:S01]  /*7b70*/  FFMA R11, R27, R2, R15 ;  /* 0x000000021b0b7223 */ /* 0x000fe2000000000f */
[----:B------:R-:W-:Y:S01]  /*7b80*/  F2FP.TF32.F32.PACK_B R6, R6 ;  /* 0x00000006ff06723e */ /* 0x000fe200024050ff */
[----:B------:R-:W-:Y:S01]  /*7b90*/  FMUL R19, R24, R19 ;  /* 0x0000001318137220 */ /* 0x000fe20000400000 */
[----:B------:R-:W-:Y:S02]  /*7ba0*/  F2FP.TF32.F32.PACK_B R7, R7 ;  /* 0x00000007ff07723e */ /* 0x000fe400024050ff */
[----:B------:R-:W-:Y:S02]  /*7bb0*/  LOP3.LUT R3, R36, 0xffffe000, RZ, 0xc0, !PT ;  /* 0xffffe00024037812 */ /* 0x000fe400078ec0ff */
[----:B------:R-:W-:Y:S01]  /*7bc0*/  LOP3.LUT R0, R37, 0xffffe000, RZ, 0xc0, !PT ;  /* 0xffffe00025007812 */ /* 0x000fe200078ec0ff */
[----:B------:R1:W-:Y:S01]  /*7bd0*/  STS.128 [R67+0x10], R4 ;  /* 0x0000100443007388 */ /* 0x0003e20000000c00 */
        /* <DEDUP_REMOVED lines=8> */
[----:B------:R-:W-:Y:S02]  /*7c60*/  F2FP.TF32.F32.PACK_B R10, R10 ;  /* 0x0000000aff0a723e */ /* 0x000fe400024050ff */
[----:B------:R-:W-:Y:S02]  /*7c70*/  F2FP.TF32.F32.PACK_B R11, R11 ;  /* 0x0000000bff0b723e */ /* 0x000fe400024050ff */
[----:B------:R-:W-:Y:S02]  /*7c80*/  F2FP.TF32.F32.PACK_B R12, R12 ;  /* 0x0000000cff0c723e */ /* 0x000fe400024050ff */
[----:B------:R-:W-:Y:S01]  /*7c90*/  F2FP.TF32.F32.PACK_B R13, R13 ;  /* 0x0000000dff0d723e */ /* 0x000fe200024050ff */
[----:B------:R1:W-:Y:S01]  /*7ca0*/  STS.128 [R66+0x20], R8 ;  /* 0x0000200842007388 */ /* 0x0003e20000000c00 */
[----:B------:R-:W-:Y:S02]  /*7cb0*/  F2FP.TF32.F32.PACK_B R14, R14 ;  /* 0x0000000eff0e723e */ /* 0x000fe400024050ff */
[----:B------:R-:W-:Y:S05]  /*7cc0*/  F2FP.TF32.F32.PACK_B R15, R15 ;  /* 0x0000000fff0f723e */ /* 0x000fea00024050ff */
[----:B------:R1:W-:Y:S01]  /*7cd0*/  STS.128 [R63+0x30], R12 ;  /* 0x0000300c3f007388 */ /* 0x0003e20000000c00 */
[----:B------:R-:W-:Y:S01]  /*7ce0*/  @!PT LDS RZ, [RZ] ;  /* 0x00000000fffff984 */ /* 0x000fe20000000800 */
[----:B------:R-:W-:Y:S01]  /*7cf0*/  @!PT LDS RZ, [RZ] ;  /* 0x00000000fffff984 */ /* 0x000fe20000000800 */
[----:B------:R-:W-:Y:S01]  /*7d00*/  @!PT LDS RZ, [RZ] ;  /* 0x00000000fffff984 */ /* 0x000fe20000000800 */
[----:B------:R-:W-:Y:S01]  /*7d10*/  @!PT LDS RZ, [RZ] ;  /* 0x00000000fffff984 */ /* 0x000fe20000000800 */
[----:B------:R3:W-:Y:S07]  /*7d20*/  MEMBAR.ALL.CTA ;  /* 0x0000000000007992 */ /* 0x0007ee0000008000 */
[----:B---3--:R-:W3:Y:S02]  /*7d30*/  FENCE.VIEW.ASYNC.S ;  /* 0x00000000000073c6 */ /* 0x008ee40000000000 */
[----:B---3--:R-:W-:Y:S06]  /*7d40*/  BAR.SYNC.DEFER_BLOCKING 0x1, 0x80 ;  /* 0x0042000000007b1d */ /* 0x008fec0000010000 */
[----:B------:R-:W-:Y:S05]  /*7d50*/  @P0 BRA `(.L_x_125) ;  /* 0x0000000000380947 */ /* 0x000fea0003800000 */
[----:B------:R-:W-:Y:S01]  /*7d60*/  UIADD3 UR4, UPT, UPT, UR43, 0x200, URZ ;  /* 0x000002002b047890 */ /* 0x000fe2000fffe0ff */
[----:B------:R-:W-:Y:S01]  /*7d70*/  UMOV UR51, UR36 ;  /* 0x0000002400337c82 */ /* 0x000fe20008000000 */
[----:B------:R-:W-:Y:S02]  /*7d80*/  UIADD3 UR9, UPT, UPT, UR49, 0x80, URZ ;  /* 0x0000008031097890 */ /* 0x000fe4000fffe0ff */
[----:B------:R-:W-:Y:S02]  /*7d90*/  UIADD3 UR8, UPT, UPT, UR43, 0x1200, URZ ;  /* 0x000012002b087890 */ /* 0x000fe4000fffe0ff */
[----:B------:R-:W-:Y:S01]  /*7da0*/  MOV R60, UR4 ;  /* 0x00000004003c7c02 */ /* 0x000fe20008000f00 */
[----:B------:R-:W-:Y:S01]  /*7db0*/  UIADD3 UR4, UP0, UPT, UR54, 0x680, URZ ;  /* 0x0000068036047890 */ /* 0x000fe2000ff1e0ff */
[----:B------:R-:W-:Y:S02]  /*7dc0*/  UMOV UR10, UR50 ;  /* 0x00000032000a7c82 */ /* 0x000fe40008000000 */
[----:B------:R-:W-:Y:S01]  /*7dd0*/  R2UR UR48, R60 ;  /* 0x000000003c3072ca */ /* 0x000fe200000e0000 */
[----:B------:R-:W-:Y:S01]  /*7de0*/  UIADD3.X UR5, UPT, UPT, URZ, UR55, URZ, UP0, !UPT ;  /* 0x00000037ff057290 */ /* 0x000fe200087fe4ff */
[----:B------:R-:W-:Y:S11]  /*7df0*/  UMOV UR11, UR36 ;  /* 0x00000024000b7c82 */ /* 0x000ff60008000000 */
[----:B------:R3:W-:Y:S01]  /*7e00*/  UTMASTG.3D [UR48], [UR4] ;  /* 0x00000030040073b5 */ /* 0x0007e20008010000 */
[----:B------:R3:W-:Y:S01]  /*7e10*/  UTMASTG.3D [UR8], [UR4] ;  /* 0x00000008040073b5 */ /* 0x0007e20008010000 */
[----:B------:R0:W-:Y:S01]  /*7e20*/  UTMACMDFLUSH ;  /* 0x00000000000079b7 */ /* 0x0001e20000000000 */
[----:B---3--:R-:W-:Y:S04]  /*7e30*/  DEPBAR.LE SB0, 0x1 ;  /* 0x000080400000791a */ /* 0x008fe80000000000 */
.L_x_125:
[----:B------:R-:W-:Y:S05]  /*7e40*/  BSYNC.RECONVERGENT B0 ;  /* 0x0000000000007941 */ /* 0x000fea0003800200 */
.L_x_124:
[----:B------:R-:W-:Y:S01]  /*7e50*/  BAR.SYNC.DEFER_BLOCKING 0x1, 0x80 ;  /* 0x0042000000007b1d */ /* 0x000fe20000010000 */
[----:B------:R-:W-:Y:S01]  /*7e60*/  ISETP.NE.AND P1, PT, R73, RZ, PT ;  /* 0x000000ff4900720c */ /* 0x000fe20003f25270 */
[----:B------:R-:W-:Y:S01]  /*7e70*/  UISETP.NE.AND UP0, UPT, UR52, URZ, UPT ;  /* 0x000000ff3400728c */ /* 0x000fe2000bf05270 */
[----:B------:R-:W-:Y:S11]  /*7e80*/  LEA R2, R26, UR43, 0x3 ;  /* 0x0000002b1a027c11 */ /* 0x000ff6000f8e18ff */
[----:B------:R-:W-:Y:S01]  /*7e90*/  @P1 SHF.L.U32 R3, RZ, 0x1f, RZ ;  /* 0x0000001fff031819 */ /* 0x000fe200000006ff */
[----:B------:R-:W-:Y:S06]  /*7ea0*/  BRA.U !UP0, `(.L_x_126) ;  /* 0x0000000108247547 */ /* 0x000fec000b800000 */
[----:B-1----:R-:W-:Y:S01]  /*7eb0*/  IMAD.U32 R4, RZ, RZ, UR47 ;  /* 0x0000002fff047e24 */ /* 0x002fe2000f8e00ff */
[----:B------:R-:W-:Y:S01]  /*7ec0*/  MOV R0, UR53 ;  /* 0x0000003500007c02 */ /* 0x000fe20008000f00 */
[----:B------:R-:W-:Y:S03]  /*7ed0*/  UIADD3 UR4, UPT, UPT, UR47, 0x1, URZ ;  /* 0x000000012f047890 */ /* 0x000fe6000fffe0ff */
[----:B------:R-:W-:Y:S01]  /*7ee0*/  @P1 LEA R4, R4, UR43, 0x3 ;  /* 0x0000002b04041c11 */ /* 0x000fe2000f8e18ff */
[----:B------:R-:W-:Y:S04]  /*7ef0*/  UISETP.NE.AND UP0, UPT, UR4, 0x4, UPT ;  /* 0x000000040400788c */ /* 0x000fe8000bf05270 */
[----:B------:R-:W-:Y:S01]  /*7f00*/  @P1 VIADD R4, R4, 0x60 ;  /* 0x0000006004041836 */ /* 0x000fe20000000000 */
[----:B------:R-:W-:Y:S04]  /*7f10*/  USEL UR47, UR4, URZ, UP0 ;  /* 0x000000ff042f7287 */ /* 0x000fe80008000000 */
[----:B------:R-:W-:Y:S04]  /*7f20*/  @P1 PRMT R0, R0, 0x654, R4 ;  /* 0x0000065400001816 */ /* 0x000fe80000000004 */
[----:B------:R3:W-:Y:S04]  /*7f30*/  @P1 SYNCS.ARRIVE.TRANS64.RED.A1T0 RZ, [R0+URZ], RZ ;  /* 0x000000ff00ff19a7 */ /* 0x0007e800081004ff */
.L_x_126:
[----:B------:R-:W4:Y:S01]  /*7f40*/  @P1 SYNCS.PHASECHK.TRANS64.TRYWAIT P0, [R2+URZ+0x40], R3 ;  /* 0x00004003020015a7 */ /* 0x000f2200080011ff */
[----:B------:R-:W-:Y:S01]  /*7f50*/  BSSY B1, `(.L_x_127) ;  /* 0x0000016000017945 */ /* 0x000fe20003800000 */
[----:B----4-:R-:W-:Y:S03]  /*7f60*/  @P1 SEL R75, RZ, 0x1, !P0 ;  /* 0x00000001ff4b1807 */ /* 0x010fe60004000000 */
[----:B------:R-:W-:Y:S05]  /*7f70*/  @!P1 BRA `(.L_x_128) ;  /* 0x00000000004c9947 */ /* 0x000fea0003800000 */
[----:B------:R-:W-:Y:S01]  /*7f80*/  ISETP.NE.AND P0, PT, R75, RZ, PT ;  /* 0x000000ff4b00720c */ /* 0x000fe20003f05270 */
[----:B------:R-:W-:Y:S01]  /*7f90*/  BSSY B0, `(.L_x_129) ;  /* 0x000000b000007945 */ /* 0x000fe20003800000 */
[----:B------:R-:W-:Y:S11]  /*7fa0*/  ISETP.NE.AND P1, PT, R76, RZ, PT ;  /* 0x000000ff4c00720c */ /* 0x000ff60003f25270 */
[----:B------:R-:W-:Y:S02]  /*7fb0*/  @!UPT UIADD3 URZ, UPT, UPT, URZ, URZ, URZ ;  /* 0x000000fffffff290 */ /* 0x000fe4000fffe0ff */
[C---:B-1----:R-:W-:Y:S01]  /*7fc0*/  @P1 IMAD R6, R26.reuse, 0x2000, R68 ;  /* 0x000020001a061824 */ /* 0x042fe200078e0244 */
[C---:B------:R-:W-:Y:S01]  /*7fd0*/  @P1 LEA R4, R26.reuse, R66, 0xd ;  /* 0x000000421a041211 */ /* 0x040fe200078e68ff */
[C---:B------:R-:W-:Y:S02]  /*7fe0*/  @P1 IMAD R5, R26.reuse, 0x2000, R67 ;  /* 0x000020001a051824 */ /* 0x040fe400078e0243 */
[----:B------:R-:W-:Y:S01]  /*7ff0*/  @P1 IMAD R3, R26, 0x2000, R63 ;  /* 0x000020001a031824 */ /* 0x000fe200078e023f */
[----:B------:R-:W-:Y:S06]  /*8000*/  @P0 BRA `(.L_x_130) ;  /* 0x00000000000c0947 */ /* 0x000fec0003800000 */
[----:B---3--:R-:W-:Y:S04]  /*8010*/  SHF.L.U32 R0, RZ, 0x1f, RZ ;  /* 0x0000001fff007819 */ /* 0x008fe800000006ff */
[----:B------:R-:W1:Y:S02]  /*8020*/  SYNCS.PHASECHK.TRANS64.TRYWAIT P0, [R2+URZ+0x40], R0 ;  /* 0x00004000020075a7 */ /* 0x000e6400080011ff */
[----:B-1----:R-:W-:Y:S05]  /*8030*/  @!P0 BRA `(.L_x_131) ;  /* 0x00000054001c8947 */ /* 0x002fea0003800000 */
.L_x_130:
[----:B------:R-:W-:Y:S05]  /*8040*/  BSYNC B0 ;  /* 0x0000000000007941 */ /* 0x000fea0003800000 */
.L_x_129:
[----:B------:R-:W-:Y:S02]  /*8050*/  ISETP.NE.AND P0, PT, R76, RZ, PT ;  /* 0x000000ff4c00720c */ /* 0x000fe40003f05270 */
[----:B------:R-:W-:Y:S11]  /*8060*/  IADD3 R26, PT, PT, R26, 0x1, RZ ;  /* 0x000000011a1a7810 */ /* 0x000ff60007ffe0ff */
[----:B------:R4:W1:Y:S04]  /*8070*/  @P0 LDS.128 R44, [R6] ;  /* 0x00000000062c0984 */ /* 0x0008680000000c00 */
[----:B------:R4:W1:Y:S04]  /*8080*/  @P0 LDS.128 R40, [R5+0x10] ;  /* 0x0000100005280984 */ /* 0x0008680000000c00 */
[----:B------:R4:W1:Y:S04]  /*8090*/  @P0 LDS.128 R32, [R4+0x20] ;  /* 0x0000200004200984 */ /* 0x0008680000000c00 */
[----:B------:R4:W1:Y:S02]  /*80a0*/  @P0 LDS.128 R36, [R3+0x30] ;  /* 0x0000300003240984 */ /* 0x0008640000000c00 */
.L_x_128:
[----:B------:R-:W-:Y:S05]  /*80b0*/  BSYNC B1 ;  /* 0x0000000000017941 */ /* 0x000fea0003800000 */
.L_x_127:
[----:B-1-3--:R-:W-:Y:S05]  /*80c0*/  VIADD R0, R25, 0x10 ;  /* 0x0000001019007836 */ /* 0x00afea0000000000 */
[----:B------:R-:W-:Y:S04]  /*80d0*/  SHF.R.U32.HI R0, RZ, 0x15, R0 ;  /* 0x00000015ff007819 */ /* 0x000fe80000011600 */
[----:B------:R-:W-:Y:S11]  /*80e0*/  LOP3.LUT P0, RZ, R0, 0x3, R57, 0x48, !PT ;  /* 0x0000000300ff7812 */ /* 0x000ff60007804839 */
[----:B------:R-:W-:Y:S02]  /*80f0*/  @!UPT UIADD3 URZ, UPT, UPT, URZ, URZ, URZ ;  /* 0x000000fffffff290 */ /* 0x000fe4000fffe0ff */
[----:B------:R-:W-:Y:S05]  /*8100*/  @!P0 BRA `(.L_x_132) ;  /* 0x0000000000408947 */ /* 0x000fea0003800000 */
[----:B------:R-:W1:Y:S01]  /*8110*/  LDCU.64 UR8, c[0x4][0x70] ;  /* 0x01000e00ff0877ac */ /* 0x000e620008000a00 */
[----:B----4-:R-:W-:Y:S01]  /*8120*/  MOV R3, 0x0 ;  /* 0x0000000000037802 */ /* 0x010fe20000000f00 */
[----:B------:R-:W-:Y:S02]  /*8130*/  HFMA2 R12, -RZ, RZ, 0, 5.9604644775390625e-08 ;  /* 0x00000001ff0c7431 */ /* 0x000fe400000001ff */
[----:B------:R-:W-:Y:S02]  /*8140*/  IMAD.MOV.U32 R8, RZ, RZ, 0x192 ;  /* 0x00000192ff087424 */ /* 0x000fe400078e00ff */
[----:B------:R-:W-:Y:S01]  /*8150*/  IMAD.MOV.U32 R13, RZ, RZ, RZ ;  /* 0x000000ffff0d7224 */ /* 0x000fe200078e00ff */
[----:B------:R-:W3:Y:S01]  /*8160*/  LDCU.64 UR6, c[0x4][0x78] ;  /* 0x01000f00ff0677ac */ /* 0x000ee20008000a00 */
[----:B------:R-:W4:Y:S01]  /*8170*/  LDC.64 R2, c[0x4][R3] ;  /* 0x0100000003027b82 */ /* 0x000f220000000a00 */
[----:B------:R-:W5:Y:S01]  /*8180*/  LDCU.64 UR4, c[0x4][0x10] ;  /* 0x01000200ff0477ac */ /* 0x000f620008000a00 */
[----:B-1----:R-:W-:Y:S01]  /*8190*/  MOV R5, UR9 ;  /* 0x0000000900057c02 */ /* 0x002fe20008000f00 */
[----:B------:R-:W-:Y:S01]  /*81a0*/  IMAD.U32 R4, RZ, RZ, UR8 ;  /* 0x00000008ff047e24 */ /* 0x000fe2000f8e00ff */
[----:B---3--:R-:W-:Y:S01]  /*81b0*/  MOV R7, UR7 ;  /* 0x0000000700077c02 */ /* 0x008fe20008000f00 */
[----:B------:R-:W-:Y:S01]  /*81c0*/  IMAD.U32 R6, RZ, RZ, UR6 ;  /* 0x00000006ff067e24 */ /* 0x000fe2000f8e00ff */
[----:B-----5:R-:W-:Y:S01]  /*81d0*/  MOV R11, UR5 ;  /* 0x00000005000b7c02 */ /* 0x020fe20008000f00 */
[----:B------:R-:W-:Y:S02]  /*81e0*/  IMAD.U32 R10, RZ, RZ, UR4 ;  /* 0x00000004ff0a7e24 */ /* 0x000fe4000f8e00ff */
[----:B------:R-:W-:Y:S07]  /*81f0*/  LEPC R20, `(.L_x_132) ;  /* 0x000000001014794e */ /* 0x000fee0000000000 */
[----:B--2-4-:R-:W-:Y:S05]  /*8200*/  CALL.ABS.NOINC R2 ;  /* 0x0000000002007343 */ /* 0x014fea0003c00000 */
.L_x_132:
[----:B------:R-:W-:Y:S01]  /*8210*/  ISETP.NE.AND P6, PT, R73, RZ, PT ;  /* 0x000000ff4900720c */ /* 0x000fe20003fc5270 */
[----:B------:R-:W-:Y:S05]  /*8220*/  WARPSYNC.ALL ;  /* 0x0000000000007948 */ /* 0x000fea0003800000 */
[----:B------:R-:W-:Y:S01]  /*8230*/  R2UR UR4, R25 ;  /* 0x00000000190472ca */ /* 0x000fe200000e0000 */
[----:B------:R-:W-:Y:S01]  /*8240*/  IMAD.U32 R0, RZ, RZ, UR47 ;  /* 0x0000002fff007e24 */ /* 0x000fe2000f8e00ff */
[----:B------:R-:W-:Y:S01]  /*8250*/  LOP3.LUT R20, R44, 0xffffe000, RZ, 0xc0, !PT ;  /* 0xffffe0002c147812 */ /* 0x000fe200078ec0ff */
[----:B------:R-:W-:Y:S01]  /*8260*/  IMAD.U32 R21, RZ, RZ, UR53 ;  /* 0x00000035ff157e24 */ /* 0x000fe2000f8e00ff */
[----:B------:R-:W-:Y:S01]  /*8270*/  ISETP.NE.AND P0, PT, R70, RZ, PT ;  /* 0x000000ff4600720c */ /* 0x000fe20003f05270 */
[----:B------:R-:W-:Y:S02]  /*8280*/  BSSY.RECONVERGENT B0, `(.L_x_133) ;  /* 0x0000060000007945 */ /* 0x000fe40003800200 */
[----:B------:R-:W-:Y:S05]  /*8290*/  @P6 LEA R0, R0, UR43, 0x3 ;  /* 0x0000002b00006c11 */ /* 0x000fea000f8e18ff */
[----:B------:R-:W-:Y:S01]  /*82a0*/  @P6 VIADD R0, R0, 0x60 ;  /* 0x0000006000006836 */ /* 0x000fe20000000000 */
[----:B----4-:R-:W1:Y:S04]  /*82b0*/  LDTM.x16 R4, tmem[UR4+0x10] ;  /* 0x00001004000479ee */ /* 0x010e680008240000 */
[----:B------:R-:W-:Y:S01]  /*82c0*/  @P6 PRMT R21, R21, 0x654, R0 ;  /* 0x0000065415156816 */ /* 0x000fe20000000000 */
[C---:B-1----:R-:W-:Y:S01]  /*82d0*/  FMUL R0, R24.reuse, R4 ;  /* 0x0000000418007220 */ /* 0x042fe20000400000 */
[C---:B------:R-:W-:Y:S01]  /*82e0*/  FMUL R4, R24.reuse, R8 ;  /* 0x0000000818047220 */ /* 0x040fe20000400000 */
[C---:B------:R-:W-:Y:S01]  /*82f0*/  FMUL R8, R24.reuse, R12 ;  /* 0x0000000c18087220 */ /* 0x040fe20000400000 */
[C---:B------:R-:W-:Y:S01]  /*8300*/  FMUL R12, R24.reuse, R16 ;  /* 0x00000010180c7220 */ /* 0x040fe20000400000 */
[----:B------:R-:W-:Y:S01]  /*8310*/  LOP3.LUT R16, R45, 0xffffe000, RZ, 0xc0, !PT ;  /* 0xffffe0002d107812 */ /* 0x000fe200078ec0ff */
[C---:B------:R-:W-:Y:S01]  /*8320*/  FMUL R2, R24.reuse, R5 ;  /* 0x0000000518027220 */ /* 0x040fe20000400000 */
[C---:B------:R-:W-:Y:S01]  /*8330*/  FMUL R3, R24.reuse, R6 ;  /* 0x0000000618037220 */ /* 0x040fe20000400000 */
[----:B------:R-:W-:Y:S01]  /*8340*/  FMUL R5, R24, R9 ;  /* 0x0000000918057220 */ /* 0x000fe20000400000 */
[----:B------:R-:W-:Y:S01]  /*8350*/  FFMA R28, R27, R20, R0 ;  /* 0x000000141b1c7223 */ /* 0x000fe20000000000 */
[----:B------:R-:W-:Y:S01]  /*8360*/  LOP3.LUT R0, R46, 0xffffe000, RZ, 0xc0, !PT ;  /* 0xffffe0002e007812 */ /* 0x000fe200078ec0ff */
[C---:B------:R-:W-:Y:S01]  /*8370*/  FMUL R6, R24.reuse, R10 ;  /* 0x0000000a18067220 */ /* 0x040fe20000400000 */
[C---:B------:R-:W-:Y:S01]  /*8380*/  FMUL R9, R24.reuse, R13 ;  /* 0x0000000d18097220 */ /* 0x040fe20000400000 */
[C---:B------:R-:W-:Y:S01]  /*8390*/  FMUL R10, R24.reuse, R14 ;  /* 0x0000000e180a7220 */ /* 0x040fe20000400000 */
[----:B------:R-:W-:Y:S01]  /*83a0*/  F2FP.TF32.F32.PACK_B R28, R28 ;  /* 0x0000001cff1c723e */ /* 0x000fe200024050ff */
[C---:B------:R-:W-:Y:S01]  /*83b0*/  FMUL R13, R24.reuse, R17 ;  /* 0x00000011180d7220 */ /* 0x040fe20000400000 */
[----:B------:R-:W-:Y:S01]  /*83c0*/  LOP3.LUT R17, R47, 0xffffe000, RZ, 0xc0, !PT ;  /* 0xffffe0002f117812 */ /* 0x000fe200078ec0ff */
[----:B------:R-:W-:Y:S01]  /*83d0*/  FMUL R14, R24, R18 ;  /* 0x00000012180e7220 */ /* 0x000fe20000400000 */
[----:B------:R-:W-:Y:S01]  /*83e0*/  LOP3.LUT R18, R40, 0xffffe000, RZ, 0xc0, !PT ;  /* 0xffffe00028127812 */ /* 0x000fe200078ec0ff */
[----:B------:R-:W-:Y:S01]  /*83f0*/  FFMA R29, R27, R16, R2 ;  /* 0x000000101b1d7223 */ /* 0x000fe20000000002 */
[----:B------:R-:W-:Y:S01]  /*8400*/  LOP3.LUT R2, R41, 0xffffe000, RZ, 0xc0, !PT ;  /* 0xffffe00029027812 */ /* 0x000fe200078ec0ff */
[----:B------:R-:W-:Y:S01]  /*8410*/  FMUL R7, R24, R7 ;  /* 0x0000000718077220 */ /* 0x000fe20000400000 */
[----:B------:R-:W-:Y:S01]  /*8420*/  LOP3.LUT R16, R33, 0xffffe000, RZ, 0xc0, !PT ;  /* 0xffffe00021107812 */ /* 0x000fe200078ec0ff */
[C---:B------:R-:W-:Y:S01]  /*8430*/  FFMA R30, R27.reuse, R0, R3 ;  /* 0x000000001b1e7223 */ /* 0x040fe20000000003 */
[----:B------:R-:W-:Y:S01]  /*8440*/  LOP3.LUT R0, R42, 0xffffe000, RZ, 0xc0, !PT ;  /* 0xffffe0002a007812 */ /* 0x000fe200078ec0ff */
[C---:B------:R-:W-:Y:S01]  /*8450*/  FFMA R31, R27.reuse, R17, R7 ;  /* 0x000000111b1f7223 */ /* 0x040fe20000000007 */
[----:B------:R-:W-:Y:S01]  /*8460*/  F2FP.TF32.F32.PACK_B R29, R29 ;  /* 0x0000001dff1d723e */ /* 0x000fe200024050ff */
[C---:B------:R-:W-:Y:S01]  /*8470*/  FFMA R4, R27.reuse, R18, R4 ;  /* 0x000000121b047223 */ /* 0x040fe20000000004 */
[----:B------:R-:W-:Y:S01]  /*8480*/  F2FP.TF32.F32.PACK_B R30, R30 ;  /* 0x0000001eff1e723e */ /* 0x000fe200024050ff */
[----:B------:R-:W-:Y:S01]  /*8490*/  FFMA R5, R27, R2, R5 ;  /* 0x000000021b057223 */ /* 0x000fe20000000005 */
[----:B------:R-:W-:Y:S01]  /*84a0*/  LOP3.LUT R2, R43, 0xffffe000, RZ, 0xc0, !PT ;  /* 0xffffe0002b027812 */ /* 0x000fe200078ec0ff */
[----:B------:R-:W-:Y:S01]  /*84b0*/  FMUL R11, R24, R11 ;  /* 0x0000000b180b7220 */ /* 0x000fe20000400000 */
[----:B------:R-:W-:Y:S01]  /*84c0*/  F2FP.TF32.F32.PACK_B R31, R31 ;  /* 0x0000001fff1f723e */ /* 0x000fe200024050ff */
[C---:B------:R-:W-:Y:S01]  /*84d0*/  FFMA R6, R27.reuse, R0, R6 ;  /* 0x000000001b067223 */ /* 0x040fe20000000006 */
[----:B------:R-:W-:Y:S01]  /*84e0*/  LOP3.LUT R3, R32, 0xffffe000, RZ, 0xc0, !PT ;  /* 0xffffe00020037812 */ /* 0x000fe200078ec0ff */
[----:B------:R-:W-:Y:S01]  /*84f0*/  FFMA R7, R27, R2, R11 ;  /* 0x000000021b077223 */ /* 0x000fe2000000000b */
[----:B------:R-:W-:Y:S01]  /*8500*/  F2FP.TF32.F32.PACK_B R4, R4 ;  /* 0x00000004ff04723e */ /* 0x000fe200024050ff */
[----:B------:R1:W-:Y:S01]  /*8510*/  STS.128 [R68+0x2000], R28 ;  /* 0x0020001c44007388 */ /* 0x0003e20000000c00 */
[----:B------:R-:W-:Y:S01]  /*8520*/  LOP3.LUT R0, R34, 0xffffe000, RZ, 0xc0, !PT ;  /* 0xffffe00022007812 */ /* 0x000fe200078ec0ff */
[----:B------:R-:W-:Y:S01]  /*8530*/  FMUL R15, R24, R15 ;  /* 0x0000000f180f7220 */ /* 0x000fe20000400000 */
[----:B------:R-:W-:Y:S01]  /*8540*/  LOP3.LUT R2, R35, 0xffffe000, RZ, 0xc0, !PT ;  /* 0xffffe00023027812 */ /* 0x000fe200078ec0ff */
[C---:B------:R-:W-:Y:S01]  /*8550*/  FFMA R8, R27.reuse, R3, R8 ;  /* 0x000000031b087223 */ /* 0x040fe20000000008 */
[----:B------:R-:W-:Y:S01]  /*8560*/  F2FP.TF32.F32.PACK_B R5, R5 ;  /* 0x00000005ff05723e */ /* 0x000fe200024050ff */
[C---:B------:R-:W-:Y:S01]  /*8570*/  FFMA R9, R27.reuse, R16, R9 ;  /* 0x000000101b097223 */ /* 0x040fe20000000009 */
[----:B------:R-:W-:Y:S01]  /*8580*/  F2FP.TF32.F32.PACK_B R6, R6 ;  /* 0x00000006ff06723e */ /* 0x000fe200024050ff */
[C---:B------:R-:W-:Y:S01]  /*8590*/  FFMA R10, R27.reuse, R0, R10 ;  /* 0x000000001b0a7223 */ /* 0x040fe2000000000a */
[----:B------:R-:W-:Y:S01]  /*85a0*/  F2FP.TF32.F32.PACK_B R7, R7 ;  /* 0x00000007ff07723e */ /* 0x000fe200024050ff */
[----:B------:R-:W-:Y:S01]  /*85b0*/  FFMA R11, R27, R2, R15 ;  /* 0x000000021b0b7223 */ /* 0x000fe2000000000f */
[----:B------:R-:W-:Y:S01]  /*85c0*/  LOP3.LUT R0, R36, 0xffffe000, RZ, 0xc0, !PT ;  /* 0xffffe00024007812 */ /* 0x000fe200078ec0ff */
[----:B------:R-:W-:Y:S01]  /*85d0*/  FMUL R19, R24, R19 ;  /* 0x0000001318137220 */ /* 0x000fe20000400000 */
        /* <DEDUP_REMOVED lines=16> */
[----:B------:R-:W-:Y:S02]  /*86e0*/  F2FP.TF32.F32.PACK_B R15, R15 ;  /* 0x0000000fff0f723e */ /* 0x000fe400024050ff */
[----:B------:R-:W-:Y:S02]  /*86f0*/  LEA R0, R26, UR43, 0x3 ;  /* 0x0000002b1a007c11 */ /* 0x000fe4000f8e18ff */
[----:B------:R-:W-:Y:S01]  /*8700*/  @P6 SHF.L.U32 R2, RZ, 0x1f, RZ ;  /* 0x0000001fff026819 */ /* 0x000fe200000006ff */
        /* <DEDUP_REMOVED lines=9> */
[----:B------:R-:W-:Y:S02]  /*87a0*/  UIADD3 UR4, UP0, UPT, UR54, 0x680, URZ ;  /* 0x0000068036047890 */ /* 0x000fe4000ff1e0ff */
[----:B------:R-:W-:Y:S02]  /*87b0*/  UIADD3 UR13, UPT, UPT, UR49, 0x10, URZ ;  /* 0x00000010310d7890 */ /* 0x000fe4000fffe0ff */
[----:B------:R-:W-:Y:S02]  /*87c0*/  UIADD3 UR12, UPT, UPT, UR43, 0x2200, URZ ;  /* 0x000022002b0c7890 */ /* 0x000fe4000fffe0ff */
[----:B------:R-:W-:Y:S01]  /*87d0*/  UIADD3.X UR5, UPT, UPT, URZ, UR55, URZ, UP0, !UPT ;  /* 0x00000037ff057290 */ /* 0x000fe200087fe4ff */
[----:B------:R-:W-:Y:S01]  /*87e0*/  UMOV UR14, UR50 ;  /* 0x00000032000e7c82 */ /* 0x000fe20008000000 */
[----:B------:R-:W-:Y:S01]  /*87f0*/  UMOV UR15, UR36 ;  /* 0x00000024000f7c82 */ /* 0x000fe20008000000 */
[----:B------:R-:W-:Y:S02]  /*8800*/  UIADD3 UR9, UPT, UPT, UR49, 0x90, URZ ;  /* 0x0000009031097890 */ /* 0x000fe4000fffe0ff */
[----:B------:R-:W-:Y:S01]  /*8810*/  UIADD3 UR8, UPT, UPT, UR43, 0x3200, URZ ;  /* 0x000032002b087890 */ /* 0x000fe2000fffe0ff */
[----:B------:R-:W-:Y:S03]  /*8820*/  UMOV UR10, UR50 ;  /* 0x00000032000a7c82 */ /* 0x000fe60008000000 */
[----:B------:R3:W-:Y:S01]  /*8830*/  UTMASTG.3D [UR12], [UR4] ;  /* 0x0000000c040073b5 */ /* 0x0007e20008010000 */
[----:B------:R-:W-:Y:S04]  /*8840*/  UMOV UR11, UR36 ;  /* 0x00000024000b7c82 */ /* 0x000fe80008000000 */
[----:B------:R3:W-:Y:S01]  /*8850*/  UTMASTG.3D [UR8], [UR4] ;  /* 0x00000008040073b5 */ /* 0x0007e20008010000 */
[----:B------:R0:W-:Y:S01]  /*8860*/  UTMACMDFLUSH ;  /* 0x00000000000079b7 */ /* 0x0001e20000000000 */
[----:B---3--:R-:W-:Y:S04]  /*8870*/  DEPBAR.LE SB0, 0x1 ;  /* 0x000080400000791a */ /* 0x008fe80000000000 */
.L_x_134:
[----:B------:R-:W-:Y:S05]  /*8880*/  BSYNC.RECONVERGENT B0 ;  /* 0x0000000000007941 */ /* 0x000fea0003800200 */
.L_x_133:
[----:B------:R-:W-:Y:S01]  /*8890*/  BAR.SYNC.DEFER_BLOCKING 0x1, 0x80 ;  /* 0x0042000000007b1d */ /* 0x000fe20000010000 */
[----:B------:R-:W-:Y:S04]  /*88a0*/  UIADD3 UR4, UPT, UPT, UR47, 0x1, URZ ;  /* 0x000000012f047890 */ /* 0x000fe8000fffe0ff */
[----:B------:R-:W-:Y:S04]  /*88b0*/  UISETP.NE.AND UP0, UPT, UR4, 0x4, UPT ;  /* 0x000000040400788c */ /* 0x000fe8000bf05270 */
[----:B------:R-:W-:Y:S01]  /*88c0*/  USEL UR46, UR4, URZ, UP0 ;  /* 0x000000ff042e7287 */ /* 0x000fe20008000000 */
[----:B------:R3:W-:Y:S01]  /*88d0*/  @P6 SYNCS.ARRIVE.TRANS64.RED.A1T0 RZ, [R21+URZ], RZ ;  /* 0x000000ff15ff69a7 */ /* 0x0007e200081004ff */
[----:B------:R-:W-:Y:S01]  /*88e0*/  BSSY B1, `(.L_x_135) ;  /* 0x0000017000017945 */ /* 0x000fe20003800000 */
[----:B------:R-:W4:Y:S02]  /*88f0*/  @P6 SYNCS.PHASECHK.TRANS64.TRYWAIT P0, [R0+URZ+0x40], R2 ;  /* 0x00004002000065a7 */ /* 0x000f2400080011ff */
[----:B----4-:R-:W-:Y:S01]  /*8900*/  @P6 SEL R75, RZ, 0x1, !P0 ;  /* 0x00000001ff4b6807 */ /* 0x010fe20004000000 */
[----:B---3--:R-:W-:Y:S06]  /*8910*/  @!P6 BRA `(.L_x_136) ;  /* 0x00000000004ce947 */ /* 0x008fec0003800000 */
        /* <DEDUP_REMOVED lines=9> */
[----:B------:R-:W-:Y:S04]  /*89b0*/  SHF.L.U32 R6, RZ, 0x1f, RZ ;  /* 0x0000001fff067819 */ /* 0x000fe800000006ff */
[----:B------:R-:W1:Y:S02]  /*89c0*/  SYNCS.PHASECHK.TRANS64.TRYWAIT P0, [R0+URZ+0x40], R6 ;  /* 0x00004006000075a7 */ /* 0x000e6400080011ff */
[----:B-1----:R-:W-:Y:S05]  /*89d0*/  @!P0 BRA `(.L_x_139) ;  /* 0x0000004800c88947 */ /* 0x002fea0003800000 */
.L_x_138:
[----:B------:R-:W-:Y:S05]  /*89e0*/  BSYNC B0 ;  /* 0x0000000000007941 */ /* 0x000fea0003800000 */
.L_x_137:
[----:B------:R-:W-:Y:S02]  /*89f0*/  ISETP.NE.AND P0, PT, R76, RZ, PT ;  /* 0x000000ff4c00720c */ /* 0x000fe40003f05270 */
[----:B------:R-:W-:Y:S11]  /*8a00*/  IADD3 R26, PT, PT, R26, 0x1, RZ ;  /* 0x000000011a1a7810 */ /* 0x000ff60007ffe0ff */
[----:B------:R3:W4:Y:S04]  /*8a10*/  @P0 LDS.128 R44, [R5] ;  /* 0x00000000052c0984 */ /* 0x0007280000000c00 */
[----:B------:R3:W1:Y:S04]  /*8a20*/  @P0 LDS.128 R40, [R4+0x10] ;  /* 0x0000100004280984 */ /* 0x0006680000000c00 */
[----:B------:R3:W1:Y:S04]  /*8a30*/  @P0 LDS.128 R32, [R3+0x20] ;  /* 0x0000200003200984 */ /* 0x0006680000000c00 */
[----:B------:R3:W1:Y:S02]  /*8a40*/  @P0 LDS.128 R36, [R2+0x30] ;  /* 0x0000300002240984 */ /* 0x0006640000000c00 */
.L_x_136:
[----:B------:R-:W-:Y:S05]  /*8a50*/  BSYNC B1 ;  /* 0x0000000000017941 */ /* 0x000fea0003800000 */
.L_x_135:
[----:B-1----:R-:W-:Y:S05]  /*8a60*/  VIADD R0, R25, 0x20 ;  /* 0x0000002019007836 */ /* 0x002fea0000000000 */
[----:B------:R-:W-:Y:S04]  /*8a70*/  SHF.R.U32.HI R0, RZ, 0x15, R0 ;  /* 0x00000015ff007819 */ /* 0x000fe80000011600 */
[----:B------:R-:W-:Y:S11]  /*8a80*/  LOP3.LUT P0, RZ, R0, 0x3, R57, 0x48, !PT ;  /* 0x0000000300ff7812 */ /* 0x000ff60007804839 */
[----:B------:R-:W-:Y:S02]  /*8a90*/  @!UPT UIADD3 URZ, UPT, UPT, URZ, URZ, URZ ;  /* 0x000000fffffff290 */ /* 0x000fe4000fffe0ff */
[----:B------:R-:W-:Y:S05]  /*8aa0*/  @!P0 BRA `(.L_x_140) ;  /* 0x0000000000408947 */ /* 0x000fea0003800000 */
[----:B------:R-:W1:Y:S01]  /*8ab0*/  LDCU.64 UR8, c[0x4][0x70] ;  /* 0x01000e00ff0877ac */ /* 0x000e620008000a00 */
[----:B---3--:R-:W-:Y:S01]  /*8ac0*/  MOV R3, 0x0 ;  /* 0x0000000000037802 */ /* 0x008fe20000000f00 */
[----:B------:R-:W-:Y:S02]  /*8ad0*/  HFMA2 R12, -RZ, RZ, 0, 5.9604644775390625e-08 ;  /* 0x00000001ff0c7431 */ /* 0x000fe400000001ff */
[----:B------:R-:W-:Y:S02]  /*8ae0*/  IMAD.MOV.U32 R8, RZ, RZ, 0x192 ;  /* 0x00000192ff087424 */ /* 0x000fe400078e00ff */
[----:B------:R-:W-:Y:S01]  /*8af0*/  IMAD.MOV.U32 R13, RZ, RZ, RZ ;  /* 0x000000ffff0d7224 */ /* 0x000fe200078e00ff */
[----:B------:R-:W3:Y:S01]  /*8b00*/  LDCU.64 UR6, c[0x4][0x78] ;  /* 0x01000f00ff0677ac */ /* 0x000ee20008000a00 */
[----:B------:R-:W2:Y:S01]  /*8b10*/  LDC.64 R2, c[0x4][R3] ;  /* 0x0100000003027b82 */ /* 0x000ea20000000a00 */
        /* <DEDUP_REMOVED lines=9> */
.L_x_140:
[----:B------:R-:W-:Y:S01]  /*8bb0*/  ISETP.NE.AND P6, PT, R73, RZ, PT ;  /* 0x000000ff4900720c */ /* 0x000fe20003fc5270 */
[----:B------:R-:W-:Y:S05]  /*8bc0*/  WARPSYNC.ALL ;  /* 0x0000000000007948 */ /* 0x000fea0003800000 */
[----:B------:R-:W-:Y:S01]  /*8bd0*/  R2UR UR4, R25 ;  /* 0x00000000190472ca */ /* 0x000fe200000e0000 */
[----:B------:R-:W-:Y:S01]  /*8be0*/  IMAD.U32 R0, RZ, RZ, UR46 ;  /* 0x0000002eff007e24 */ /* 0x000fe2000f8e00ff */
[----:B----4-:R-:W-:Y:S01]  /*8bf0*/  LOP3.LUT R20, R44, 0xffffe000, RZ, 0xc0, !PT ;  /* 0xffffe0002c147812 */ /* 0x010fe200078ec0ff */
[----:B------:R-:W-:Y:S01]  /*8c00*/  IMAD.U32 R21, RZ, RZ, UR53 ;  /* 0x00000035ff157e24 */ /* 0x000fe2000f8e00ff */
[----:B------:R-:W-:Y:S01]  /*8c10*/  ISETP.NE.AND P0, PT, R70, RZ, PT ;  /* 0x000000ff4600720c */ /* 0x000fe20003f05270 */
[----:B------:R-:W-:Y:S02]  /*8c20*/  BSSY.RECONVERGENT B0, `(.L_x_141) ;  /* 0x0000060000007945 */ /* 0x000fe40003800200 */
[----:B------:R-:W-:Y:S05]  /*8c30*/  @P6 LEA R0, R0, UR43, 0x3 ;  /* 0x0000002b00006c11 */ /* 0x000fea000f8e18ff */
[----:B------:R-:W-:Y:S01]  /*8c40*/  @P6 VIADD R0, R0, 0x60 ;  /* 0x0000006000006836 */ /* 0x000fe20000000000 */
[----:B---3--:R-:W1:Y:S04]  /*8c50*/  LDTM.x16 R4, tmem[UR4+0x20] ;  /* 0x00002004000479ee */ /* 0x008e680008240000 */
        /* <DEDUP_REMOVED lines=92> */
.L_x_142:
[----:B------:R-:W-:Y:S05]  /*9220*/  BSYNC.RECONVERGENT B0 ;  /* 0x0000000000007941 */ /* 0x000fea0003800200 */
.L_x_141:
[----:B------:R-:W-:Y:S01]  /*9230*/  BAR.SYNC.DEFER_BLOCKING 0x1, 0x80 ;  /* 0x0042000000007b1d */ /* 0x000fe20000010000 */
[----:B------:R-:W-:Y:S01]  /*9240*/  UIADD3 UR4, UPT, UPT, UR46, 0x1, URZ ;  /* 0x000000012e047890 */ /* 0x000fe2000fffe0ff */
[----:B------:R-:W-:Y:S03]  /*9250*/  HFMA2 R77, -RZ, RZ, 0, 0 ;  /* 0x00000000ff4d7431 */ /* 0x000fe600000001ff */
        /* <DEDUP_REMOVED lines=19> */
.L_x_146:
[----:B------:R-:W-:Y:S05]  /*9390*/  BSYNC B0 ;  /* 0x0000000000007941 */ /* 0x000fea0003800000 */
.L_x_145:
[----:B------:R-:W-:Y:S01]  /*93a0*/  ISETP.NE.AND P0, PT, R76, RZ, PT ;  /* 0x000000ff4c00720c */ /* 0x000fe20003f05270 */
[----:B------:R-:W-:Y:S11]  /*93b0*/  VIADD R26, R26, 0x1 ;  /* 0x000000011a1a7836 */ /* 0x000ff60000000000 */
[----:B------:R-:W-:Y:S01]  /*93c0*/  @!UPT UIADD3 URZ, UPT, UPT, URZ, URZ, URZ ;  /* 0x000000fffffff290 */ /* 0x000fe2000fffe0ff */
[----:B------:R3:W4:Y:S04]  /*93d0*/  @P0 LDS.128 R44, [R5] ;  /* 0x00000000052c0984 */ /* 0x0007280000000c00 */
[----:B------:R3:W1:Y:S04]  /*93e0*/  @P0 LDS.128 R40, [R4+0x10] ;  /* 0x0000100004280984 */ /* 0x0006680000000c00 */
[----:B------:R3:W1:Y:S04]  /*93f0*/  @P0 LDS.128 R32, [R3+0x20] ;  /* 0x0000200003200984 */ /* 0x0006680000000c00 */
[----:B------:R3:W1:Y:S01]  /*9400*/  @P0 LDS.128 R36, [R2+0x30] ;  /* 0x0000300002240984 */ /* 0x0006620000000c00 */
[C---:B------:R-:W-:Y:S04]  /*9410*/  ISETP.NE.AND P0, PT, R26.reuse, 0x4, PT ;  /* 0x000000041a00780c */ /* 0x040fe80003f05270 */
[----:B------:R-:W-:Y:S02]  /*9420*/  SEL R26, R26, RZ, P0 ;  /* 0x000000ff1a1a7207 */ /* 0x000fe40000000000 */
[----:B------:R-:W-:Y:S02]  /*9430*/  SEL R77, RZ, 0x1, P0 ;  /* 0x00000001ff4d7807 */ /* 0x000fe40000000000 */
.L_x_144:
[----:B------:R-:W-:Y:S05]  /*9440*/  BSYNC B1 ;  /* 0x0000000000017941 */ /* 0x000fea0003800000 */
.L_x_143:
        /* <DEDUP_REMOVED lines=21> */
.L_x_148:
        /* <DEDUP_REMOVED lines=79> */
[----:B------:R-:W-:Y:S01]  /*9a90*/  @P6 SHF.L.U32 R2, R77, 0x1f, RZ ;  /* 0x0000001f4d026819 */ /* 0x000fe200000006ff */
        /* <DEDUP_REMOVED lines=23> */
.L_x_150:
[----:B------:R-:W-:Y:S05]  /*9c10*/  BSYNC.RECONVERGENT B0 ;  /* 0x0000000000007941 */ /* 0x000fea0003800200 */
.L_x_149:
        /* <DEDUP_REMOVED lines=18> */
[----:B------:R-:W-:Y:S04]  /*9d40*/  SHF.L.U32 R6, R77, 0x1f, RZ ;  /* 0x0000001f4d067819 */ /* 0x000fe800000006ff */
[----:B------:R-:W1:Y:S02]  /*9d50*/  SYNCS.PHASECHK.TRANS64.TRYWAIT P0, [R0+URZ+0x40], R6 ;  /* 0x00004006000075a7 */ /* 0x000e6400080011ff */
[----:B-1----:R-:W-:Y:S05]  /*9d60*/  @!P0 BRA `(.L_x_155) ;  /* 0x00000038000c8947 */ /* 0x002fea0003800000 */
.L_x_154:
[----:B------:R-:W-:Y:S05]  /*9d70*/  BSYNC B0 ;  /* 0x0000000000007941 */ /* 0x000fea0003800000 */
.L_x_153:
[----:B------:R-:W-:Y:S01]  /*9d80*/  ISETP.NE.AND P0, PT, R76, RZ, PT ;  /* 0x000000ff4c00720c */ /* 0x000fe20003f05270 */
[----:B------:R-:W-:Y:S11]  /*9d90*/  VIADD R26, R26, 0x1 ;  /* 0x000000011a1a7836 */ /* 0x000ff60000000000 */
[----:B------:R-:W-:Y:S01]  /*9da0*/  @!UPT UIADD3 URZ, UPT, UPT, URZ, URZ, URZ ;  /* 0x000000fffffff290 */ /* 0x000fe2000fffe0ff */
[----:B------:R3:W4:Y:S04]  /*9db0*/  @P0 LDS.128 R44, [R5] ;  /* 0x00000000052c0984 */ /* 0x0007280000000c00 */
[----:B------:R3:W2:Y:S04]  /*9dc0*/  @P0 LDS.128 R40, [R4+0x10] ;  /* 0x0000100004280984 */ /* 0x0006a80000000c00 */
[----:B------:R3:W2:Y:S04]  /*9dd0*/  @P0 LDS.128 R32, [R3+0x20] ;  /* 0x0000200003200984 */ /* 0x0006a80000000c00 */
[----:B------:R3:W2:Y:S01]  /*9de0*/  @P0 LDS.128 R36, [R2+0x30] ;  /* 0x0000300002240984 */ /* 0x0006a20000000c00 */
[C---:B------:R-:W-:Y:S04]  /*9df0*/  ISETP.NE.AND P0, PT, R26.reuse, 0x4, PT ;  /* 0x000000041a00780c */ /* 0x040fe80003f05270 */
[----:B-1----:R-:W-:Y:S02]  /*9e00*/  SEL R0, RZ, 0x1, P0 ;  /* 0x00000001ff007807 */ /* 0x002fe40000000000 */
[----:B------:R-:W-:Y:S02]  /*9e10*/  SEL R26, R26, RZ, P0 ;  /* 0x000000ff1a1a7207 */ /* 0x000fe40000000000 */
[----:B------:R-:W-:Y:S02]  /*9e20*/  LOP3.LUT R77, R77, R0, RZ, 0x3c, !PT ;  /* 0x000000004d4d7212 */ /* 0x000fe400078e3cff */
.L_x_152:
[----:B------:R-:W-:Y:S05]  /*9e30*/  BSYNC B1 ;  /* 0x0000000000017941 */ /* 0x000fea0003800000 */
.L_x_151:
[----:B------:R-:W-:Y:S05]  /*9e40*/  VIADD R0, R25, 0x40 ;  /* 0x0000004019007836 */ /* 0x000fea0000000000 */
[----:B------:R-:W-:Y:S04]  /*9e50*/  SHF.R.U32.HI R0, RZ, 0x15, R0 ;  /* 0x00000015ff007819 */ /* 0x000fe80000011600 */
[----:B------:R-:W-:Y:S11]  /*9e60*/  LOP3.LUT P0, RZ, R0, 0x3, R57, 0x48, !PT ;  /* 0x0000000300ff7812 */ /* 0x000ff60007804839 */
[----:B------:R-:W-:Y:S02]  /*9e70*/  @!UPT UIADD3 URZ, UPT, UPT, URZ, URZ, URZ ;  /* 0x000000fffffff290 */ /* 0x000fe4000fffe0ff */
[----:B------:R-:W-:Y:S05]  /*9e80*/  @!P0 BRA `(.L_x_156) ;  /* 0x0000000000408947 */ /* 0x000fea0003800000 */
[----:B------:R-:W5:Y:S01]  /*9e90*/  LDCU.64 UR8, c[0x4][0x70] ;  /* 0x01000e00ff0877ac */ /* 0x000f620008000a00 */
[----:B---3--:R-:W-:Y:S01]  /*9ea0*/  MOV R3, 0x0 ;  /* 0x0000000000037802 */ /* 0x008fe20000000f00 */
[----:B-1----:R-:W-:Y:S02]  /*9eb0*/  HFMA2 R12, -RZ, RZ, 0, 5.9604644775390625e-08 ;  /* 0x00000001ff0c7431 */ /* 0x002fe400000001ff */
[----:B------:R-:W-:Y:S02]  /*9ec0*/  IMAD.MOV.U32 R8, RZ, RZ, 0x192 ;  /* 0x00000192ff087424 */ /* 0x000fe400078e00ff */
[----:B------:R-:W-:Y:S01]  /*9ed0*/  IMAD.MOV.U32 R13, RZ, RZ, RZ ;  /* 0x000000ffff0d7224 */ /* 0x000fe200078e00ff */
[----:B------:R-:W1:Y:S01]  /*9ee0*/  LDCU.64 UR6, c[0x4][0x78] ;  /* 0x01000f00ff0677ac */ /* 0x000e620008000a00 */
[----:B------:R-:W3:Y:S01]  /*9ef0*/  LDC.64 R2, c[0x4][R3] ;  /* 0x0100000003027b82 */ /* 0x000ee20000000a00 */
[----:B------:R-:W2:Y:S01]  /*9f00*/  LDCU.64 UR4, c[0x4][0x10] ;  /* 0x01000200ff0477ac */ /* 0x000ea20008000a00 */
[----:B-----5:R-:W-:Y:S01]  /*9f10*/  MOV R5, UR9 ;  /* 0x0000000900057c02 */ /* 0x020fe20008000f00 */
[----:B------:R-:W-:Y:S01]  /*9f20*/  IMAD.U32 R4, RZ, RZ, UR8 ;  /* 0x00000008ff047e24 */ /* 0x000fe2000f8e00ff */
[----:B-1----:R-:W-:Y:S01]  /*9f30*/  MOV R7, UR7 ;  /* 0x0000000700077c02 */ /* 0x002fe20008000f00 */
[----:B------:R-:W-:Y:S01]  /*9f40*/  IMAD.U32 R6, RZ, RZ, UR6 ;  /* 0x00000006ff067e24 */ /* 0x000fe2000f8e00ff */
[----:B--2---:R-:W-:Y:S01]  /*9f50*/  MOV R11, UR5 ;  /* 0x00000005000b7c02 */ /* 0x004fe20008000f00 */
[----:B------:R-:W-:Y:S02]  /*9f60*/  IMAD.U32 R10, RZ, RZ, UR4 ;  /* 0x00000004ff0a7e24 */ /* 0x000fe4000f8e00ff */
[----:B------:R-:W-:Y:S07]  /*9f70*/  LEPC R20, `(.L_x_156) ;  /* 0x000000001014794e */ /* 0x000fee0000000000 */
[----:B---34-:R-:W-:Y:S05]  /*9f80*/  CALL.ABS.NOINC R2 ;  /* 0x0000000002007343 */ /* 0x018fea0003c00000 */
.L_x_156:
        /* <DEDUP_REMOVED lines=10> */
[----:B-1-3--:R-:W1:Y:S04]  /*a030*/  LDTM.x16 R4, tmem[UR4+0x40] ;  /* 0x00004004000479ee */ /* 0x00ae680008240000 */
        /* <DEDUP_REMOVED lines=18> */
[----:B--2---:R-:W-:Y:S01]  /*a160*/  LOP3.LUT R18, R40, 0xffffe000, RZ, 0xc0, !PT ;  /* 0xffffe00028127812 */ /* 0x004fe200078ec0ff */
        /* <DEDUP_REMOVED lines=18> */
[----:B------:R1:W-:Y:S01]  /*a290*/  STS.128 [R68], R28 ;  /* 0x0000001c44007388 */ /* 0x0003e20000000c00 */
        /* <DEDUP_REMOVED lines=37> */
[----:B--2---:R-:W2:Y:S02]  /*a4f0*/  FENCE.VIEW.ASYNC.S ;  /* 0x00000000000073c6 */ /* 0x004ea40000000000 */
[----:B--2---:R-:W-:Y:S06]  /*a500*/  BAR.SYNC.DEFER_BLOCKING 0x1, 0x80 ;  /* 0x0042000000007b1d */ /* 0x004fec0000010000 */
[----:B------:R-:W-:Y:S05]  /*a510*/  @P0 BRA `(.L_x_158) ;  /* 0x0000000000400947 */ /* 0x000fea0003800000 */
[----:B------:R-:W-:Y:S02]  /*a520*/  UIADD3 UR4, UPT, UPT, UR43, 0x200, URZ ;  /* 0x000002002b047890 */ /* 0x000fe4000fffe0ff */
[----:B------:R-:W-:Y:S01]  /*a530*/  UIADD3 UR9, UPT, UPT, UR49, 0x40, URZ ;  /* 0x0000004031097890 */ /* 0x000fe2000fffe0ff */
[----:B------:R-:W-:Y:S01]  /*a540*/  UMOV UR10, UR50 ;  /* 0x00000032000a7c82 */ /* 0x000fe20008000000 */
[----:B------:R-:W-:Y:S02]  /*a550*/  UMOV UR11, UR36 ;  /* 0x00000024000b7c82 */ /* 0x000fe40008000000 */
[----:B------:R-:W-:Y:S01]  /*a560*/  MOV R60, UR4 ;  /* 0x00000004003c7c02 */ /* 0x000fe20008000f00 */
[----:B------:R-:W-:Y:S02]  /*a570*/  UIADD3 UR4, UP0, UPT, UR54, 0x680, URZ ;  /* 0x0000068036047890 */ /* 0x000fe4000ff1e0ff */
[----:B------:R-:W-:Y:S01]  /*a580*/  UIADD3 UR13, UPT, UPT, UR49, 0xc0, URZ ;  /* 0x000000c0310d7890 */ /* 0x000fe2000fffe0ff */
[----:B------:R-:W-:Y:S01]  /*a590*/  R2UR UR8, R60 ;  /* 0x000000003c0872ca */ /* 0x000fe200000e0000 */
[----:B------:R-:W-:Y:S02]  /*a5a0*/  UIADD3.X UR5, UPT, UPT, URZ, UR55, URZ, UP0, !UPT ;  /* 0x00000037ff057290 */ /* 0x000fe400087fe4ff */
[----:B------:R-:W-:Y:S01]  /*a5b0*/  UIADD3 UR12, UPT, UPT, UR43, 0x1200, URZ ;  /* 0x000012002b0c7890 */ /* 0x000fe2000fffe0ff */
[----:B------:R-:W-:Y:S01]  /*a5c0*/  UMOV UR14, UR50 ;  /* 0x00000032000e7c82 */ /* 0x000fe20008000000 */
[----:B------:R-:W-:Y:S08]  /*a5d0*/  UMOV UR15, UR36 ;  /* 0x00000024000f7c82 */ /* 0x000ff00008000000 */
[----:B------:R2:W-:Y:S01]  /*a5e0*/  UTMASTG.3D [UR8], [UR4] ;  /* 0x00000008040073b5 */ /* 0x0005e20008010000 */
[----:B------:R2:W-:Y:S01]  /*a5f0*/  UTMASTG.3D [UR12], [UR4] ;  /* 0x0000000c040073b5 */ /* 0x0005e20008010000 */
[----:B------:R0:W-:Y:S01]  /*a600*/  UTMACMDFLUSH ;  /* 0x00000000000079b7 */ /* 0x0001e20000000000 */
[----:B--2---:R-:W-:Y:S04]  /*a610*/  DEPBAR.LE SB0, 0x1 ;  /* 0x000080400000791a */ /* 0x004fe80000000000 */
.L_x_158:
[----:B------:R-:W-:Y:S05]  /*a620*/  BSYNC.RECONVERGENT B0 ;  /* 0x0000000000007941 */ /* 0x000fea0003800200 */
.L_x_157:
[----:B------:R-:W-:Y:S01]  /*a630*/  BAR.SYNC.DEFER_BLOCKING 0x1, 0x80 ;  /* 0x0042000000007b1d */ /* 0x000fe20000010000 */
[----:B------:R-:W-:Y:S04]  /*a640*/  UIADD3 UR4, UPT, UPT, UR47, 0x1, URZ ;  /* 0x000000012f047890 */ /* 0x000fe8000fffe0ff */
[----:B------:R-:W-:Y:S04]  /*a650*/  UISETP.NE.AND UP0, UPT, UR4, 0x4, UPT ;  /* 0x000000040400788c */ /* 0x000fe8000bf05270 */
[----:B------:R-:W-:Y:S01]  /*a660*/  USEL UR46, UR4, URZ, UP0 ;  /* 0x000000ff042e7287 */ /* 0x000fe20008000000 */
[----:B------:R2:W-:Y:S01]  /*a670*/  @P6 SYNCS.ARRIVE.TRANS64.RED.A1T0 RZ, [R21+URZ], RZ ;  /* 0x000000ff15ff69a7 */ /* 0x0005e200081004ff */
[----:B------:R-:W-:Y:S01]  /*a680*/  BSSY B1, `(.L_x_159) ;  /* 0x000001c000017945 */ /* 0x000fe20003800000 */
[----:B------:R-:W3:Y:S02]  /*a690*/  @P6 SYNCS.PHASECHK.TRANS64.TRYWAIT P0, [R0+URZ+0x40], R2 ;  /* 0x00004002000065a7 */ /* 0x000ee400080011ff */
[----:B---3--:R-:W-:Y:S01]  /*a6a0*/  @P6 SEL R75, RZ, 0x1, !P0 ;  /* 0x00000001ff4b6807 */ /* 0x008fe20004000000 */
[----:B--2---:R-:W-:Y:S06]  /*a6b0*/  @!P6 BRA `(.L_x_160) ;  /* 0x000000000060e947 */ /* 0x004fec0003800000 */
        /* <DEDUP_REMOVED lines=12> */
.L_x_162:
[----:B------:R-:W-:Y:S05]  /*a780*/  BSYNC B0 ;  /* 0x0000000000007941 */ /* 0x000fea0003800000 */
.L_x_161:
[----:B------:R-:W-:Y:S01]  /*a790*/  ISETP.NE.AND P0, PT, R76, RZ, PT ;  /* 0x000000ff4c00720c */ /* 0x000fe20003f05270 */
[----:B------:R-:W-:Y:S11]  /*a7a0*/  VIADD R26, R26, 0x1 ;  /* 0x000000011a1a7836 */ /* 0x000ff60000000000 */
[----:B------:R-:W-:Y:S01]  /*a7b0*/  @!UPT UIADD3 URZ, UPT, UPT, URZ, URZ, URZ ;  /* 0x000000fffffff290 */ /* 0x000fe2000fffe0ff */
[----:B------:R2:W3:Y:S04]  /*a7c0*/  @P0 LDS.128 R44, [R5] ;  /* 0x00000000052c0984 */ /* 0x0004e80000000c00 */
[----:B------:R2:W4:Y:S04]  /*a7d0*/  @P0 LDS.128 R40, [R4+0x10] ;  /* 0x0000100004280984 */ /* 0x0005280000000c00 */
[----:B------:R2:W2:Y:S04]  /*a7e0*/  @P0 LDS.128 R32, [R3+0x20] ;  /* 0x0000200003200984 */ /* 0x0004a80000000c00 */
[----:B------:R2:W2:Y:S01]  /*a7f0*/  @P0 LDS.128 R36, [R2+0x30] ;  /* 0x0000300002240984 */ /* 0x0004a20000000c00 */
[C---:B------:R-:W-:Y:S04]  /*a800*/  ISETP.NE.AND P0, PT, R26.reuse, 0x4, PT ;  /* 0x000000041a00780c */ /* 0x040fe80003f05270 */
[----:B-1----:R-:W-:Y:S02]  /*a810*/  SEL R0, RZ, 0x1, P0 ;  /* 0x00000001ff007807 */ /* 0x002fe40000000000 */
[----:B------:R-:W-:Y:S02]  /*a820*/  SEL R26, R26, RZ, P0 ;  /* 0x000000ff1a1a7207 */ /* 0x000fe40000000000 */
[----:B------:R-:W-:Y:S02]  /*a830*/  LOP3.LUT R77, R77, R0, RZ, 0x3c, !PT ;  /* 0x000000004d4d7212 */ /* 0x000fe400078e3cff */
.L_x_160:
[----:B------:R-:W-:Y:S05]  /*a840*/  BSYNC B1 ;  /* 0x0000000000017941 */ /* 0x000fea0003800000 */
.L_x_159:
[----:B------:R-:W-:Y:S05]  /*a850*/  VIADD R0, R25, 0x50 ;  /* 0x0000005019007836 */ /* 0x000fea0000000000 */
[----:B------:R-:W-:Y:S04]  /*a860*/  SHF.R.U32.HI R0, RZ, 0x15, R0 ;  /* 0x00000015ff007819 */ /* 0x000fe80000011600 */
[----:B------:R-:W-:Y:S11]  /*a870*/  LOP3.LUT P0, RZ, R0, 0x3, R57, 0x48, !PT ;  /* 0x0000000300ff7812 */ /* 0x000ff60007804839 */
[----:B------:R-:W-:Y:S02]  /*a880*/  @!UPT UIADD3 URZ, UPT, UPT, URZ, URZ, URZ ;  /* 0x000000fffffff290 */ /* 0x000fe4000fffe0ff */
[----:B------:R-:W-:Y:S05]  /*a890*/  @!P0 BRA `(.L_x_164) ;  /* 0x0000000000408947 */ /* 0x000fea0003800000 */
[----:B------:R-:W5:Y:S01]  /*a8a0*/  LDCU.64 UR8, c[0x4][0x70] ;  /* 0x01000e00ff0877ac */ /* 0x000f620008000a00 */
[----:B--2---:R-:W-:Y:S01]  /*a8b0*/  MOV R3, 0x0 ;  /* 0x0000000000037802 */ /* 0x004fe20000000f00 */
[----:B-1----:R-:W-:Y:S02]  /*a8c0*/  HFMA2 R12, -RZ, RZ, 0, 5.9604644775390625e-08 ;  /* 0x00000001ff0c7431 */ /* 0x002fe400000001ff */
[----:B------:R-:W-:Y:S02]  /*a8d0*/  IMAD.MOV.U32 R8, RZ, RZ, 0x192 ;  /* 0x00000192ff087424 */ /* 0x000fe400078e00ff */
[----:B------:R-:W-:Y:S01]  /*a8e0*/  IMAD.MOV.U32 R13, RZ, RZ, RZ ;  /* 0x000000ffff0d7224 */ /* 0x000fe200078e00ff */
[----:B------:R-:W1:Y:S01]  /*a8f0*/  LDCU.64 UR6, c[0x4][0x78] ;  /* 0x01000f00ff0677ac */ /* 0x000e620008000a00 */
[----:B------:R-:W2:Y:S01]  /*a900*/  LDC.64 R2, c[0x4][R3] ;  /* 0x0100000003027b82 */ /* 0x000ea20000000a00 */
[----:B------:R-:W3:Y:S01]  /*a910*/  LDCU.64 UR4, c[0x4][0x10] ;  /* 0x01000200ff0477ac */ /* 0x000ee20008000a00 */
[----:B-----5:R-:W-:Y:S01]  /*a920*/  MOV R5, UR9 ;  /* 0x0000000900057c02 */ /* 0x020fe20008000f00 */
[----:B------:R-:W-:Y:S01]  /*a930*/  IMAD.U32 R4, RZ, RZ, UR8 ;  /* 0x00000008ff047e24 */ /* 0x000fe2000f8e00ff */
[----:B-1----:R-:W-:Y:S01]  /*a940*/  MOV R7, UR7 ;  /* 0x0000000700077c02 */ /* 0x002fe20008000f00 */
[----:B------:R-:W-:Y:S01]  /*a950*/  IMAD.U32 R6, RZ, RZ, UR6 ;  /* 0x00000006ff067e24 */ /* 0x000fe2000f8e00ff */
[----:B---3--:R-:W-:Y:S01]  /*a960*/  MOV R11, UR5 ;  /* 0x00000005000b7c02 */ /* 0x008fe20008000f00 */
[----:B------:R-:W-:Y:S02]  /*a970*/  IMAD.U32 R10, RZ, RZ, UR4 ;  /* 0x00000004ff0a7e24 */ /* 0x000fe4000f8e00ff */
[----:B------:R-:W-:Y:S07]  /*a980*/  LEPC R20, `(.L_x_164) ;  /* 0x000000001014794e */ /* 0x000fee0000000000 */
[----:B--2-4-:R-:W-:Y:S05]  /*a990*/  CALL.ABS.NOINC R2 ;  /* 0x0000000002007343 */ /* 0x014fea0003c00000 */
.L_x_164:
[----:B------:R-:W-:Y:S01]  /*a9a0*/  ISETP.NE.AND P6, PT, R73, RZ, PT ;  /* 0x000000ff4900720c */ /* 0x000fe20003fc5270 */
[----:B------:R-:W-:Y:S05]  /*a9b0*/  WARPSYNC.ALL ;  /* 0x0000000000007948 */ /* 0x000fea0003800000 */
[----:B------:R-:W-:Y:S01]  /*a9c0*/  R2UR UR4, R25 ;  /* 0x00000000190472ca */ /* 0x000fe200000e0000 */
[----:B------:R-:W-:Y:S01]  /*a9d0*/  IMAD.U32 R0, RZ, RZ, UR46 ;  /* 0x0000002eff007e24 */ /* 0x000fe2000f8e00ff */
[----:B---3--:R-:W-:Y:S01]  /*a9e0*/  LOP3.LUT R20, R44, 0xffffe000, RZ, 0xc0, !PT ;  /* 0xffffe0002c147812 */ /* 0x008fe200078ec0ff */
[----:B------:R-:W-:Y:S01]  /*a9f0*/  IMAD.U32 R21, RZ, RZ, UR53 ;  /* 0x00000035ff157e24 */ /* 0x000fe2000f8e00ff */
[----:B------:R-:W-:Y:S01]  /*aa00*/  ISETP.NE.AND P0, PT, R70, RZ, PT ;  /* 0x000000ff4600720c */ /* 0x000fe20003f05270 */
[----:B------:R-:W-:Y:S02]  /*aa10*/  BSSY.RECONVERGENT B0, `(.L_x_165) ;  /* 0x0000060000007945 */ /* 0x000fe40003800200 */
[----:B------:R-:W-:Y:S05]  /*aa20*/  @P6 LEA R0, R0, UR43, 0x3 ;  /* 0x0000002b00006c11 */ /* 0x000fea000f8e18ff */
[----:B------:R-:W-:Y:S01]  /*aa30*/  @P6 VIADD R0, R0, 0x60 ;  /* 0x0000006000006836 */ /* 0x000fe20000000000 */
[----:B-12---:R-:W1:Y:S04]  /*aa40*/  LDTM.x16 R4, tmem[UR4+0x50] ;  /* 0x00005004000479ee */ /* 0x006e680008240000 */
        /* <DEDUP_REMOVED lines=18> */
[----:B----4-:R-:W-:Y:S01]  /*ab70*/  LOP3.LUT R18, R40, 0xffffe000, RZ, 0xc0, !PT ;  /* 0xffffe00028127812 */ /* 0x010fe200078ec0ff */
        /* <DEDUP_REMOVED lines=72> */
[----:B--2---:R-:W-:Y:S04]  /*b000*/  DEPBAR.LE SB0, 0x1 ;  /* 0x000080400000791a */ /* 0x004fe80000000000 */
.L_x_166:
[----:B------:R-:W-:Y:S05]  /*b010*/  BSYNC.RECONVERGENT B0 ;  /* 0x0000000000007941 */ /* 0x000fea0003800200 */
.L_x_165:
        /* <DEDUP_REMOVED lines=21> */
.L_x_170:
[----:B------:R-:W-:Y:S05]  /*b170*/  BSYNC B0 ;  /* 0x0000000000007941 */ /* 0x000fea0003800000 */
.L_x_169:
        /* <DEDUP_REMOVED lines=11> */
.L_x_168:
[----:B------:R-:W-:Y:S05]  /*b230*/  BSYNC B1 ;  /* 0x0000000000017941 */ /* 0x000fea0003800000 */
.L_x_167:
        /* <DEDUP_REMOVED lines=21> */
.L_x_172:
        /* <DEDUP_REMOVED lines=103> */
.L_x_174:
[----:B------:R-:W-:Y:S05]  /*ba00*/  BSYNC.RECONVERGENT B0 ;  /* 0x0000000000007941 */ /* 0x000fea0003800200 */
.L_x_173:
        /* <DEDUP_REMOVED lines=21> */
.L_x_178:
[----:B------:R-:W-:Y:S05]  /*bb60*/  BSYNC B0 ;  /* 0x0000000000007941 */ /* 0x000fea0003800000 */
.L_x_177:
[----:B------:R-:W-:Y:S11]  /*bb70*/  ISETP.NE.AND P0, PT, R76, RZ, PT ;  /* 0x000000ff4c00720c */ /* 0x000ff60003f05270 */
[----:B------:R-:W-:Y:S02]  /*bb80*/  @!UPT UIADD3 URZ, UPT, UPT, URZ, URZ, URZ ;  /* 0x000000fffffff290 */ /* 0x000fe4000fffe0ff */
[----:B------:R2:W3:Y:S04]  /*bb90*/  @P0 LDS.128 R44, [R4] ;  /* 0x00000000042c0984 */ /* 0x0004e80000000c00 */
[----:B------:R2:W4:Y:S04]  /*bba0*/  @P0 LDS.128 R40, [R3+0x10] ;  /* 0x0000100003280984 */ /* 0x0005280000000c00 */
[----:B------:R2:W1:Y:S04]  /*bbb0*/  @P0 LDS.128 R32, [R2+0x20] ;  /* 0x0000200002200984 */ /* 0x0004680000000c00 */
[----:B------:R2:W1:Y:S02]  /*bbc0*/  @P0 LDS.128 R36, [R26+0x30] ;  /* 0x000030001a240984 */ /* 0x0004640000000c00 */
.L_x_176:
[----:B------:R-:W-:Y:S05]  /*bbd0*/  BSYNC B1 ;  /* 0x0000000000017941 */ /* 0x000fea0003800000 */
.L_x_175:
[----:B-1----:R-:W-:Y:S05]  /*bbe0*/  VIADD R0, R25, 0x70 ;  /* 0x0000007019007836 */ /* 0x002fea0000000000 */
[----:B------:R-:W-:Y:S04]  /*bbf0*/  SHF.R.U32.HI R0, RZ, 0x15, R0 ;  /* 0x00000015ff007819 */ /* 0x000fe80000011600 */
[----:B------:R-:W-:Y:S11]  /*bc00*/  LOP3.LUT P0, RZ, R0, 0x3, R57, 0x48, !PT ;  /* 0x0000000300ff7812 */ /* 0x000ff60007804839 */
[----:B------:R-:W-:Y:S02]  /*bc10*/  @!UPT UIADD3 URZ, UPT, UPT, URZ, URZ, URZ ;  /* 0x000000fffffff290 */ /* 0x000fe4000fffe0ff */
[----:B------:R-:W-:Y:S05]  /*bc20*/  @!P0 BRA `(.L_x_180) ;  /* 0x0000000000408947 */ /* 0x000fea0003800000 */
[----:B------:R-:W1:Y:S01]  /*bc30*/  LDCU.64 UR8, c[0x4][0x70] ;  /* 0x01000e00ff0877ac */ /* 0x000e620008000a00 */
[----:B--2---:R-:W-:Y:S01]  /*bc40*/  MOV R3, 0x0 ;  /* 0x0000000000037802 */ /* 0x004fe20000000f00 */
[----:B------:R-:W-:Y:S02]  /*bc50*/  HFMA2 R12, -RZ, RZ, 0, 5.9604644775390625e-08 ;  /* 0x00000001ff0c7431 */ /* 0x000fe400000001ff */
[----:B------:R-:W-:Y:S02]  /*bc60*/  IMAD.MOV.U32 R8, RZ, RZ, 0x192 ;  /* 0x00000192ff087424 */ /* 0x000fe400078e00ff */
[----:B------:R-:W-:Y:S01]  /*bc70*/  IMAD.MOV.U32 R13, RZ, RZ, RZ ;  /* 0x000000ffff0d7224 */ /* 0x000fe200078e00ff */
[----:B------:R-:W2:Y:S01]  /*bc80*/  LDCU.64 UR6, c[0x4][0x78] ;  /* 0x01000f00ff0677ac */ /* 0x000ea20008000a00 */
[----:B------:R-:W3:Y:S01]  /*bc90*/  LDC.64 R2, c[0x4][R3] ;  /* 0x0100000003027b82 */ /* 0x000ee20000000a00 */
[----:B------:R-:W5:Y:S01]  /*bca0*/  LDCU.64 UR4, c[0x4][0x10] ;  /* 0x01000200ff0477ac */ /* 0x000f620008000a00 */
[----:B-1----:R-:W-:Y:S01]  /*bcb0*/  MOV R5, UR9 ;  /* 0x0000000900057c02 */ /* 0x002fe20008000f00 */
[----:B------:R-:W-:Y:S01]  /*bcc0*/  IMAD.U32 R4, RZ, RZ, UR8 ;  /* 0x00000008ff047e24 */ /* 0x000fe2000f8e00ff */
[----:B--2---:R-:W-:Y:S01]  /*bcd0*/  MOV R7, UR7 ;  /* 0x0000000700077c02 */ /* 0x004fe20008000f00 */
[----:B------:R-:W-:Y:S01]  /*bce0*/  IMAD.U32 R6, RZ, RZ, UR6 ;  /* 0x00000006ff067e24 */ /* 0x000fe2000f8e00ff */
[----:B-----5:R-:W-:Y:S01]  /*bcf0*/  MOV R11, UR5 ;  /* 0x00000005000b7c02 */ /* 0x020fe20008000f00 */
[----:B------:R-:W-:Y:S02]  /*bd00*/  IMAD.U32 R10, RZ, RZ, UR4 ;  /* 0x00000004ff0a7e24 */ /* 0x000fe4000f8e00ff */
[----:B------:R-:W-:Y:S07]  /*bd10*/  LEPC R20, `(.L_x_180) ;  /* 0x000000001014794e */ /* 0x000fee0000000000 */
[----:B---34-:R-:W-:Y:S05]  /*bd20*/  CALL.ABS.NOINC R2 ;  /* 0x0000000002007343 */ /* 0x018fea0003c00000 */
.L_x_180:
[----:B------:R-:W-:Y:S01]  /*bd30*/  ISETP.NE.AND P0, PT, R70, RZ, PT ;  /* 0x000000ff4600720c */ /* 0x000fe20003f05270 */
[----:B------:R-:W-:Y:S05]  /*bd40*/  WARPSYNC.ALL ;  /* 0x0000000000007948 */ /* 0x000fea0003800000 */
[----:B------:R-:W-:Y:S01]  /*bd50*/  R2UR UR4, R25 ;  /* 0x00000000190472ca */ /* 0x000fe200000e0000 */
[----:B------:R-:W-:Y:S01]  /*bd60*/  VIADD R74, R74, 0xd0 ;  /* 0x000000d04a4a7836 */ /* 0x000fe20000000000 */
[----:B---3--:R-:W-:Y:S01]  /*bd70*/  LOP3.LUT R0, R44, 0xffffe000, RZ, 0xc0, !PT ;  /* 0xffffe0002c007812 */ /* 0x008fe200078ec0ff */
[----:B------:R-:W-:Y:S01]  /*bd80*/  BSSY.RECONVERGENT B0, `(.L_x_181) ;  /* 0x000005e000007945 */ /* 0x000fe20003800200 */
[----:B--2---:R-:W-:Y:S02]  /*bd90*/  LOP3.LUT R2, R45, 0xffffe000, RZ, 0xc0, !PT ;  /* 0xffffe0002d027812 */ /* 0x004fe400078ec0ff */
[----:B------:R-:W-:Y:S02]  /*bda0*/  LOP3.LUT R3, R46, 0xffffe000, RZ, 0xc0, !PT ;  /* 0xffffe0002e037812 */ /* 0x000fe400078ec0ff */
[----:B------:R-:W-:Y:S02]  /*bdb0*/  LOP3.LUT R20, R47, 0xffffe000, RZ, 0xc0, !PT ;  /* 0xffffe0002f147812 */ /* 0x000fe400078ec0ff */
[----:B----4-:R-:W-:Y:S02]  /*bdc0*/  LOP3.LUT R21, R40, 0xffffe000, RZ, 0xc0, !PT ;  /* 0xffffe00028157812 */ /* 0x010fe400078ec0ff */
[----:B------:R-:W-:Y:S01]  /*bdd0*/  LOP3.LUT R25, R41, 0xffffe000, RZ, 0xc0, !PT ;  /* 0xffffe00029197812 */ /* 0x000fe200078ec0ff */
[----:B------:R-:W1:Y:S01]  /*bde0*/  LDTM.x16 R4, tmem[UR4+0x70] ;  /* 0x00007004000479ee */ /* 0x000e620008240000 */
[----:B------:R-:W-:Y:S01]  /*bdf0*/  LOP3.LUT R26, R42, 0xffffe000, RZ, 0xc0, !PT ;  /* 0xffffe0002a1a7812 */ /* 0x000fe200078ec0ff */
[----:B------:R-:W-:Y:S01]  /*be00*/  NOP ;  /* 0x0000000000007918 */ /* 0x000fe20000000000 */
[----:B------:R-:W-:Y:S02]  /*be10*/  LOP3.LUT R28, R43, 0xffffe000, RZ, 0xc0, !PT ;  /* 0xffffe0002b1c7812 */ /* 0x000fe400078ec0ff */
[----:B------:R-:W-:Y:S02]  /*be20*/  LOP3.LUT R74, R74, 0xfefffff8, RZ, 0xc0, !PT ;  /* 0xfefffff84a4a7812 */ /* 0x000fe400078ec0ff */
[----:B------:R-:W-:Y:S02]  /*be30*/  LOP3.LUT R29, R32, 0xffffe000, RZ, 0xc0, !PT ;  /* 0xffffe000201d7812 */ /* 0x000fe400078ec0ff */
[----:B------:R-:W-:Y:S01]  /*be40*/  LOP3.LUT R30, R33, 0xffffe000, RZ, 0xc0, !PT ;  /* 0xffffe000211e7812 */ /* 0x000fe200078ec0ff */
[----:B-1----:R1:W-:Y:S01]  /*be50*/  SYNCS.ARRIVE.TRANS64.RED.A1T0 RZ, [R74+URZ], RZ ;  /* 0x000000ff4aff79a7 */ /* 0x0023e200081004ff */
[----:B------:R-:W-:Y:S02]  /*be60*/  LOP3.LUT R31, R34, 0xffffe000, RZ, 0xc0, !PT ;  /* 0xffffe000221f7812 */ /* 0x000fe400078ec0ff */
[----:B------:R-:W-:Y:S02]  /*be70*/  LOP3.LUT R32, R35, 0xffffe000, RZ, 0xc0, !PT ;  /* 0xffffe00023207812 */ /* 0x000fe400078ec0ff */
[----:B------:R-:W-:Y:S02]  /*be80*/  LOP3.LUT R33, R36, 0xffffe000, RZ, 0xc0, !PT ;  /* 0xffffe00024217812 */ /* 0x000fe400078ec0ff */
[----:B------:R-:W-:Y:S02]  /*be90*/  LOP3.LUT R34, R37, 0xffffe000, RZ, 0xc0, !PT ;  /* 0xffffe00025227812 */ /* 0x000fe400078ec0ff */
[----:B------:R-:W-:Y:S02]  /*bea0*/  LOP3.LUT R35, R38, 0xffffe000, RZ, 0xc0, !PT ;  /* 0xffffe00026237812 */ /* 0x000fe400078ec0ff */
[----:B------:R-:W-:Y:S01]  /*beb0*/  LOP3.LUT R36, R39, 0xffffe000, RZ, 0xc0, !PT ;  /* 0xffffe00027247812 */ /* 0x000fe200078ec0ff */
[C---:B------:R-:W-:Y:S01]  /*bec0*/  FMUL R4, R24.reuse, R4 ;  /* 0x0000000418047220 */ /* 0x040fe20000400000 */
[C---:B------:R-:W-:Y:S01]  /*bed0*/  FMUL R5, R24.reuse, R5 ;  /* 0x0000000518057220 */ /* 0x040fe20000400000 */
[C---:B------:R-:W-:Y:S01]  /*bee0*/  FMUL R6, R24.reuse, R6 ;  /* 0x0000000618067220 */ /* 0x040fe20000400000 */
[C---:B------:R-:W-:Y:S01]  /*bef0*/  FMUL R7, R24.reuse, R7 ;  /* 0x0000000718077220 */ /* 0x040fe20000400000 */
[C---:B------:R-:W-:Y:S01]  /*bf00*/  FFMA R4, R27.reuse, R0, R4 ;  /* 0x000000001b047223 */ /* 0x040fe20000000004 */
[C---:B------:R-:W-:Y:S01]  /*bf10*/  FFMA R5, R27.reuse, R2, R5 ;  /* 0x000000021b057223 */ /* 0x040fe20000000005 */
[C---:B------:R-:W-:Y:S01]  /*bf20*/  FFMA R6, R27.reuse, R3, R6 ;  /* 0x000000031b067223 */ /* 0x040fe20000000006 */
[C---:B------:R-:W-:Y:S01]  /*bf30*/  FFMA R7, R27.reuse, R20, R7 ;  /* 0x000000141b077223 */ /* 0x040fe20000000007 */
[C---:B------:R-:W-:Y:S01]  /*bf40*/  FMUL R8, R24.reuse, R8 ;  /* 0x0000000818087220 */ /* 0x040fe20000400000 */
[C---:B------:R-:W-:Y:S01]  /*bf50*/  FMUL R9, R24.reuse, R9 ;  /* 0x0000000918097220 */ /* 0x040fe20000400000 */
[C---:B------:R-:W-:Y:S01]  /*bf60*/  FMUL R10, R24.reuse, R10 ;  /* 0x0000000a180a7220 */ /* 0x040fe20000400000 */
[C---:B------:R-:W-:Y:S01]  /*bf70*/  FMUL R11, R24.reuse, R11 ;  /* 0x0000000b180b7220 */ /* 0x040fe20000400000 */
[----:B------:R-:W-:Y:S01]  /*bf80*/  F2FP.TF32.F32.PACK_B R4, R4 ;  /* 0x00000004ff04723e */ /* 0x000fe200024050ff */
[C---:B------:R-:W-:Y:S01]  /*bf90*/  FFMA R8, R27.reuse, R21, R8 ;  /* 0x000000151b087223 */ /* 0x040fe20000000008 */
[----:B------:R-:W-:Y:S01]  /*bfa0*/  F2FP.TF32.F32.PACK_B R5, R5 ;  /* 0x00000005ff05723e */ /* 0x000fe200024050ff */
[C---:B------:R-:W-:Y:S01]  /*bfb0*/  FFMA R9, R27.reuse, R25, R9 ;  /* 0x000000191b097223 */ /* 0x040fe20000000009 */
[----:B------:R-:W-:Y:S01]  /*bfc0*/  F2FP.TF32.F32.PACK_B R6, R6 ;  /* 0x00000006ff06723e */ /* 0x000fe200024050ff */
[C---:B------:R-:W-:Y:S01]  /*bfd0*/  FFMA R10, R27.reuse, R26, R10 ;  /* 0x0000001a1b0a7223 */ /* 0x040fe2000000000a */
[----:B------:R-:W-:Y:S01]  /*bfe0*/  F2FP.TF32.F32.PACK_B R7, R7 ;  /* 0x00000007ff07723e */ /* 0x000fe200024050ff */
[C---:B------:R-:W-:Y:S01]  /*bff0*/  FFMA R11, R27.reuse, R28, R11 ;  /* 0x0000001c1b0b7223 */ /* 0x040fe2000000000b */
[C---:B------:R-:W-:Y:S01]  /*c000*/  FMUL R12, R24.reuse, R12 ;  /* 0x0000000c180c7220 */ /* 0x040fe20000400000 */
[----:B------:R-:W-:Y:S01]  /*c010*/  F2FP.TF32.F32.PACK_B R8, R8 ;  /* 0x00000008ff08723e */ /* 0x000fe200024050ff */
[C---:B------:R-:W-:Y:S01]  /*c020*/  FMUL R13, R24.reuse, R13 ;  /* 0x0000000d180d7220 */ /* 0x040fe20000400000 */
[----:B------:R1:W-:Y:S01]  /*c030*/  STS.128 [R68+0x6000], R4 ;  /* 0x0060000444007388 */ /* 0x0003e20000000c00 */
        /* <DEDUP_REMOVED lines=8> */
[C---:B------:R-:W-:Y:S01]  /*c0c0*/  FFMA R15, R27.reuse, R32, R15 ;  /* 0x000000201b0f7223 */ /* 0x040fe2000000000f */
[C---:B------:R-:W-:Y:S01]  /*c0d0*/  FMUL R16, R24.reuse, R16 ;  /* 0x0000001018107220 */ /* 0x040fe20000400000 */
[----:B------:R-:W-:Y:S01]  /*c0e0*/  F2FP.TF32.F32.PACK_B R12, R12 ;  /* 0x0000000cff0c723e */ /* 0x000fe200024050ff */
[----:B------:R1:W-:Y:S01]  /*c0f0*/  STS.128 [R67+0x6010], R8 ;  /* 0x0060100843007388 */ /* 0x0003e20000000c00 */
[C---:B------:R-:W-:Y:S01]  /*c100*/  FMUL R17, R24.reuse, R17 ;  /* 0x0000001118117220 */ /* 0x040fe20000400000 */
[C---:B------:R-:W-:Y:S01]  /*c110*/  FMUL R18, R24.reuse, R18 ;  /* 0x0000001218127220 */ /* 0x040fe20000400000 */
[----:B------:R-:W-:Y:S01]  /*c120*/  FMUL R19, R24, R19 ;  /* 0x0000001318137220 */ /* 0x000fe20000400000 */
[----:B------:R-:W-:Y:S01]  /*c130*/  F2FP.TF32.F32.PACK_B R13, R13 ;  /* 0x0000000dff0d723e */ /* 0x000fe200024050ff */
[C---:B------:R-:W-:Y:S01]  /*c140*/  FFMA R16, R27.reuse, R33, R16 ;  /* 0x000000211b107223 */ /* 0x040fe20000000010 */
[----:B------:R-:W-:Y:S01]  /*c150*/  F2FP.TF32.F32.PACK_B R14, R14 ;  /* 0x0000000eff0e723e */ /* 0x000fe200024050ff */
[C---:B------:R-:W-:Y:S01]  /*c160*/  FFMA R17, R27.reuse, R34, R17 ;  /* 0x000000221b117223 */ /* 0x040fe20000000011 */
[----:B------:R-:W-:Y:S01]  /*c170*/  F2FP.TF32.F32.PACK_B R15, R15 ;  /* 0x0000000fff0f723e */ /* 0x000fe200024050ff */
[C---:B------:R-:W-:Y:S01]  /*c180*/  FFMA R18, R27.reuse, R35, R18 ;  /* 0x000000231b127223 */ /* 0x040fe20000000012 */
[----:B------:R-:W-:Y:S01]  /*c190*/  FFMA R19, R27, R36, R19 ;  /* 0x000000241b137223 */ /* 0x000fe20000000013 */
[----:B------:R-:W-:Y:S02]  /*c1a0*/  F2FP.TF32.F32.PACK_B R16, R16 ;  /* 0x00000010ff10723e */ /* 0x000fe400024050ff */
[----:B------:R1:W-:Y:S01]  /*c1b0*/  STS.128 [R66+0x6020], R12 ;  /* 0x0060200c42007388 */ /* 0x0003e20000000c00 */
[----:B------:R-:W-:Y:S02]  /*c1c0*/  F2FP.TF32.F32.PACK_B R17, R17 ;  /* 0x00000011ff11723e */ /* 0x000fe400024050ff */
        /* <DEDUP_REMOVED lines=25> */
.L_x_182:
[----:B------:R-:W-:Y:S05]  /*c360*/  BSYNC.RECONVERGENT B0 ;  /* 0x0000000000007941 */ /* 0x000fea0003800200 */
.L_x_181:
[----:B------:R-:W-:Y:S01]  /*c370*/  BAR.SYNC.DEFER_BLOCKING 0x1, 0x80 ;  /* 0x0042000000007b1d */ /* 0x000fe20000010000 */
[----:B------:R-:W-:Y:S01]  /*c380*/  UISETP.NE.AND UP0, UPT, UR52, -0x8, UPT ;  /* 0xfffffff83400788c */ /* 0x000fe2000bf05270 */
[----:B------:R-:W-:Y:S08]  /*c390*/  IADD3 R22, PT, PT, R22, 0x1, RZ ;  /* 0x0000000116167810 */ /* 0x000ff00007ffe0ff */
[----:B------:R-:W-:Y:S05]  /*c3a0*/  BRA.U !UP0, `(.L_x_183) ;  /* 0x0000000108287547 */ /* 0x000fea000b800000 */
[----:B------:R-:W-:Y:S01]  /*c3b0*/  ISETP.NE.AND P0, PT, R73, RZ, PT ;  /* 0x000000ff4900720c */ /* 0x000fe20003f05270 */
[----:B------:R-:W-:Y:S01]  /*c3c0*/  IMAD.U32 R2, RZ, RZ, UR47 ;  /* 0x0000002fff027e24 */ /* 0x000fe2000f8e00ff */
[----:B------:R-:W-:Y:S01]  /*c3d0*/  UIADD3 UR4, UPT, UPT, UR47, 0x1, URZ ;  /* 0x000000012f047890 */ /* 0x000fe2000fffe0ff */
[----:B------:R-:W-:Y:S03]  /*c3e0*/  IMAD.U32 R0, RZ, RZ, UR53 ;  /* 0x00000035ff007e24 */ /* 0x000fe6000f8e00ff */
[----:B------:R-:W-:Y:S04]  /*c3f0*/  UISETP.NE.AND UP0, UPT, UR4, 0x4, UPT ;  /* 0x000000040400788c */ /* 0x000fe8000bf05270 */
[----:B------:R-:W-:Y:S03]  /*c400*/  USEL UR47, UR4, URZ, UP0 ;  /* 0x000000ff042f7287 */ /* 0x000fe60008000000 */
[----:B------:R-:W-:Y:S05]  /*c410*/  @P0 LEA R2, R2, UR43, 0x3 ;  /* 0x0000002b02020c11 */ /* 0x000fea000f8e18ff */
[----:B------:R-:W-:Y:S05]  /*c420*/  @P0 VIADD R2, R2, 0x60 ;  /* 0x0000006002020836 */ /* 0x000fea0000000000 */
[----:B------:R-:W-:Y:S04]  /*c430*/  @P0 PRMT R0, R0, 0x654, R2 ;  /* 0x0000065400000816 */ /* 0x000fe80000000002 */
[----:B------:R2:W-:Y:S03]  /*c440*/  @P0 SYNCS.ARRIVE.TRANS64.RED.A1T0 RZ, [R0+URZ], RZ ;  /* 0x000000ff00ff09a7 */ /* 0x0005e600081004ff */
.L_x_183:
[----:B------:R-:W-:Y:S01]  /*c450*/  R2UR UR6, R72 ;  /* 0x00000000480672ca */ /* 0x000fe200000e0000 */
[----:B------:R-:W-:Y:S01]  /*c460*/  UIADD3 UR52, UPT, UPT, UR52, 0x8, URZ ;  /* 0x0000000834347890 */ /* 0x000fe2000fffe0ff */
[----:B------:R-:W-:Y:S02]  /*c470*/  R2UR UR5, R58 ;  /* 0x000000003a0572ca */ /* 0x000fe400000e0000 */
[----:B------:R-:W-:Y:S02]  /*c480*/  R2UR UR4, R59 ;  /* 0x000000003b0472ca */ /* 0x000fe400000e0000 */
[----:B------:R-:W-:Y:S02]  /*c490*/  R2UR UR36, R71 ;  /* 0x00000000472472ca */ /* 0x000fe400000e0000 */
[----:B------:R-:W-:Y:S02]  /*c4a0*/  ISETP.NE.AND P0, PT, R62, 0x2, PT ;  /* 0x000000023e00780c */ /* 0x000fe40003f05270 */
[----:B------:R-:W-:Y:S02]  /*c4b0*/  ISETP.NE.AND P1, PT, R22, 0x4, PT ;  /* 0x000000041600780c */ /* 0x000fe40003f25270 */
[----:B------:R-:W-:Y:S01]  /*c4c0*/  SEL R2, RZ, 0x1, P0 ;  /* 0x00000001ff027807 */ /* 0x000fe20000000000 */
[----:B------:R-:W-:Y:S01]  /*c4d0*/  UISETP.NE.AND UP0, UPT, UR6, URZ, UPT ;  /* 0x000000ff0600728c */ /* 0x000fe2000bf05270 */
[----:B--2---:R-:W-:Y:S01]  /*c4e0*/  SEL R0, RZ, 0x1, P1 ;  /* 0x00000001ff007807 */ /* 0x004fe20000800000 */
[----:B------:R-:W-:Y:S01]  /*c4f0*/  UIADD3 UR24, UPT, UPT, UR37, UR5, URZ ;  /* 0x0000000525187290 */ /* 0x000fe2000fffe0ff */
[----:B------:R-:W-:Y:S01]  /*c500*/  LOP3.LUT R64, R64, R2, RZ, 0x3c, !PT ;  /* 0x0000000240407212 */ /* 0x000fe200078e3cff */
[----:B------:R-:W-:Y:S01]  /*c510*/  UIADD3 UR20, UPT, UPT, UR38, UR4, URZ ;  /* 0x0000000426147290 */ /* 0x000fe2000fffe0ff */
[----:B------:R-:W-:Y:S02]  /*c520*/  LOP3.LUT R65, R65, R0, RZ, 0x3c, !PT ;  /* 0x0000000041417212 */ /* 0x000fe400078e3cff */
[----:B------:R-:W-:Y:S02]  /*c530*/  SEL R62, R62, RZ, P0 ;  /* 0x000000ff3e3e7207 */ /* 0x000fe40000000000 */
[----:B------:R-:W-:Y:S01]  /*c540*/  SEL R22, R22, RZ, P1 ;  /* 0x000000ff16167207 */ /* 0x000fe20000800000 */
[----:B------:R-:W-:Y:S06]  /*c550*/  BRA.U UP0, `(.L_x_184) ;  /* 0xffffffa100b87547 */ /* 0x000fec000b83ffff */
[----:B------:R-:W2:Y:S01]  /*c560*/  LDCU.64 UR4, c[0x0][0x888] ;  /* 0x00011100ff0477ac */ /* 0x000ea20008000a00 */
[----:B------:R-:W3:Y:S01]  /*c570*/  LDCU.64 UR6, c[0x0][0x890] ;  /* 0x00011200ff0677ac */ /* 0x000ee20008000a00 */
[----:B--2---:R-:W-:Y:S02]  /*c580*/  ISETP.NE.U32.AND P2, PT, RZ, UR4, PT ;  /* 0x00000004ff007c0c */ /* 0x004fe4000bf45070 */
[----:B---3--:R-:W-:Y:S02]  /*c590*/  ISETP.NE.U32.AND P1, PT, RZ, UR6, PT ;  /* 0x00000006ff007c0c */ /* 0x008fe4000bf25070 */
[----:B------:R-:W-:Y:S02]  /*c5a0*/  ISETP.NE.AND.EX P2, PT, RZ, UR5, PT, P2 ;  /* 0x00000005ff007c0c */ /* 0x000fe4000bf45320 */
[----:B------:R-:W-:-:S13]  /*c5b0*/  ISETP.NE.AND.EX P0, PT, RZ, UR7, PT, P1 ;  /* 0x00000007ff007c0c */ /* 0x000fda000bf05310 */
[----:B------:R-:W-:Y:S05]  /*c5c0*/  @P2 BRA P0, `(.L_x_185) ;  /* 0x00000000003c2947 */ /* 0x000fea0000000000 */
[----:B------:R-:W-:-:S13]  /*c5d0*/  ISETP.NE.AND.EX P1, PT, RZ, UR7, PT, P1 ;  /* 0x00000007ff007c0c */ /* 0x000fda000bf25310 */
[----:B------:R-:W-:Y:S05]  /*c5e0*/  @P1 BRA `(.L_x_186) ;  /* 0x00000000000c1947 */ /* 0x000fea0003800000 */
[----:B------:R-:W-:-:S13]  /*c5f0*/  FSETP.NEU.AND P0, PT, R27, RZ, PT ;  /* 0x000000ff1b00720b */ /* 0x000fda0003f0d000 */
[----:B------:R-:W-:Y:S05]  /*c600*/  @!P0 EXIT ;  /* 0x000000000000894d */ /* 0x000fea0003800000 */
[----:B------:R-:W-:Y:S05]  /*c610*/  BRA `(.L_x_185) ;  /* 0x0000000000287947 */ /* 0x000fea0003800000 */
.L_x_186:
[----:B------:R-:W-:Y:S01]  /*c620*/  ISETP.NE.AND P0, PT, R61, RZ, PT ;  /* 0x000000ff3d00720c */ /* 0x000fe20003f05270 */
[----:B------:R-:W-:-:S12]  /*c630*/  BSSY.RECONVERGENT B0, `(.L_x_185) ;  /* 0x0000008000007945 */ /* 0x000fd80003800200 */
[----:B------:R-:W-:Y:S05]  /*c640*/  @P0 BRA `(.L_x_187) ;  /* 0x0000000000100947 */ /* 0x000fea0003800000 */
[----:B------:R-:W-:-:S04]  /*c650*/  ISETP.NE.U32.AND P0, PT, RZ, UR4, PT ;  /* 0x00000004ff007c0c */ /* 0x000fc8000bf05070 */
[----:B------:R-:W-:-:S13]  /*c660*/  ISETP.NE.AND.EX P0, PT, RZ, UR5, PT, P0 ;  /* 0x00000005ff007c0c */ /* 0x000fda000bf05300 */
[----:B------:R-:W-:Y:S05]  /*c670*/  @!P0 EXIT ;  /* 0x000000000000894d */ /* 0x000fea0003800000 */
[----:B------:R-:W-:Y:S05]  /*c680*/  BRA `(.L_x_188) ;  /* 0x0000000000087947 */ /* 0x000fea0003800000 */
.L_x_187:
[----:B------:R-:W-:-:S13]  /*c690*/  FSETP.NEU.AND P0, PT, R27, RZ, PT ;  /* 0x000000ff1b00720b */ /* 0x000fda0003f0d000 */
[----:B------:R-:W-:Y:S05]  /*c6a0*/  @!P0 EXIT ;  /* 0x000000000000894d */ /* 0x000fea0003800000 */
.L_x_188:
[----:B------:R-:W-:Y:S05]  /*c6b0*/  BSYNC.RECONVERGENT B0 ;  /* 0x0000000000007941 */ /* 0x000fea0003800200 */
.L_x_185:
[----:B------:R-:W-:Y:S01]  /*c6c0*/  ULEA UR6, UR47, UR43, 0x3 ;  /* 0x0000002b2f067291 */ /* 0x000fe2000f8e18ff */
[----:B------:R-:W-:-:S04]  /*c6d0*/  DEPBAR.LE SB0, 0x0 ;  /* 0x000080000000791a */ /* 0x000fc80000000000 */
[----:B------:R-:W-:-:S04]  /*c6e0*/  UIADD3 UR6, UPT, UPT, UR6, 0x60, URZ ;  /* 0x0000006006067890 */ /* 0x000fc8000fffe0ff */
[----:B------:R-:W-:-:S09]  /*c6f0*/  UPRMT UR6, UR53, 0x654, UR6 ;  /* 0x0000065435067896 */ /* 0x000fd20008000006 */
[----:B------:R-:W-:Y:S01]  /*c700*/  SYNCS.ARRIVE.TRANS64.RED.A1T0 RZ, [UR6], RZ ;  /* 0x000000ffffff79a7 */ /* 0x000fe20008100406 */
[----:B------:R-:W-:Y:S05]  /*c710*/  EXIT ;  /* 0x000000000000794d */ /* 0x000fea0003800000 */
.L_x_24:
[----:B--2---:R2:W3:Y:S02]  /*c720*/  SYNCS.PHASECHK.TRANS64.TRYWAIT P0, [R0+URZ+0x100], R2 ;  /* 0x00010002000075a7 */ /* 0x0044e400080011ff */
[----:B---3--:R-:W-:Y:S05]  /*c730*/  @!P0 NANOSLEEP.SYNCS 0x989680 ;  /* 0x009896800000895d */ /* 0x008fea0003900000 */
[----:B------:R-:W3:Y:S02]  /*c740*/  @!P0 SYNCS.PHASECHK.TRANS64 P0, [R0+URZ+0x100], R2 ;  /* 0x00010002000085a7 */ /* 0x000ee400080010ff */
[----:B---3--:R-:W-:Y:S05]  /*c750*/  @!P0 BRA `(.L_x_24) ;  /* 0xfffffffc00f08947 */ /* 0x008fea000383ffff */
[----:B------:R-:W-:Y:S05]  /*c760*/  BRA `(.L_x_189) ;  /* 0xffffff5400687947 */ /* 0x000fea000383ffff */
.L_x_27:
[----:B-1----:R-:W-:-:S07]  /*c770*/  MOV R0, UR6 ;  /* 0x0000000600007c02 */ /* 0x002fce0008000f00 */
.L_x_190:
[----:B-1----:R1:W2:Y:S02]  /*c780*/  SYNCS.PHASECHK.TRANS64.TRYWAIT P0, [R0+URZ+0x20], R3 ;  /* 0x00002003000075a7 */ /* 0x0022a400080011ff */
[----:B--2---:R-:W-:Y:S05]  /*c790*/  @!P0 NANOSLEEP.SYNCS 0x989680 ;  /* 0x009896800000895d */ /* 0x004fea0003900000 */
[----:B------:R-:W2:Y:S02]  /*c7a0*/  @!P0 SYNCS.PHASECHK.TRANS64 P0, [R0+URZ+0x20], R3 ;  /* 0x00002003000085a7 */ /* 0x000ea400080010ff */
[----:B--2---:R-:W-:Y:S05]  /*c7b0*/  @!P0 BRA `(.L_x_190) ;  /* 0xfffffffc00f08947 */ /* 0x004fea000383ffff */
[----:B------:R-:W-:Y:S05]  /*c7c0*/  BRA `(.L_x_26) ;  /* 0xffffff5400c07947 */ /* 0x000fea000383ffff */
.L_x_36:
[----:B-1----:R-:W-:-:S07]  /*c7d0*/  MOV R0, UR7 ;  /* 0x0000000700007c02 */ /* 0x002fce0008000f00 */
.L_x_191:
[----:B-1----:R1:W2:Y:S02]  /*c7e0*/  SYNCS.PHASECHK.TRANS64.TRYWAIT P0, [R0+URZ+0x20], R3 ;  /* 0x00002003000075a7 */ /* 0x0022a400080011ff */
[----:B--2---:R-:W-:Y:S05]  /*c7f0*/  @!P0 NANOSLEEP.SYNCS 0x989680 ;  /* 0x009896800000895d */ /* 0x004fea0003900000 */
[----:B------:R-:W2:Y:S02]  /*c800*/  @!P0 SYNCS.PHASECHK.TRANS64 P0, [R0+URZ+0x20], R3 ;  /* 0x00002003000085a7 */ /* 0x000ea400080010ff */
[----:B--2---:R-:W-:Y:S05]  /*c810*/  @!P0 BRA `(.L_x_191) ;  /* 0xfffffffc00f08947 */ /* 0x004fea000383ffff */
[----:B------:R-:W-:Y:S05]  /*c820*/  BRA `(.L_x_35) ;  /* 0xffffff5800d07947 */ /* 0x000fea000383ffff */
.L_x_43:
[----:B-1----:R1:W4:Y:S02]  /*c830*/  SYNCS.PHASECHK.TRANS64.TRYWAIT P0, [R3+URZ+0x90], R0 ;  /* 0x00009000030075a7 */ /* 0x00232400080011ff */
[----:B----4-:R-:W-:Y:S05]  /*c840*/  @!P0 NANOSLEEP.SYNCS 0x989680 ;  /* 0x009896800000895d */ /* 0x010fea0003900000 */
[----:B------:R-:W4:Y:S02]  /*c850*/  @!P0 SYNCS.PHASECHK.TRANS64 P0, [R3+URZ+0x90], R0 ;  /* 0x00009000030085a7 */ /* 0x000f2400080010ff */
[----:B----4-:R-:W-:Y:S05]  /*c860*/  @!P0 BRA `(.L_x_43) ;  /* 0xfffffffc00f08947 */ /* 0x010fea000383ffff */
[----:B------:R-:W-:Y:S05]  /*c870*/  BRA `(.L_x_192) ;  /* 0xffffff5c00c07947 */ /* 0x000fea000383ffff */
.L_x_47:
[----:B------:R-:W-:-:S07]  /*c880*/  MOV R0, UR4 ;  /* 0x0000000400007c02 */ /* 0x000fce0008000f00 */
.L_x_193:
[----:B-1----:R1:W2:Y:S02]  /*c890*/  SYNCS.PHASECHK.TRANS64.TRYWAIT P0, [R0+URZ], R2 ;  /* 0x00000002000075a7 */ /* 0x0022a400080011ff */
[----:B--2---:R-:W-:Y:S05]  /*c8a0*/  @!P0 NANOSLEEP.SYNCS 0x989680 ;  /* 0x009896800000895d */ /* 0x004fea0003900000 */
[----:B------:R-:W2:Y:S02]  /*c8b0*/  @!P0 SYNCS.PHASECHK.TRANS64 P0, [R0+URZ], R2 ;  /* 0x00000002000085a7 */ /* 0x000ea400080010ff */
[----:B--2---:R-:W-:Y:S05]  /*c8c0*/  @!P0 BRA `(.L_x_193) ;  /* 0xfffffffc00f08947 */ /* 0x004fea000383ffff */
[----:B------:R-:W-:Y:S05]  /*c8d0*/  BRA `(.L_x_194) ;  /* 0xffffff64006c7947 */ /* 0x000fea000383ffff */
.L_x_48:
[----:B------:R-:W-:-:S07]  /*c8e0*/  MOV R0, UR5 ;  /* 0x0000000500007c02 */ /* 0x000fce0008000f00 */
.L_x_195:
[----:B-1----:R1:W2:Y:S02]  /*c8f0*/  SYNCS.PHASECHK.TRANS64.TRYWAIT P0, [R0+URZ], R3 ;  /* 0x00000003000075a7 */ /* 0x0022a400080011ff */
[----:B--2---:R-:W-:Y:S05]  /*c900*/  @!P0 NANOSLEEP.SYNCS 0x989680 ;  /* 0x009896800000895d */ /* 0x004fea0003900000 */
[----:B------:R-:W2:Y:S02]  /*c910*/  @!P0 SYNCS.PHASECHK.TRANS64 P0, [R0+URZ], R3 ;  /* 0x00000003000085a7 */ /* 0x000ea400080010ff */
[----:B--2---:R-:W-:Y:S05]  /*c920*/  @!P0 BRA `(.L_x_195) ;  /* 0xfffffffc00f08947 */ /* 0x004fea000383ffff */
[----:B------:R-:W-:Y:S05]  /*c930*/  BRA `(.L_x_196) ;  /* 0xffffff6400787947 */ /* 0x000fea000383ffff */
.L_x_49:
[----:B------:R-:W-:-:S07]  /*c940*/  MOV R0, UR5 ;  /* 0x0000000500007c02 */ /* 0x000fce0008000f00 */
.L_x_197:
[----:B-1----:R1:W2:Y:S02]  /*c950*/  SYNCS.PHASECHK.TRANS64.TRYWAIT P0, [R0+URZ], R3 ;  /* 0x00000003000075a7 */ /* 0x0022a400080011ff */
[----:B--2---:R-:W-:Y:S05]  /*c960*/  @!P0 NANOSLEEP.SYNCS 0x989680 ;  /* 0x009896800000895d */ /* 0x004fea0003900000 */
[----:B------:R-:W2:Y:S02]  /*c970*/  @!P0 SYNCS.PHASECHK.TRANS64 P0, [R0+URZ], R3 ;  /* 0x00000003000085a7 */ /* 0x000ea400080010ff */
[----:B--2---:R-:W-:Y:S05]  /*c980*/  @!P0 BRA `(.L_x_197) ;  /* 0xfffffffc00f08947 */ /* 0x004fea000383ffff */
[----:B------:R-:W-:Y:S05]  /*c990*/  BRA `(.L_x_198) ;  /* 0xffffff6400847947 */ /* 0x000fea000383ffff */
.L_x_52:
[----:B-1----:R1:W2:Y:S02]  /*c9a0*/  SYNCS.PHASECHK.TRANS64.TRYWAIT P0, [R2+URZ+0xf0], R4 ;  /* 0x0000f004020075a7 */ /* 0x0022a400080011ff */
[----:B--2---:R-:W-:Y:S05]  /*c9b0*/  @!P0 NANOSLEEP.SYNCS 0x989680 ;  /* 0x009896800000895d */ /* 0x004fea0003900000 */
[----:B------:R-:W2:Y:S02]  /*c9c0*/  @!P0 SYNCS.PHASECHK.TRANS64 P0, [R2+URZ+0xf0], R4 ;  /* 0x0000f004020085a7 */ /* 0x000ea400080010ff */
[----:B--2---:R-:W-:Y:S05]  /*c9d0*/  @!P0 BRA `(.L_x_52) ;  /* 0xfffffffc00f08947 */ /* 0x004fea000383ffff */
[----:B------:R-:W-:Y:S05]  /*c9e0*/  BRA `(.L_x_199) ;  /* 0xffffff6400e07947 */ /* 0x000fea000383ffff */
.L_x_53:
[----:B------:R-:W-:-:S07]  /*c9f0*/  MOV R2, UR4 ;  /* 0x0000000400027c02 */ /* 0x000fce0008000f00 */
.L_x_200:
[----:B-1----:R1:W2:Y:S02]  /*ca00*/  SYNCS.PHASECHK.TRANS64.TRYWAIT P0, [R2+URZ+0xa0], R5 ;  /* 0x0000a005020075a7 */ /* 0x0022a400080011ff */
[----:B--2---:R-:W-:Y:S05]  /*ca10*/  @!P0 NANOSLEEP.SYNCS 0x989680 ;  /* 0x009896800000895d */ /* 0x004fea0003900000 */
[----:B------:R-:W2:Y:S02]  /*ca20*/  @!P0 SYNCS.PHASECHK.TRANS64 P0, [R2+URZ+0xa0], R5 ;  /* 0x0000a005020085a7 */ /* 0x000ea400080010ff */
[----:B--2---:R-:W-:Y:S05]  /*ca30*/  @!P0 BRA `(.L_x_200) ;  /* 0xfffffffc00f08947 */ /* 0x004fea000383ffff */
[----:B------:R-:W-:Y:S05]  /*ca40*/  BRA `(.L_x_201) ;  /* 0xffffff6400f07947 */ /* 0x000fea000383ffff */
.L_x_54:
[----:B-1----:R1:W2:Y:S02]  /*ca50*/  SYNCS.PHASECHK.TRANS64.TRYWAIT P1, [R2+URZ+0x90], R4 ;  /* 0x00009004020075a7 */ /* 0x0022a400080211ff */
[----:B--2---:R-:W-:Y:S05]  /*ca60*/  @!P1 NANOSLEEP.SYNCS 0x989680 ;  /* 0x009896800000995d */ /* 0x004fea0003900000 */
[----:B------:R-:W2:Y:S02]  /*ca70*/  @!P1 SYNCS.PHASECHK.TRANS64 P1, [R2+URZ+0x90], R4 ;  /* 0x00009004020095a7 */ /* 0x000ea400080210ff */
[----:B--2---:R-:W-:Y:S05]  /*ca80*/  @!P1 BRA `(.L_x_54) ;  /* 0xfffffffc00f09947 */ /* 0x004fea000383ffff */
[----:B------:R-:W-:Y:S05]  /*ca90*/  BRA `(.L_x_202) ;  /* 0xffffff6800207947 */ /* 0x000fea000383ffff */
.L_x_57:
[----:B------:R-:W-:-:S07]  /*caa0*/  MOV R0, UR4 ;  /* 0x0000000400007c02 */ /* 0x000fce0008000f00 */
.L_x_203:
[----:B-1----:R1:W2:Y:S02]  /*cab0*/  SYNCS.PHASECHK.TRANS64.TRYWAIT P0, [R0+URZ+0xa0], R2 ;  /* 0x0000a002000075a7 */ /* 0x0022a400080011ff */
[----:B--2---:R-:W-:Y:S05]  /*cac0*/  @!P0 NANOSLEEP.SYNCS 0x989680 ;  /* 0x009896800000895d */ /* 0x004fea0003900000 */
[----:B------:R-:W2:Y:S02]  /*cad0*/  @!P0 SYNCS.PHASECHK.TRANS64 P0, [R0+URZ+0xa0], R2 ;  /* 0x0000a002000085a7 */ /* 0x000ea400080010ff */
[----:B--2---:R-:W-:Y:S05]  /*cae0*/  @!P0 BRA `(.L_x_203) ;  /* 0xfffffffc00f08947 */ /* 0x004fea000383ffff */
[----:B------:R-:W-:Y:S05]  /*caf0*/  BRA `(.L_x_56) ;  /* 0xffffff6800747947 */ /* 0x000fea000383ffff */
.L_x_66:
[----:B-1----:R-:W-:-:S04]  /*cb00*/  MOV R5, UR5 ;  /* 0x0000000500057c02 */ /* 0x002fc80008000f00 */
[----:B------:R1:W2:Y:S03]  /*cb10*/  SYNCS.PHASECHK.TRANS64.TRYWAIT P0, [R5+URZ+0x8], R6 ;  /* 0x00000806050075a7 */ /* 0x0002a600080011ff */
[----:B--2---:R-:W-:Y:S05]  /*cb20*/  @!P0 NANOSLEEP.SYNCS 0x989680 ;  /* 0x009896800000895d */ /* 0x004fea0003900000 */
[----:B------:R-:W2:Y:S02]  /*cb30*/  @!P0 SYNCS.PHASECHK.TRANS64 P0, [R5+URZ+0x8], R6 ;  /* 0x00000806050085a7 */ /* 0x000ea400080010ff */
[----:B--2---:R-:W-:Y:S05]  /*cb40*/  @!P0 BRA `(.L_x_66) ;  /* 0xfffffffc00ec8947 */ /* 0x004fea000383ffff */
[----:B------:R-:W-:Y:S05]  /*cb50*/  BRA `(.L_x_65) ;  /* 0xffffff6c00287947 */ /* 0x000fea000383ffff */
.L_x_68:
[----:B------:R-:W-:Y:S01]  /*cb60*/  BSSY B0, `(.L_x_204) ;  /* 0x0000006000007945 */ /* 0x000fe20003800000 */
[----:B------:R-:W-:-:S07]  /*cb70*/  MOV R15, 0xffffffff ;  /* 0xffffffff000f7802 */ /* 0x000fce0000000f00 */
[----:B-1---5:R-:W-:Y:S05]  /*cb80*/  WARPSYNC.COLLECTIVE R15, `(.L_x_205) ;  /* 0x000000000f0c7348 */ /* 0x022fea0003c00000 */
[----:B------:R-:W-:Y:S02]  /*cb90*/  ELECT P6, UR79, PT ;  /* 0x00000000004f782f */ /* 0x000fe400038c0000 */
[----:B------:R-:W-:Y:S01]  /*cba0*/  MOV R14, UR79 ;  /* 0x0000004f000e7c02 */ /* 0x000fe20008000f00 */
[----:B-1---5:R-:W-:Y:S10]  /*cbb0*/  ENDCOLLECTIVE ;  /* 0x000000000000791b */ /* 0x022ff40003800000 */
.L_x_205:
[----:B------:R-:W-:Y:S05]  /*cbc0*/  BSYNC B0 ;  /* 0x0000000000007941 */ /* 0x000fea0003800000 */
.L_x_204:
[----:B------:R-:W-:Y:S01]  /*cbd0*/  PLOP3.LUT P0, PT, P6, PT, PT, 0x80, 0x8 ;  /* 0x000000000008781c */ /* 0x000fe2000370f070 */
[----:B------:R-:W-:-:S12]  /*cbe0*/  BRA `(.L_x_206) ;  /* 0xffffff6c00547947 */ /* 0x000fd8000383ffff */
.L_x_70:
[----:B-1----:R-:W-:-:S04]  /*cbf0*/  MOV R0, UR5 ;  /* 0x0000000500007c02 */ /* 0x002fc80008000f00 */
[----:B------:R1:W2:Y:S03]  /*cc00*/  SYNCS.PHASECHK.TRANS64.TRYWAIT P0, [R0+URZ+0x8], R4 ;  /* 0x00000804000075a7 */ /* 0x0002a600080011ff */
[----:B--2---:R-:W-:Y:S05]  /*cc10*/  @!P0 NANOSLEEP.SYNCS 0x989680 ;  /* 0x009896800000895d */ /* 0x004fea0003900000 */
[----:B------:R-:W2:Y:S02]  /*cc20*/  @!P0 SYNCS.PHASECHK.TRANS64 P0, [R0+URZ+0x8], R4 ;  /* 0x00000804000085a7 */ /* 0x000ea400080010ff */
[----:B--2---:R-:W-:Y:S05]  /*cc30*/  @!P0 BRA `(.L_x_70) ;  /* 0xfffffffc00ec8947 */ /* 0x004fea000383ffff */
[----:B------:R-:W-:Y:S05]  /*cc40*/  BRA `(.L_x_69) ;  /* 0xffffff6c00587947 */ /* 0x000fea000383ffff */
.L_x_71:
[----:B-1----:R1:W2:Y:S02]  /*cc50*/  SYNCS.PHASECHK.TRANS64.TRYWAIT P0, [R0+URZ+0x90], R4 ;  /* 0x00009004000075a7 */ /* 0x0022a400080011ff */
[----:B--2---:R-:W-:Y:S05]  /*cc60*/  @!P0 NANOSLEEP.SYNCS 0x989680 ;  /* 0x009896800000895d */ /* 0x004fea0003900000 */
[----:B------:R-:W2:Y:S02]  /*cc70*/  @!P0 SYNCS.PHASECHK.TRANS64 P0, [R0+URZ+0x90], R4 ;  /* 0x00009004000085a7 */ /* 0x000ea400080010ff */
[----:B--2---:R-:W-:Y:S05]  /*cc80*/  @!P0 BRA `(.L_x_71) ;  /* 0xfffffffc00f08947 */ /* 0x004fea000383ffff */
[----:B------:R-:W-:Y:S05]  /*cc90*/  BRA `(.L_x_207) ;  /* 0xffffff7000647947 */ /* 0x000fea000383ffff */
.L_x_73:
[----:B------:R-:W-:-:S07]  /*cca0*/  MOV R0, UR46 ;  /* 0x0000002e00007c02 */ /* 0x000fce0008000f00 */
.L_x_208:
[----:B-1----:R1:W2:Y:S02]  /*ccb0*/  SYNCS.PHASECHK.TRANS64.TRYWAIT P0, [R0+URZ+0xd0], R4 ;  /* 0x0000d004000075a7 */ /* 0x0022a400080011ff */
[----:B--2---:R-:W-:Y:S05]  /*ccc0*/  @!P0 NANOSLEEP.SYNCS 0x989680 ;  /* 0x009896800000895d */ /* 0x004fea0003900000 */
[----:B------:R-:W2:Y:S02]  /*ccd0*/  @!P0 SYNCS.PHASECHK.TRANS64 P0, [R0+URZ+0xd0], R4 ;  /* 0x0000d004000085a7 */ /* 0x000ea400080010ff */
[----:B--2---:R-:W-:Y:S05]  /*cce0*/  @!P0 BRA `(.L_x_208) ;  /* 0xfffffffc00f08947 */ /* 0x004fea000383ffff */
[----:B------:R-:W-:Y:S05]  /*ccf0*/  BRA `(.L_x_209) ;  /* 0xffffff7000b07947 */ /* 0x000fea000383ffff */
.L_x_76:
[----:B------:R-:W-:Y:S07]  /*cd00*/  MOV R0, UR7 ;  /* 0x0000000700007c02 */ /* 0x000fee0008000f00 */
.L_x_210:
[----:B-1----:R1:W2:Y:S02]  /*cd10*/  SYNCS.PHASECHK.TRANS64.TRYWAIT P0, [R0+URZ], R4 ;  /* 0x00000004000075a7 */ /* 0x0022a400080011ff */
[----:B--2---:R-:W-:Y:S05]  /*cd20*/  @!P0 NANOSLEEP.SYNCS 0x989680 ;  /* 0x009896800000895d */ /* 0x004fea0003900000 */
[----:B------:R-:W2:Y:S02]  /*cd30*/  @!P0 SYNCS.PHASECHK.TRANS64 P0, [R0+URZ], R4 ;  /* 0x00000004000085a7 */ /* 0x000ea400080010ff */
[----:B--2---:R-:W-:Y:S05]  /*cd40*/  @!P0 BRA `(.L_x_210) ;  /* 0xfffffffc00f08947 */ /* 0x004fea000383ffff */
[----:B------:R-:W-:Y:S05]  /*cd50*/  BRA `(.L_x_75) ;  /* 0xffffff7000c47947 */ /* 0x000fea000383ffff */
.L_x_80:
[----:B-1----:R-:W-:-:S07]  /*cd60*/  MOV R0, UR4 ;  /* 0x0000000400007c02 */ /* 0x002fce0008000f00 */
.L_x_211:
[----:B-1----:R1:W2:Y:S02]  /*cd70*/  SYNCS.PHASECHK.TRANS64.TRYWAIT P0, [R0+URZ], R2 ;  /* 0x00000002000075a7 */ /* 0x0022a400080011ff */
[----:B--2---:R-:W-:Y:S05]  /*cd80*/  @!P0 NANOSLEEP.SYNCS 0x989680 ;  /* 0x009896800000895d */ /* 0x004fea0003900000 */
[----:B------:R-:W2:Y:S02]  /*cd90*/  @!P0 SYNCS.PHASECHK.TRANS64 P0, [R0+URZ], R2 ;  /* 0x00000002000085a7 */ /* 0x000ea400080010ff */
[----:B--2---:R-:W-:Y:S05]  /*cda0*/  @!P0 BRA `(.L_x_211) ;  /* 0xfffffffc00f08947 */ /* 0x004fea000383ffff */
[----:B------:R-:W-:Y:S05]  /*cdb0*/  BRA `(.L_x_212) ;  /* 0xffffff7800087947 */ /* 0x000fea000383ffff */
.L_x_81:
[----:B------:R-:W-:-:S07]  /*cdc0*/  MOV R0, UR5 ;  /* 0x0000000500007c02 */ /* 0x000fce0008000f00 */
.L_x_213:
[----:B-1----:R1:W2:Y:S02]  /*cdd0*/  SYNCS.PHASECHK.TRANS64.TRYWAIT P0, [R0+URZ], R3 ;  /* 0x00000003000075a7 */ /* 0x0022a400080011ff */
[----:B--2---:R-:W-:Y:S05]  /*cde0*/  @!P0 NANOSLEEP.SYNCS 0x989680 ;  /* 0x009896800000895d */ /* 0x004fea0003900000 */
[----:B------:R-:W2:Y:S02]  /*cdf0*/  @!P0 SYNCS.PHASECHK.TRANS64 P0, [R0+URZ], R3 ;  /* 0x00000003000085a7 */ /* 0x000ea400080010ff */
[----:B--2---:R-:W-:Y:S05]  /*ce00*/  @!P0 BRA `(.L_x_213) ;  /* 0xfffffffc00f08947 */ /* 0x004fea000383ffff */
[----:B------:R-:W-:Y:S05]  /*ce10*/  BRA `(.L_x_214) ;  /* 0xffffff7800147947 */ /* 0x000fea000383ffff */
.L_x_82:
[----:B------:R-:W-:-:S07]  /*ce20*/  MOV R0, UR5 ;  /* 0x0000000500007c02 */ /* 0x000fce0008000f00 */
.L_x_215:
[----:B-1----:R1:W2:Y:S02]  /*ce30*/  SYNCS.PHASECHK.TRANS64.TRYWAIT P0, [R0+URZ], R3 ;  /* 0x00000003000075a7 */ /* 0x0022a400080011ff */
[----:B--2---:R-:W-:Y:S05]  /*ce40*/  @!P0 NANOSLEEP.SYNCS 0x989680 ;  /* 0x009896800000895d */ /* 0x004fea0003900000 */
[----:B------:R-:W2:Y:S02]  /*ce50*/  @!P0 SYNCS.PHASECHK.TRANS64 P0, [R0+URZ], R3 ;  /* 0x00000003000085a7 */ /* 0x000ea400080010ff */
[----:B--2---:R-:W-:Y:S05]  /*ce60*/  @!P0 BRA `(.L_x_215) ;  /* 0xfffffffc00f08947 */ /* 0x004fea000383ffff */
[----:B------:R-:W-:Y:S05]  /*ce70*/  BRA `(.L_x_216) ;  /* 0xffffff7800207947 */ /* 0x000fea000383ffff */
.L_x_85:
[----:B------:R-:W-:-:S07]  /*ce80*/  MOV R0, UR41 ;  /* 0x0000002900007c02 */ /* 0x000fce0008000f00 */
.L_x_217:
[----:B-1----:R1:W2:Y:S02]  /*ce90*/  SYNCS.PHASECHK.TRANS64.TRYWAIT P1, [R0+URZ+0x110], R2 ;  /* 0x00011002000075a7 */ /* 0x0022a400080211ff */
[----:B--2---:R-:W-:Y:S05]  /*cea0*/  @!P1 NANOSLEEP.SYNCS 0x989680 ;  /* 0x009896800000995d */ /* 0x004fea0003900000 */
[----:B------:R-:W2:Y:S02]  /*ceb0*/  @!P1 SYNCS.PHASECHK.TRANS64 P1, [R0+URZ+0x110], R2 ;  /* 0x00011002000095a7 */ /* 0x000ea400080210ff */
[----:B--2---:R-:W-:Y:S05]  /*cec0*/  @!P1 BRA `(.L_x_217) ;  /* 0xfffffffc00f09947 */ /* 0x004fea000383ffff */
[----:B------:R-:W-:Y:S05]  /*ced0*/  BRA `(.L_x_218) ;  /* 0xffffff78006c7947 */ /* 0x000fea000383ffff */
.L_x_90:
[----:B--2---:R2:W3:Y:S02]  /*cee0*/  SYNCS.PHASECHK.TRANS64.TRYWAIT P0, [R12+URZ+0x90], R0 ;  /* 0x000090000c0075a7 */ /* 0x0044e400080011ff */
[----:B---3--:R-:W-:Y:S05]  /*cef0*/  @!P0 NANOSLEEP.SYNCS 0x989680 ;  /* 0x009896800000895d */ /* 0x008fea0003900000 */
[----:B------:R-:W3:Y:S02]  /*cf00*/  @!P0 SYNCS.PHASECHK.TRANS64 P0, [R12+URZ+0x90], R0 ;  /* 0x000090000c0085a7 */ /* 0x000ee400080010ff */
[----:B---3--:R-:W-:Y:S05]  /*cf10*/  @!P0 BRA `(.L_x_90) ;  /* 0xfffffffc00f08947 */ /* 0x008fea000383ffff */
[----:B------:R-:W-:Y:S05]  /*cf20*/  BRA `(.L_x_219) ;  /* 0xffffff7c008c7947 */ /* 0x000fea000383ffff */
.L_x_93:
[----:B-1----:R-:W-:Y:S07]  /*cf30*/  MOV R0, UR21 ;  /* 0x0000001500007c02 */ /* 0x002fee0008000f00 */
.L_x_220:
[----:B-1----:R1:W2:Y:S02]  /*cf40*/  SYNCS.PHASECHK.TRANS64.TRYWAIT P2, [R0+URZ+0x88], R6 ;  /* 0x00008806000075a7 */ /* 0x0022a400080411ff */
[----:B--2---:R-:W-:Y:S05]  /*cf50*/  @!P2 NANOSLEEP.SYNCS 0x989680 ;  /* 0x009896800000a95d */ /* 0x004fea0003900000 */
[----:B------:R-:W2:Y:S02]  /*cf60*/  @!P2 SYNCS.PHASECHK.TRANS64 P2, [R0+URZ+0x88], R6 ;  /* 0x000088060000a5a7 */ /* 0x000ea400080410ff */
[----:B--2---:R-:W-:Y:S05]  /*cf70*/  @!P2 BRA `(.L_x_220) ;  /* 0xfffffffc00f0a947 */ /* 0x004fea000383ffff */
[----:B------:R-:W-:Y:S05]  /*cf80*/  BRA `(.L_x_92) ;  /* 0xffffff8000f87947 */ /* 0x000fea000383ffff */
.L_x_96:
[----:B------:R-:W-:Y:S07]  /*cf90*/  MOV R0, UR21 ;  /* 0x0000001500007c02 */ /* 0x000fee0008000f00 */
.L_x_221:
[----:B-1----:R1:W2:Y:S02]  /*cfa0*/  SYNCS.PHASECHK.TRANS64.TRYWAIT P0, [R0+URZ+0x60], R10 ;  /* 0x0000600a000075a7 */ /* 0x0022a400080011ff */
[----:B--2---:R-:W-:Y:S05]  /*cfb0*/  @!P0 NANOSLEEP.SYNCS 0x989680 ;  /* 0x009896800000895d */ /* 0x004fea0003900000 */
[----:B------:R-:W2:Y:S02]  /*cfc0*/  @!P0 SYNCS.PHASECHK.TRANS64 P0, [R0+URZ+0x60], R10 ;  /* 0x0000600a000085a7 */ /* 0x000ea400080010ff */
[----:B--2---:R-:W-:Y:S05]  /*cfd0*/  @!P0 BRA `(.L_x_221) ;  /* 0xfffffffc00f08947 */ /* 0x004fea000383ffff */
[----:B------:R-:W-:Y:S05]  /*cfe0*/  BRA `(.L_x_222) ;  /* 0xffffff8400547947 */ /* 0x000fea000383ffff */
.L_x_97:
[----:B------:R-:W-:Y:S07]  /*cff0*/  MOV R0, UR21 ;  /* 0x0000001500007c02 */ /* 0x000fee0008000f00 */
.L_x_223:
[----:B-1----:R1:W2:Y:S02]  /*d000*/  SYNCS.PHASECHK.TRANS64.TRYWAIT P0, [R0+URZ+0x68], R10 ;  /* 0x0000680a000075a7 */ /* 0x0022a400080011ff */
[----:B--2---:R-:W-:Y:S05]  /*d010*/  @!P0 NANOSLEEP.SYNCS 0x989680 ;  /* 0x009896800000895d */ /* 0x004fea0003900000 */
[----:B------:R-:W2:Y:S02]  /*d020*/  @!P0 SYNCS.PHASECHK.TRANS64 P0, [R0+URZ+0x68], R10 ;  /* 0x0000680a000085a7 */ /* 0x000ea400080010ff */
[----:B--2---:R-:W-:Y:S05]  /*d030*/  @!P0 BRA `(.L_x_223) ;  /* 0xfffffffc00f08947 */ /* 0x004fea000383ffff */
[----:B------:R-:W-:Y:S05]  /*d040*/  BRA `(.L_x_224) ;  /* 0xffffff8400ac7947 */ /* 0x000fea000383ffff */
.L_x_98:
[----:B------:R-:W-:Y:S07]  /*d050*/  MOV R0, UR21 ;  /* 0x0000001500007c02 */ /* 0x000fee0008000f00 */
.L_x_225:
[----:B-1----:R1:W2:Y:S02]  /*d060*/  SYNCS.PHASECHK.TRANS64.TRYWAIT P0, [R0+URZ+0x70], R10 ;  /* 0x0000700a000075a7 */ /* 0x0022a400080011ff */
[----:B--2---:R-:W-:Y:S05]  /*d070*/  @!P0 NANOSLEEP.SYNCS 0x989680 ;  /* 0x009896800000895d */ /* 0x004fea0003900000 */
[----:B------:R-:W2:Y:S02]  /*d080*/  @!P0 SYNCS.PHASECHK.TRANS64 P0, [R0+URZ+0x70], R10 ;  /* 0x0000700a000085a7 */ /* 0x000ea400080010ff */
[----:B--2---:R-:W-:Y:S05]  /*d090*/  @!P0 BRA `(.L_x_225) ;  /* 0xfffffffc00f08947 */ /* 0x004fea000383ffff */
[----:B------:R-:W-:Y:S05]  /*d0a0*/  BRA `(.L_x_226) ;  /* 0xffffff88000c7947 */ /* 0x000fea000383ffff */
.L_x_99:
[----:B------:R-:W-:Y:S07]  /*d0b0*/  MOV R0, UR21 ;  /* 0x0000001500007c02 */ /* 0x000fee0008000f00 */
.L_x_227:
[----:B-1----:R1:W2:Y:S02]  /*d0c0*/  SYNCS.PHASECHK.TRANS64.TRYWAIT P0, [R0+URZ+0x78], R10 ;  /* 0x0000780a000075a7 */ /* 0x0022a400080011ff */
[----:B--2---:R-:W-:Y:S05]  /*d0d0*/  @!P0 NANOSLEEP.SYNCS 0x989680 ;  /* 0x009896800000895d */ /* 0x004fea0003900000 */
[----:B------:R-:W2:Y:S02]  /*d0e0*/  @!P0 SYNCS.PHASECHK.TRANS64 P0, [R0+URZ+0x78], R10 ;  /* 0x0000780a000085a7 */ /* 0x000ea400080010ff */
[----:B--2---:R-:W-:Y:S05]  /*d0f0*/  @!P0 BRA `(.L_x_227) ;  /* 0xfffffffc00f08947 */ /* 0x004fea000383ffff */
[----:B------:R-:W-:Y:S05]  /*d100*/  BRA `(.L_x_228) ;  /* 0xffffff8800687947 */ /* 0x000fea000383ffff */
.L_x_100:
[----:B------:R-:W-:Y:S07]  /*d110*/  MOV R0, UR21 ;  /* 0x0000001500007c02 */ /* 0x000fee0008000f00 */
.L_x_229:
[----:B-1----:R1:W2:Y:S02]  /*d120*/  SYNCS.PHASECHK.TRANS64.TRYWAIT P0, [R0+URZ+0x60], R9 ;  /* 0x00006009000075a7 */ /* 0x0022a400080011ff */
[----:B--2---:R-:W-:Y:S05]  /*d130*/  @!P0 NANOSLEEP.SYNCS 0x989680 ;  /* 0x009896800000895d */ /* 0x004fea0003900000 */
[----:B------:R-:W2:Y:S02]  /*d140*/  @!P0 SYNCS.PHASECHK.TRANS64 P0, [R0+URZ+0x60], R9 ;  /* 0x00006009000085a7 */ /* 0x000ea400080010ff */
[----:B--2---:R-:W-:Y:S05]  /*d150*/  @!P0 BRA `(.L_x_229) ;  /* 0xfffffffc00f08947 */ /* 0x004fea000383ffff */
[----:B------:R-:W-:Y:S05]  /*d160*/  BRA `(.L_x_230) ;  /* 0xffffff8800cc7947 */ /* 0x000fea000383ffff */
.L_x_101:
[----:B------:R-:W-:Y:S07]  /*d170*/  MOV R0, UR21 ;  /* 0x0000001500007c02 */ /* 0x000fee0008000f00 */
.L_x_231:
[----:B-1----:R1:W2:Y:S02]  /*d180*/  SYNCS.PHASECHK.TRANS64.TRYWAIT P0, [R0+URZ+0x68], R9 ;  /* 0x00006809000075a7 */ /* 0x0022a400080011ff */
[----:B--2---:R-:W-:Y:S05]  /*d190*/  @!P0 NANOSLEEP.SYNCS 0x989680 ;  /* 0x009896800000895d */ /* 0x004fea0003900000 */
[----:B------:R-:W2:Y:S02]  /*d1a0*/  @!P0 SYNCS.PHASECHK.TRANS64 P0, [R0+URZ+0x68], R9 ;  /* 0x00006809000085a7 */ /* 0x000ea400080010ff */
[----:B--2---:R-:W-:Y:S05]  /*d1b0*/  @!P0 BRA `(.L_x_231) ;  /* 0xfffffffc00f08947 */ /* 0x004fea000383ffff */
[----:B------:R-:W-:Y:S05]  /*d1c0*/  BRA `(.L_x_232) ;  /* 0xffffff8c002c7947 */ /* 0x000fea000383ffff */
.L_x_102:
[----:B------:R-:W-:Y:S07]  /*d1d0*/  MOV R0, UR21 ;  /* 0x0000001500007c02 */ /* 0x000fee0008000f00 */
.L_x_233:
[----:B-1----:R1:W2:Y:S02]  /*d1e0*/  SYNCS.PHASECHK.TRANS64.TRYWAIT P0, [R0+URZ+0x70], R9 ;  /* 0x00007009000075a7 */ /* 0x0022a400080011ff */
[----:B--2---:R-:W-:Y:S05]  /*d1f0*/  @!P0 NANOSLEEP.SYNCS 0x989680 ;  /* 0x009896800000895d */ /* 0x004fea0003900000 */
[----:B------:R-:W2:Y:S02]  /*d200*/  @!P0 SYNCS.PHASECHK.TRANS64 P0, [R0+URZ+0x70], R9 ;  /* 0x00007009000085a7 */ /* 0x000ea400080010ff */
[----:B--2---:R-:W-:Y:S05]  /*d210*/  @!P0 BRA `(.L_x_233) ;  /* 0xfffffffc00f08947 */ /* 0x004fea000383ffff */
[----:B------:R-:W-:Y:S05]  /*d220*/  BRA `(.L_x_234) ;  /* 0xffffff8c008c7947 */ /* 0x000fea000383ffff */
.L_x_103:
[----:B------:R-:W-:Y:S07]  /*d230*/  MOV R0, UR21 ;  /* 0x0000001500007c02 */ /* 0x000fee0008000f00 */
.L_x_235:
[----:B-1----:R1:W2:Y:S02]  /*d240*/  SYNCS.PHASECHK.TRANS64.TRYWAIT P0, [R0+URZ+0x78], R9 ;  /* 0x00007809000075a7 */ /* 0x0022a400080011ff */
[----:B--2---:R-:W-:Y:S05]  /*d250*/  @!P0 NANOSLEEP.SYNCS 0x989680 ;  /* 0x009896800000895d */ /* 0x004fea0003900000 */
[----:B------:R-:W2:Y:S02]  /*d260*/  @!P0 SYNCS.PHASECHK.TRANS64 P0, [R0+URZ+0x78], R9 ;  /* 0x00007809000085a7 */ /* 0x000ea400080010ff */
[----:B--2---:R-:W-:Y:S05]  /*d270*/  @!P0 BRA `(.L_x_235) ;  /* 0xfffffffc00f08947 */ /* 0x004fea000383ffff */
[----:B------:R-:W-:Y:S05]  /*d280*/  BRA `(.L_x_236) ;  /* 0xffffff8c00e87947 */ /* 0x000fea000383ffff */
.L_x_105:
[----:B------:R-:W-:-:S07]  /*d290*/  MOV R0, UR21 ;  /* 0x0000001500007c02 */ /* 0x000fce0008000f00 */
.L_x_237:
[----:B-1----:R1:W3:Y:S02]  /*d2a0*/  SYNCS.PHASECHK.TRANS64.TRYWAIT P0, [R0+URZ+0x60], R10 ;  /* 0x0000600a000075a7 */ /* 0x0022e400080011ff */
[----:B---3--:R-:W-:Y:S05]  /*d2b0*/  @!P0 NANOSLEEP.SYNCS 0x989680 ;  /* 0x009896800000895d */ /* 0x008fea0003900000 */
[----:B------:R-:W3:Y:S02]  /*d2c0*/  @!P0 SYNCS.PHASECHK.TRANS64 P0, [R0+URZ+0x60], R10 ;  /* 0x0000600a000085a7 */ /* 0x000ee400080010ff */
[----:B---3--:R-:W-:Y:S05]  /*d2d0*/  @!P0 BRA `(.L_x_237) ;  /* 0xfffffffc00f08947 */ /* 0x008fea000383ffff */
[----:B------:R-:W-:Y:S05]  /*d2e0*/  BRA `(.L_x_238) ;  /* 0xffffff9000707947 */ /* 0x000fea000383ffff */
.L_x_106:
[----:B-1----:R-:W-:-:S07]  /*d2f0*/  MOV R0, UR21 ;  /* 0x0000001500007c02 */ /* 0x002fce0008000f00 */
.L_x_239:
[----:B-1----:R1:W3:Y:S02]  /*d300*/  SYNCS.PHASECHK.TRANS64.TRYWAIT P0, [R0+URZ+0x68], R10 ;  /* 0x0000680a000075a7 */ /* 0x0022e400080011ff */
[----:B---3--:R-:W-:Y:S05]  /*d310*/  @!P0 NANOSLEEP.SYNCS 0x989680 ;  /* 0x009896800000895d */ /* 0x008fea0003900000 */
[----:B------:R-:W3:Y:S02]  /*d320*/  @!P0 SYNCS.PHASECHK.TRANS64 P0, [R0+URZ+0x68], R10 ;  /* 0x0000680a000085a7 */ /* 0x000ee400080010ff */
[----:B---3--:R-:W-:Y:S05]  /*d330*/  @!P0 BRA `(.L_x_239) ;  /* 0xfffffffc00f08947 */ /* 0x008fea000383ffff */
[----:B------:R-:W-:Y:S05]  /*d340*/  BRA `(.L_x_240) ;  /* 0xffffff9000607947 */ /* 0x000fea000383ffff */
.L_x_107:
[----:B------:R-:W-:-:S07]  /*d350*/  MOV R2, UR21 ;  /* 0x0000001500027c02 */ /* 0x000fce0008000f00 */
.L_x_241:
[----:B-1----:R1:W3:Y:S02]  /*d360*/  SYNCS.PHASECHK.TRANS64.TRYWAIT P0, [R2+URZ+0x70], R10 ;  /* 0x0000700a020075a7 */ /* 0x0022e400080011ff */
[----:B---3--:R-:W-:Y:S05]  /*d370*/  @!P0 NANOSLEEP.SYNCS 0x989680 ;  /* 0x009896800000895d */ /* 0x008fea0003900000 */
[----:B------:R-:W3:Y:S02]  /*d380*/  @!P0 SYNCS.PHASECHK.TRANS64 P0, [R2+URZ+0x70], R10 ;  /* 0x0000700a020085a7 */ /* 0x000ee400080010ff */
[----:B---3--:R-:W-:Y:S05]  /*d390*/  @!P0 BRA `(.L_x_241) ;  /* 0xfffffffc00f08947 */ /* 0x008fea000383ffff */
[----:B------:R-:W-:Y:S05]  /*d3a0*/  BRA `(.L_x_242) ;  /* 0xffffff9000547947 */ /* 0x000fea000383ffff */
.L_x_109:
[----:B---3--:R3:W4:Y:S02]  /*d3b0*/  SYNCS.PHASECHK.TRANS64.TRYWAIT P0, [R0+URZ+0x90], R2 ;  /* 0x00009002000075a7 */ /* 0x00872400080011ff */
[----:B----4-:R-:W-:Y:S05]  /*d3c0*/  @!P0 NANOSLEEP.SYNCS 0x989680 ;  /* 0x009896800000895d */ /* 0x010fea0003900000 */
[----:B------:R-:W4:Y:S02]  /*d3d0*/  @!P0 SYNCS.PHASECHK.TRANS64 P0, [R0+URZ+0x90], R2 ;  /* 0x00009002000085a7 */ /* 0x000f2400080010ff */
[----:B----4-:R-:W-:Y:S05]  /*d3e0*/  @!P0 BRA `(.L_x_109) ;  /* 0xfffffffc00f08947 */ /* 0x010fea000383ffff */
[----:B------:R-:W-:Y:S05]  /*d3f0*/  BRA `(.L_x_243) ;  /* 0xffffff9400247947 */ /* 0x000fea000383ffff */
.L_x_120:
[----:B-1----:R-:W-:Y:S04]  /*d400*/  MOV R2, UR43 ;  /* 0x0000002b00027c02 */ /* 0x002fe80008000f00 */
[----:B------:R1:W2:Y:S03]  /*d410*/  SYNCS.PHASECHK.TRANS64.TRYWAIT P0, [R2+URZ+0x40], R3 ;  /* 0x00004003020075a7 */ /* 0x0002a600080011ff */
[----:B--2---:R-:W-:Y:S05]  /*d420*/  @!P0 NANOSLEEP.SYNCS 0x989680 ;  /* 0x009896800000895d */ /* 0x004fea0003900000 */
[----:B------:R-:W2:Y:S02]  /*d430*/  @!P0 SYNCS.PHASECHK.TRANS64 P0, [R2+URZ+0x40], R3 ;  /* 0x00004003020085a7 */ /* 0x000ea400080010ff */
[----:B--2---:R-:W-:Y:S05]  /*d440*/  @!P0 BRA `(.L_x_120) ;  /* 0xfffffffc00ec8947 */ /* 0x004fea000383ffff */
[----:B------:R-:W-:Y:S05]  /*d450*/  BRA `(.L_x_119) ;  /* 0xffffffa0007c7947 */ /* 0x000fea000383ffff */
.L_x_122:
[----:B-1----:R1:W4:Y:S02]  /*d460*/  SYNCS.PHASECHK.TRANS64.TRYWAIT P1, [R74+URZ+0xb0], R0 ;  /* 0x0000b0004a0075a7 */ /* 0x00232400080211ff */
[----:B----4-:R-:W-:Y:S05]  /*d470*/  @!P1 NANOSLEEP.SYNCS 0x989680 ;  /* 0x009896800000995d */ /* 0x010fea0003900000 */
[----:B------:R-:W4:Y:S02]  /*d480*/  @!P1 SYNCS.PHASECHK.TRANS64 P1, [R74+URZ+0xb0], R0 ;  /* 0x0000b0004a0095a7 */ /* 0x000f2400080210ff */
[----:B----4-:R-:W-:Y:S05]  /*d490*/  @!P1 BRA `(.L_x_122) ;  /* 0xfffffffc00f09947 */ /* 0x010fea000383ffff */
[----:B------:R-:W-:Y:S05]  /*d4a0*/  BRA `(.L_x_121) ;  /* 0xffffffa000a47947 */ /* 0x000fea000383ffff */
.L_x_131:
[----:B-1----:R1:W3:Y:S02]  /*d4b0*/  SYNCS.PHASECHK.TRANS64.TRYWAIT P0, [R2+URZ+0x40], R0 ;  /* 0x00004000020075a7 */ /* 0x0022e400080011ff */
[----:B---3--:R-:W-:Y:S05]  /*d4c0*/  @!P0 NANOSLEEP.SYNCS 0x989680 ;  /* 0x009896800000895d */ /* 0x008fea0003900000 */
[----:B------:R-:W3:Y:S02]  /*d4d0*/  @!P0 SYNCS.PHASECHK.TRANS64 P0, [R2+URZ+0x40], R0 ;  /* 0x00004000020085a7 */ /* 0x000ee400080010ff */
[----:B---3--:R-:W-:Y:S05]  /*d4e0*/  @!P0 BRA `(.L_x_131) ;  /* 0xfffffffc00f08947 */ /* 0x008fea000383ffff */
[----:B------:R-:W-:Y:S05]  /*d4f0*/  BRA `(.L_x_130) ;  /* 0xffffffa800d07947 */ /* 0x000fea000383ffff */
.L_x_139:
[----:B-1----:R1:W3:Y:S02]  /*d500*/  SYNCS.PHASECHK.TRANS64.TRYWAIT P0, [R0+URZ+0x40], R6 ;  /* 0x00004006000075a7 */ /* 0x0022e400080011ff */
[----:B---3--:R-:W-:Y:S05]  /*d510*/  @!P0 NANOSLEEP.SYNCS 0x989680 ;  /* 0x009896800000895d */ /* 0x008fea0003900000 */
[----:B------:R-:W3:Y:S02]  /*d520*/  @!P0 SYNCS.PHASECHK.TRANS64 P0, [R0+URZ+0x40], R6 ;  /* 0x00004006000085a7 */ /* 0x000ee400080010ff */
[----:B---3--:R-:W-:Y:S05]  /*d530*/  @!P0 BRA `(.L_x_139) ;  /* 0xfffffffc00f08947 */ /* 0x008fea000383ffff */
[----:B------:R-:W-:Y:S05]  /*d540*/  BRA `(.L_x_138) ;  /* 0xffffffb400247947 */ /* 0x000fea000383ffff */
.L_x_147:
[----:B-1----:R1:W3:Y:S02]  /*d550*/  SYNCS.PHASECHK.TRANS64.TRYWAIT P0, [R0+URZ+0x40], R6 ;  /* 0x00004006000075a7 */ /* 0x0022e400080011ff */
[----:B---3--:R-:W-:Y:S05]  /*d560*/  @!P0 NANOSLEEP.SYNCS 0x989680 ;  /* 0x009896800000895d */ /* 0x008fea0003900000 */
[----:B------:R-:W3:Y:S02]  /*d570*/  @!P0 SYNCS.PHASECHK.TRANS64 P0, [R0+URZ+0x40], R6 ;  /* 0x00004006000085a7 */ /* 0x000ee400080010ff */
[----:B---3--:R-:W-:Y:S05]  /*d580*/  @!P0 BRA `(.L_x_147) ;  /* 0xfffffffc00f08947 */ /* 0x008fea000383ffff */
[----:B------:R-:W-:Y:S05]  /*d590*/  BRA `(.L_x_146) ;  /* 0xffffffbc007c7947 */ /* 0x000fea000383ffff */
.L_x_155:
[----:B-1----:R1:W3:Y:S02]  /*d5a0*/  SYNCS.PHASECHK.TRANS64.TRYWAIT P0, [R0+URZ+0x40], R6 ;  /* 0x00004006000075a7 */ /* 0x0022e400080011ff */
[----:B---3--:R-:W-:Y:S05]  /*d5b0*/  @!P0 NANOSLEEP.SYNCS 0x989680 ;  /* 0x009896800000895d */ /* 0x008fea0003900000 */
[----:B------:R-:W3:Y:S02]  /*d5c0*/  @!P0 SYNCS.PHASECHK.TRANS64 P0, [R0+URZ+0x40], R6 ;  /* 0x00004006000085a7 */ /* 0x000ee400080010ff */
[----:B---3--:R-:W-:Y:S05]  /*d5d0*/  @!P0 BRA `(.L_x_155) ;  /* 0xfffffffc00f08947 */ /* 0x008fea000383ffff */
[----:B------:R-:W-:Y:S05]  /*d5e0*/  BRA `(.L_x_154) ;  /* 0xffffffc400e07947 */ /* 0x000fea000383ffff */
.L_x_163:
[----:B-1----:R1:W2:Y:S02]  /*d5f0*/  SYNCS.PHASECHK.TRANS64.TRYWAIT P0, [R0+URZ+0x40], R6 ;  /* 0x00004006000075a7 */ /* 0x0022a400080011ff */
[----:B--2---:R-:W-:Y:S05]  /*d600*/  @!P0 NANOSLEEP.SYNCS 0x989680 ;  /* 0x009896800000895d */ /* 0x004fea0003900000 */
[----:B------:R-:W2:Y:S02]  /*d610*/  @!P0 SYNCS.PHASECHK.TRANS64 P0, [R0+URZ+0x40], R6 ;  /* 0x00004006000085a7 */ /* 0x000ea400080010ff */
[----:B--2---:R-:W-:Y:S05]  /*d620*/  @!P0 BRA `(.L_x_163) ;  /* 0xfffffffc00f08947 */ /* 0x004fea000383ffff */
[----:B------:R-:W-:Y:S05]  /*d630*/  BRA `(.L_x_162) ;  /* 0xffffffd000507947 */ /* 0x000fea000383ffff */
.L_x_171:
[----:B-1----:R1:W2:Y:S02]  /*d640*/  SYNCS.PHASECHK.TRANS64.TRYWAIT P0, [R0+URZ+0x40], R6 ;  /* 0x00004006000075a7 */ /* 0x0022a400080011ff */
[----:B--2---:R-:W-:Y:S05]  /*d650*/  @!P0 NANOSLEEP.SYNCS 0x989680 ;  /* 0x009896800000895d */ /* 0x004fea0003900000 */
[----:B------:R-:W2:Y:S02]  /*d660*/  @!P0 SYNCS.PHASECHK.TRANS64 P0, [R0+URZ+0x40], R6 ;  /* 0x00004006000085a7 */ /* 0x000ea400080010ff */
[----:B--2---:R-:W-:Y:S05]  /*d670*/  @!P0 BRA `(.L_x_171) ;  /* 0xfffffffc00f08947 */ /* 0x004fea000383ffff */
[----:B------:R-:W-:Y:S05]  /*d680*/  BRA `(.L_x_170) ;  /* 0xffffffd800b87947 */ /* 0x000fea000383ffff */
.L_x_179:
[----:B-1----:R1:W2:Y:S02]  /*d690*/  SYNCS.PHASECHK.TRANS64.TRYWAIT P0, [R0+URZ+0x40], R77 ;  /* 0x0000404d000075a7 */ /* 0x0022a400080011ff */
[----:B--2---:R-:W-:Y:S05]  /*d6a0*/  @!P0 NANOSLEEP.SYNCS 0x989680 ;  /* 0x009896800000895d */ /* 0x004fea0003900000 */
[----:B------:R-:W2:Y:S02]  /*d6b0*/  @!P0 SYNCS.PHASECHK.TRANS64 P0, [R0+URZ+0x40], R77 ;  /* 0x0000404d000085a7 */ /* 0x000ea400080010ff */
[----:B--2---:R-:W-:Y:S05]  /*d6c0*/  @!P0 BRA `(.L_x_179) ;  /* 0xfffffffc00f08947 */ /* 0x004fea000383ffff */
[----:B------:R-:W-:Y:S05]  /*d6d0*/  BRA `(.L_x_178) ;  /* 0xffffffe400207947 */ /* 0x000fea000383ffff */
        .weak           $__internal_0_$__cuda_sm10x_tcgen05_guardrail_trap_col_being_dealloced_not_returned_by_alloc
        .type           $__internal_0_$__cuda_sm10x_tcgen05_guardrail_trap_col_being_dealloced_not_returned_by_alloc,@function
        .size           $__internal_0_$__cuda_sm10x_tcgen05_guardrail_trap_col_being_dealloced_not_returned_by_alloc,($__internal_1_$__cuda_sm10x_tcgen05_guardrail_trap_phase_invalid_during_alloc - $__internal_0_$__cuda_sm10x_tcgen05_guardrail_trap_col_being_dealloced_not_returned_by_alloc)
$__internal_0_$__cuda_sm10x_tcgen05_guardrail_trap_col_being_dealloced_not_returned_by_alloc:
[----:B------:R-:W-:Y:S05]  /*d6e0*/  BPT.TRAP 0x1 ;  /* 0x000000040000795c */ /* 0x000fea0000300000 */
[----:B------:R-:W-:-:S04]  /*d6f0*/  HFMA2 R3, -RZ, RZ, 0, 0 ;  /* 0x00000000ff037431 */ /* 0x000fc800000001ff */
[----:B------:R-:W-:Y:S05]  /*d700*/  RET.REL.NODEC R2 `(_ZN7cutlass13device_kernelINS_4gemm6kernel13GemmUniversalIN4cute5tupleIJiiiiEEENS1_10collective13CollectiveMmaINS1_35MainloopSm100TmaUmmaWarpSpecializedILi4ELi2ELi4ENS5_IJNS4_1CILi4EEESB_NSA_ILi1EEEEEEEENS5_IJNSA_ILi128EEENSA_ILi256EEENSA_ILi64EEEEEENS_10tfloat32_tENS5_IJlSC_lEEESJ_SK_NS4_8TiledMMAINS4_8MMA_AtomIJNS4_23SM100_MMA_TF32_2x1SM_SSISJ_SJ_fLi128ELi256ELNS4_4UMMA5MajorE0ELSP_0ELNSO_7ScaleInE0ELSQ_0EEEEEENS4_6LayoutINS5_IJSC_SC_SC_EEENS5_IJNSA_ILi0EEESV_SV_EEEEENS5_IJNS4_10UnderscoreESY_SY_EEEEENS4_28SM100_TMA_2SM_LOAD_MULTICASTENS4_14ComposedLayoutINS4_7SwizzleILi3ELi4ELi3EEENS4_18smem_ptr_flag_bitsILi32EEENST_INS5_IJNSA_ILi8EEENSA_ILi32EEEEEENS5_IJS18_SC_EEEEEEEvNS4_8identityES11_S1C_vS1D_EENS_8epilogue10collective18CollectiveEpilogueINS1F_23Sm100TmaWarpSpecializedILi4ELi2ELi16ELb1ELb0EEEJNS5_IJSH_SG_SH_EEENS5_IJNST_ISH_SC_EENST_INS5_IJNSA_ILi16EEENSA_ILi2EEEEEENS5_IJSC_SF_EEEEEEEESJ_SK_SJ_SK_NS1F_6fusion15FusionCallbacksIS1J_NS1S_17LinearCombinationISJ_fSJ_fLNS_15FloatRoundStyleE2EEES1K_S1R_JEEENS4_5SM1004TMEM4LOAD26SM100_TMEM_LOAD_32dp32b16xENS4_13SM90_TMA_LOADENS12_INS13_ILi2ELi4ELi3EEES16_NST_INS5_IJS17_S1M_EEENS5_IJS1M_SC_EEEEEEENS4_39AutoVectorizingCopyWithAssumedAlignmentILi128EEENS4_14SM90_TMA_STOREES27_S29_S29_EEEvvEEEEvNT_6ParamsE) ;  /* 0xffffff28023c7950 */ /* 0x000fea0003c3ffff */
        .weak           $__internal_1_$__cuda_sm10x_tcgen05_guardrail_trap_phase_invalid_during_alloc
        .type           $__internal_1_$__cuda_sm10x_tcgen05_guardrail_trap_phase_invalid_during_alloc,@function
        .size           $__internal_1_$__cuda_sm10x_tcgen05_guardrail_trap_phase_invalid_during_alloc,($__internal_2_$__cuda_sm10x_tcgen05_guardrail_trap_unallocated_columns_being_dealloced - $__internal_1_$__cuda_sm10x_tcgen05_guardrail_trap_phase_invalid_during_alloc)
$__internal_1_$__cuda_sm10x_tcgen05_guardrail_trap_phase_invalid_during_alloc:
[----:B------:R-:W-:Y:S05]  /*d710*/  BPT.TRAP 0x1 ;  /* 0x000000040000795c */ /* 0x000fea0000300000 */
[----:B------:R-:W-:-:S04]  /*d720*/  MOV R5, 0x0 ;  /* 0x0000000000057802 */ /* 0x000fc80000000f00 */
[----:B------:R-:W-:Y:S05]  /*d730*/  RET.REL.NODEC R4 `(_ZN7cutlass13device_kernelINS_4gemm6kernel13GemmUniversalIN4cute5tupleIJiiiiEEENS1_10collective13CollectiveMmaINS1_35MainloopSm100TmaUmmaWarpSpecializedILi4ELi2ELi4ENS5_IJNS4_1CILi4EEESB_NSA_ILi1EEEEEEEENS5_IJNSA_ILi128EEENSA_ILi256EEENSA_ILi64EEEEEENS_10tfloat32_tENS5_IJlSC_lEEESJ_SK_NS4_8TiledMMAINS4_8MMA_AtomIJNS4_23SM100_MMA_TF32_2x1SM_SSISJ_SJ_fLi128ELi256ELNS4_4UMMA5MajorE0ELSP_0ELNSO_7ScaleInE0ELSQ_0EEEEEENS4_6LayoutINS5_IJSC_SC_SC_EEENS5_IJNSA_ILi0EEESV_SV_EEEEENS5_IJNS4_10UnderscoreESY_SY_EEEEENS4_28SM100_TMA_2SM_LOAD_MULTICASTENS4_14ComposedLayoutINS4_7SwizzleILi3ELi4ELi3EEENS4_18smem_ptr_flag_bitsILi32EEENST_INS5_IJNSA_ILi8EEENSA_ILi32EEEEEENS5_IJS18_SC_EEEEEEEvNS4_8identityES11_S1C_vS1D_EENS_8epilogue10collective18CollectiveEpilogueINS1F_23Sm100TmaWarpSpecializedILi4ELi2ELi16ELb1ELb0EEEJNS5_IJSH_SG_SH_EEENS5_IJNST_ISH_SC_EENST_INS5_IJNSA_ILi16EEENSA_ILi2EEEEEENS5_IJSC_SF_EEEEEEEESJ_SK_SJ_SK_NS1F_6fusion15FusionCallbacksIS1J_NS1S_17LinearCombinationISJ_fSJ_fLNS_15FloatRoundStyleE2EEES1K_S1R_JEEENS4_5SM1004TMEM4LOAD26SM100_TMEM_LOAD_32dp32b16xENS4_13SM90_TMA_LOADENS12_INS13_ILi2ELi4ELi3EEES16_NST_INS5_IJS17_S1M_EEENS5_IJS1M_SC_EEEEEEENS4_39AutoVectorizingCopyWithAssumedAlignmentILi128EEENS4_14SM90_TMA_STOREES27_S29_S29_EEEvvEEEEvNT_6ParamsE) ;  /* 0xffffff2804307950 */ /* 0x000fea0003c3ffff */
        .weak           $__internal_2_$__cuda_sm10x_tcgen05_guardrail_trap_unallocated_columns_being_dealloced
        .type           $__internal_2_$__cuda_sm10x_tcgen05_guardrail_trap_unallocated_columns_being_dealloced,@function
        .size           $__internal_2_$__cuda_sm10x_tcgen05_guardrail_trap_unallocated_columns_being_dealloced,(.L_x_245 - $__internal_2_$__cuda_sm10x_tcgen05_guardrail_trap_unallocated_columns_being_dealloced)
$__internal_2_$__cuda_sm10x_tcgen05_guardrail_trap_unallocated_columns_being_dealloced:
[----:B------:R-:W-:Y:S05]  /*d740*/  BPT.TRAP 0x1 ;  /* 0x000000040000795c */ /* 0x000fea0000300000 */
[----:B------:R-:W-:-:S04]  /*d750*/  HFMA2 R3, -RZ, RZ, 0, 0 ;  /* 0x00000000ff037431 */ /* 0x000fc800000001ff */
[----:B------:R-:W-:Y:S05]  /*d760*/  RET.REL.NODEC R2 `(_ZN7cutlass13device_kernelINS_4gemm6kernel13GemmUniversalIN4cute5tupleIJiiiiEEENS1_10collective13CollectiveMmaINS1_35MainloopSm100TmaUmmaWarpSpecializedILi4ELi2ELi4ENS5_IJNS4_1CILi4EEESB_NSA_ILi1EEEEEEEENS5_IJNSA_ILi128EEENSA_ILi256EEENSA_ILi64EEEEEENS_10tfloat32_tENS5_IJlSC_lEEESJ_SK_NS4_8TiledMMAINS4_8MMA_AtomIJNS4_23SM100_MMA_TF32_2x1SM_SSISJ_SJ_fLi128ELi256ELNS4_4UMMA5MajorE0ELSP_0ELNSO_7ScaleInE0ELSQ_0EEEEEENS4_6LayoutINS5_IJSC_SC_SC_EEENS5_IJNSA_ILi0EEESV_SV_EEEEENS5_IJNS4_10UnderscoreESY_SY_EEEEENS4_28SM100_TMA_2SM_LOAD_MULTICASTENS4_14ComposedLayoutINS4_7SwizzleILi3ELi4ELi3EEENS4_18smem_ptr_flag_bitsILi32EEENST_INS5_IJNSA_ILi8EEENSA_ILi32EEEEEENS5_IJS18_SC_EEEEEEEvNS4_8identityES11_S1C_vS1D_EENS_8epilogue10collective18CollectiveEpilogueINS1F_23Sm100TmaWarpSpecializedILi4ELi2ELi16ELb1ELb0EEEJNS5_IJSH_SG_SH_EEENS5_IJNST_ISH_SC_EENST_INS5_IJNSA_ILi16EEENSA_ILi2EEEEEENS5_IJSC_SF_EEEEEEEESJ_SK_SJ_SK_NS1F_6fusion15FusionCallbacksIS1J_NS1S_17LinearCombinationISJ_fSJ_fLNS_15FloatRoundStyleE2EEES1K_S1R_JEEENS4_5SM1004TMEM4LOAD26SM100_TMEM_LOAD_32dp32b16xENS4_13SM90_TMA_LOADENS12_INS13_ILi2ELi4ELi3EEES16_NST_INS5_IJS17_S1M_EEENS5_IJS1M_SC_EEEEEEENS4_39AutoVectorizingCopyWithAssumedAlignmentILi128EEENS4_14SM90_TMA_STOREES27_S29_S29_EEEvvEEEEvNT_6ParamsE) ;  /* 0xffffff2802247950 */ /* 0x000fea0003c3ffff */
.L_x_244:
[----:B------:R-:W-:-:S00]  /*d770*/  BRA `(.L_x_244) ;  /* 0xfffffffc00fc7947 */ /* 0x000fc0000383ffff */
[----:B------:R-:W-:-:S00]  /*d780*/  NOP ;  /* 0x0000000000007918 */ /* 0x000fc00000000000 */
[----:B------:R-:W-:-:S00]  /*d790*/  NOP ;  /* 0x0000000000007918 */ /* 0x000fc00000000000 */
[----:B------:R-:W-:-:S00]  /*d7a0*/  NOP ;  /* 0x0000000000007918 */ /* 0x000fc00000000000 */
[----:B------:R-:W-:-:S00]  /*d7b0*/  NOP ;  /* 0x0000000000007918 */ /* 0x000fc00000000000 */
[----:B------:R-:W-:-:S00]  /*d7c0*/  NOP ;  /* 0x0000000000007918 */ /* 0x000fc00000000000 */
[----:B------:R-:W-:-:S00]  /*d7d0*/  NOP ;  /* 0x0000000000007918 */ /* 0x000fc00000000000 */
[----:B------:R-:W-:-:S00]  /*d7e0*/  NOP ;  /* 0x0000000000007918 */ /* 0x000fc00000000000 */
[----:B------:R-:W-:-:S00]  /*d7f0*/  NOP ;  /* 0x0000000000007918 */ /* 0x000fc00000000000 */
.L_x_245:


//--------------------- .nv.global.init           --------------------------
	.section	.nv.global.init,"aw",@progbits
.nv.global.init:
	.type		$str$27,@object
	.size		$str$27,($str$28 - $str$27)
$str$27:
        /*0000*/ 	.byte	0x28, 0x61, 0x64, 0x64, 0x72, 0x65, 0x73, 0x73, 0x20, 0x26, 0x20, 0x6d, 0x61, 0x73, 0x6b, 0x29
        /*0010*/ 	.byte	0x20, 0x3d, 0x3d, 0x20, 0x30, 0x00
	.type		$str$28,@object
	.size		$str$28,($str$26 - $str$28)
$str$28:
        /*0016*/ 	.byte	0x2f, 0x74, 0x6d, 0x70, 0x2f, 0x63, 0x75, 0x74, 0x6c, 0x61, 0x73, 0x73, 0x5f, 0x73, 0x77, 0x65
        /*0026*/ 	.byte	0x65, 0x70, 0x5f, 0x73, 0x72, 0x63, 0x2f, 0x69, 0x6e, 0x63, 0x6c, 0x75, 0x64, 0x65, 0x2f, 0x63
        /*0036*/ 	.byte	0x75, 0x74, 0x65, 0x2f, 0x70, 0x6f, 0x69, 0x6e, 0x74, 0x65, 0x72, 0x5f, 0x66, 0x6c, 0x61, 0x67
        /*0046*/ 	.byte	0x67, 0x65, 0x64, 0x2e, 0x68, 0x70, 0x70, 0x00
	.type		$str$26,@object
	.size		$str$26,($str$25 - $str$26)
$str$26:
        /*004e*/ 	.byte	0x2f, 0x74, 0x6d, 0x70, 0x2f, 0x63, 0x75, 0x74, 0x6c, 0x61, 0x73, 0x73, 0x5f, 0x73, 0x77, 0x65
        /*005e*/ 	.byte	0x65, 0x70, 0x5f, 0x73, 0x72, 0x63, 0x2f, 0x69, 0x6e, 0x63, 0x6c, 0x75, 0x64, 0x65, 0x2f, 0x63
        /*006e*/ 	.byte	0x75, 0x74, 0x65, 0x2f, 0x61, 0x74, 0x6f, 0x6d, 0x2f, 0x63, 0x6f, 0x70, 0x79, 0x5f, 0x74, 0x72
        /*007e*/ 	.byte	0x61, 0x69, 0x74, 0x73, 0x5f, 0x73, 0x6d, 0x31, 0x30, 0x30, 0x2e, 0x68, 0x70, 0x70, 0x00
	.type		$str$25,@object
	.size		$str$25,(__unnamed_1 - $str$25)
$str$25:
        /*008d*/ 	.byte	0x28, 0x28, 0x75, 0x69, 0x6e, 0x74, 0x33, 0x32, 0x5f, 0x74, 0x28, 0x74, 0x68, 0x72, 0x65, 0x61
        /*009d*/ 	.byte	0x64, 0x49, 0x64, 0x78, 0x2e, 0x78, 0x29, 0x20, 0x2f, 0x20, 0x33, 0x32, 0x29, 0x20, 0x25, 0x20
        /*00ad*/ 	.byte	0x34, 0x29, 0x20, 0x3d, 0x3d, 0x20, 0x28, 0x28, 0x28, 0x74, 0x6d, 0x65, 0x6d, 0x5f, 0x61, 0x64
        /*00bd*/ 	.byte	0x64, 0x72, 0x20, 0x3e, 0x3e, 0x20, 0x31, 0x36, 0x29, 0x20, 0x2f, 0x20, 0x33, 0x32, 0x29, 0x20
        /*00cd*/ 	.byte	0x25, 0x20, 0x34, 0x29, 0x00
	.type		__unnamed_1,@object
	.size		__unnamed_1,(__unnamed_2 - __unnamed_1)
__unnamed_1:
        /*00d2*/ 	.byte	0x61, 0x75, 0x74, 0x6f, 0x20, 0x63, 0x75, 0x74, 0x65, 0x3a, 0x3a, 0x61, 0x73, 0x5f, 0x70, 0x6f
        /* <DEDUP_REMOVED lines=24> */
        /*0262*/ 	.byte	0x43, 0x3c, 0x32, 0x30, 0x34, 0x38, 0x3e, 0x3e, 0x3e, 0x3e, 0x5d, 0x00
	.type		__unnamed_2,@object
	.size		__unnamed_2,(.L_2 - __unnamed_2)
__unnamed_2:
        /* <DEDUP_REMOVED lines=42> */
        /*050e*/ 	.byte	0x3e, 0x5d, 0x00
.L_2:


//--------------------- .nv.shared._ZN7cutlass13device_kernelINS_4gemm6kernel13GemmUniversalIN4cute5tupleIJiiiiEEENS1_10collective13CollectiveMmaINS1_35MainloopSm100TmaUmmaWarpSpecializedILi4ELi2ELi4ENS5_IJNS4_1CILi4EEESB_NSA_ILi1EEEEEEEENS5_IJNSA_ILi128EEENSA_ILi256EEENSA_ILi64EEEEEENS_10tfloat32_tENS5_IJlSC_lEEESJ_SK_NS4_8TiledMMAINS4_8MMA_AtomIJNS4_23SM100_MMA_TF32_2x1SM_SSISJ_SJ_fLi128ELi256ELNS4_4UMMA5MajorE0ELSP_0ELNSO_7ScaleInE0ELSQ_0EEEEEENS4_6LayoutINS5_IJSC_SC_SC_EEENS5_IJNSA_ILi0EEESV_SV_EEEEENS5_IJNS4_10UnderscoreESY_SY_EEEEENS4_28SM100_TMA_2SM_LOAD_MULTICASTENS4_14ComposedLayoutINS4_7SwizzleILi3ELi4ELi3EEENS4_18smem_ptr_flag_bitsILi32EEENST_INS5_IJNSA_ILi8EEENSA_ILi32EEEEEENS5_IJS18_SC_EEEEEEEvNS4_8identityES11_S1C_vS1D_EENS_8epilogue10collective18CollectiveEpilogueINS1F_23Sm100TmaWarpSpecializedILi4ELi2ELi16ELb1ELb0EEEJNS5_IJSH_SG_SH_EEENS5_IJNST_ISH_SC_EENST_INS5_IJNSA_ILi16EEENSA_ILi2EEEEEENS5_IJSC_SF_EEEEEEEESJ_SK_SJ_SK_NS1F_6fusion15FusionCallbacksIS1J_NS1S_17LinearCombinationISJ_fSJ_fLNS_15FloatRoundStyleE2EEES1K_S1R_JEEENS4_5SM1004TMEM4LOAD26SM100_TMEM_LOAD_32dp32b16xENS4_13SM90_TMA_LOADENS12_INS13_ILi2ELi4ELi3EEES16_NST_INS5_IJS17_S1M_EEENS5_IJS1M_SC_EEEEEEENS4_39AutoVectorizingCopyWithAssumedAlignmentILi128EEENS4_14SM90_TMA_STOREES27_S29_S29_EEEvvEEEEvNT_6ParamsE --------------------------
	.section	.nv.shared._ZN7cutlass13device_kernelINS_4gemm6kernel13GemmUniversalIN4cute5tupleIJiiiiEEENS1_10collective13CollectiveMmaINS1_35MainloopSm100TmaUmmaWarpSpecializedILi4ELi2ELi4ENS5_IJNS4_1CILi4EEESB_NSA_ILi1EEEEEEEENS5_IJNSA_ILi128EEENSA_ILi256EEENSA_ILi64EEEEEENS_10tfloat32_tENS5_IJlSC_lEEESJ_SK_NS4_8TiledMMAINS4_8MMA_AtomIJNS4_23SM100_MMA_TF32_2x1SM_SSISJ_SJ_fLi128ELi256ELNS4_4UMMA5MajorE0ELSP_0ELNSO_7ScaleInE0ELSQ_0EEEEEENS4_6LayoutINS5_IJSC_SC_SC_EEENS5_IJNSA_ILi0EEESV_SV_EEEEENS5_IJNS4_10UnderscoreESY_SY_EEEEENS4_28SM100_TMA_2SM_LOAD_MULTICASTENS4_14ComposedLayoutINS4_7SwizzleILi3ELi4ELi3EEENS4_18smem_ptr_flag_bitsILi32EEENST_INS5_IJNSA_ILi8EEENSA_ILi32EEEEEENS5_IJS18_SC_EEEEEEEvNS4_8identityES11_S1C_vS1D_EENS_8epilogue10collective18CollectiveEpilogueINS1F_23Sm100TmaWarpSpecializedILi4ELi2ELi16ELb1ELb0EEEJNS5_IJSH_SG_SH_EEENS5_IJNST_ISH_SC_EENST_INS5_IJNSA_ILi16EEENSA_ILi2EEEEEENS5_IJSC_SF_EEEEEEEESJ_SK_SJ_SK_NS1F_6fusion15FusionCallbacksIS1J_NS1S_17LinearCombinationISJ_fSJ_fLNS_15FloatRoundStyleE2EEES1K_S1R_JEEENS4_5SM1004TMEM4LOAD26SM100_TMEM_LOAD_32dp32b16xENS4_13SM90_TMA_LOADENS12_INS13_ILi2ELi4ELi3EEES16_NST_INS5_IJS17_S1M_EEENS5_IJS1M_SC_EEEEEEENS4_39AutoVectorizingCopyWithAssumedAlignmentILi128EEENS4_14SM90_TMA_STOREES27_S29_S29_EEEvvEEEEvNT_6ParamsE,"aw",@nobits
	.sectionflags	@""
	.align	16
	.zero		1024


//--------------------- .nv.shared.reserved.0     --------------------------
	.section	.nv.shared.reserved.0,"aw",@nobits
	.weak		__nv_reservedSMEM_offset_0_alias
	.size		__nv_reservedSMEM_offset_0_alias, 0, 64
	.other		__nv_reservedSMEM_offset_0_alias,@"STO_CUDA_RESERVED_SHARED STV_DEFAULT"
__nv_reservedSMEM_offset_0_alias:
	.zero		0
.nv.shared.reserved.0:
	.zero		64
	.weak		__nv_reservedSMEM_tcgen05_partition
	.type		__nv_reservedSMEM_tcgen05_partition,@object
	.size		__nv_reservedSMEM_tcgen05_partition,(.L_0 - __nv_reservedSMEM_tcgen05_partition)
__nv_reservedSMEM_tcgen05_partition:
	.zero		32
.L_0:


//--------------------- .nv.global                --------------------------
	.section	.nv.global,"aw",@nobits
.nv.global:
	.type		_ZN40_INTERNAL_5666b1d6_4_k_cu_c2c6abce_375484cute1_E,@object
	.size		_ZN40_INTERNAL_5666b1d6_4_k_cu_c2c6abce_375484cute1_E,(_ZN40_INTERNAL_5666b1d6_4_k_cu_c2c6abce_375484cuda3std3__45__cpo6cbeginE - _ZN40_INTERNAL_5666b1d6_4_k_cu_c2c6abce_375484cute1_E)
_ZN40_INTERNAL_5666b1d6_4_k_cu_c2c6abce_375484cute1_E:
	.zero		1
	.type		_ZN40_INTERNAL_5666b1d6_4_k_cu_c2c6abce_375484cuda3std3__45__cpo6cbeginE,@object
	.size		_ZN40_INTERNAL_5666b1d6_4_k_cu_c2c6abce_375484cuda3std3__45__cpo6cbeginE,(_ZN40_INTERNAL_5666b1d6_4_k_cu_c2c6abce_375484cuda3std3__48in_placeE - _ZN40_INTERNAL_5666b1d6_4_k_cu_c2c6abce_375484cuda3std3__45__cpo6cbeginE)
_ZN40_INTERNAL_5666b1d6_4_k_cu_c2c6abce_375484cuda3std3__45__cpo6cbeginE:
	.zero		1
	.type		_ZN40_INTERNAL_5666b1d6_4_k_cu_c2c6abce_375484cuda3std3__48in_placeE,@object
	.size		_ZN40_INTERNAL_5666b1d6_4_k_cu_c2c6abce_375484cuda3std3__48in_placeE,(_ZN40_INTERNAL_5666b1d6_4_k_cu_c2c6abce_375484cuda3std6ranges3__45__cpo9iter_moveE - _ZN40_INTERNAL_5666b1d6_4_k_cu_c2c6abce_375484cuda3std3__48in_placeE)
_ZN40_INTERNAL_5666b1d6_4_k_cu_c2c6abce_375484cuda3std3__48in_placeE:
	.zero		1
	.type		_ZN40_INTERNAL_5666b1d6_4_k_cu_c2c6abce_375484cuda3std6ranges3__45__cpo9iter_moveE,@object
	.size		_ZN40_INTERNAL_5666b1d6_4_k_cu_c2c6abce_375484cuda3std6ranges3__45__cpo9iter_moveE,(_ZN40_INTERNAL_5666b1d6_4_k_cu_c2c6abce_375484cuda3std3__45__cpo5beginE - _ZN40_INTERNAL_5666b1d6_4_k_cu_c2c6abce_375484cuda3std6ranges3__45__cpo9iter_moveE)
_ZN40_INTERNAL_5666b1d6_4_k_cu_c2c6abce_375484cuda3std6ranges3__45__cpo9iter_moveE:
	.zero		1
	.type		_ZN40_INTERNAL_5666b1d6_4_k_cu_c2c6abce_375484cuda3std3__45__cpo5beginE,@object
	.size		_ZN40_INTERNAL_5666b1d6_4_k_cu_c2c6abce_375484cuda3std3__45__cpo5beginE,(_ZN40_INTERNAL_5666b1d6_4_k_cu_c2c6abce_375484cuda3std3__442_GLOBAL__N__5666b1d6_4_k_cu_c2c6abce_375486ignoreE - _ZN40_INTERNAL_5666b1d6_4_k_cu_c2c6abce_375484cuda3std3__45__cpo5beginE)
_ZN40_INTERNAL_5666b1d6_4_k_cu_c2c6abce_375484cuda3std3__45__cpo5beginE:
	.zero		1
	.type		_ZN40_INTERNAL_5666b1d6_4_k_cu_c2c6abce_375484cuda3std3__442_GLOBAL__N__5666b1d6_4_k_cu_c2c6abce_375486ignoreE,@object
	.size		_ZN40_INTERNAL_5666b1d6_4_k_cu_c2c6abce_375484cuda3std3__442_GLOBAL__N__5666b1d6_4_k_cu_c2c6abce_375486ignoreE,(_ZN40_INTERNAL_5666b1d6_4_k_cu_c2c6abce_375484cute7productE - _ZN40_INTERNAL_5666b1d6_4_k_cu_c2c6abce_375484cuda3std3__442_GLOBAL__N__5666b1d6_4_k_cu_c2c6abce_375486ignoreE)
_ZN40_INTERNAL_5666b1d6_4_k_cu_c2c6abce_375484cuda3std3__442_GLOBAL__N__5666b1d6_4_k_cu_c2c6abce_375486ignoreE:
	.zero		1
	.type		_ZN40_INTERNAL_5666b1d6_4_k_cu_c2c6abce_375484cute7productE,@object
	.size		_ZN40_INTERNAL_5666b1d6_4_k_cu_c2c6abce_375484cute7productE,(_ZN40_INTERNAL_5666b1d6_4_k_cu_c2c6abce_375484cuda3std3__45__cpo3endE - _ZN40_INTERNAL_5666b1d6_4_k_cu_c2c6abce_375484cute7productE)
_ZN40_INTERNAL_5666b1d6_4_k_cu_c2c6abce_375484cute7productE:
	.zero		1
	.type		_ZN40_INTERNAL_5666b1d6_4_k_cu_c2c6abce_375484cuda3std3__45__cpo3endE,@object
	.size		_ZN40_INTERNAL_5666b1d6_4_k_cu_c2c6abce_375484cuda3std3__45__cpo3endE,(_ZN40_INTERNAL_5666b1d6_4_k_cu_c2c6abce_375484cuda3std3__419piecewise_constructE - _ZN40_INTERNAL_5666b1d6_4_k_cu_c2c6abce_375484cuda3std3__45__cpo3endE)
_ZN40_INTERNAL_5666b1d6_4_k_cu_c2c6abce_375484cuda3std3__45__cpo3endE:
	.zero		1
	.type		_ZN40_INTERNAL_5666b1d6_4_k_cu_c2c6abce_375484cuda3std3__419piecewise_constructE,@object
	.size		_ZN40_INTERNAL_5666b1d6_4_k_cu_c2c6abce_375484cuda3std3__419piecewise_constructE,(_ZN40_INTERNAL_5666b1d6_4_k_cu_c2c6abce_375484cuda3std3__45__cpo4cendE - _ZN40_INTERNAL_5666b1d6_4_k_cu_c2c6abce_375484cuda3std3__419piecewise_constructE)
_ZN40_INTERNAL_5666b1d6_4_k_cu_c2c6abce_375484cuda3std3__419piecewise_constructE:
	.zero		1
	.type		_ZN40_INTERNAL_5666b1d6_4_k_cu_c2c6abce_375484cuda3std3__45__cpo4cendE,@object
	.size		_ZN40_INTERNAL_5666b1d6_4_k_cu_c2c6abce_375484cuda3std3__45__cpo4cendE,(_ZN40_INTERNAL_5666b1d6_4_k_cu_c2c6abce_375484cuda3std6ranges3__45__cpo4swapE - _ZN40_INTERNAL_5666b1d6_4_k_cu_c2c6abce_375484cuda3std3__45__cpo4cendE)
_ZN40_INTERNAL_5666b1d6_4_k_cu_c2c6abce_375484cuda3std3__45__cpo4cendE:
	.zero		1
	.type		_ZN40_INTERNAL_5666b1d6_4_k_cu_c2c6abce_375484cuda3std6ranges3__45__cpo4swapE,@object
	.size		_ZN40_INTERNAL_5666b1d6_4_k_cu_c2c6abce_375484cuda3std6ranges3__45__cpo4swapE,(.L_10 - _ZN40_INTERNAL_5666b1d6_4_k_cu_c2c6abce_375484cuda3std6ranges3__45__cpo4swapE)
_ZN40_INTERNAL_5666b1d6_4_k_cu_c2c6abce_375484cuda3std6ranges3__45__cpo4swapE:
	.zero		1
.L_10:


//--------------------- .nv.constant0._ZN7cutlass13device_kernelINS_4gemm6kernel13GemmUniversalIN4cute5tupleIJiiiiEEENS1_10collective13CollectiveMmaINS1_35MainloopSm100TmaUmmaWarpSpecializedILi4ELi2ELi4ENS5_IJNS4_1CILi4EEESB_NSA_ILi1EEEEEEEENS5_IJNSA_ILi128EEENSA_ILi256EEENSA_ILi64EEEEEENS_10tfloat32_tENS5_IJlSC_lEEESJ_SK_NS4_8TiledMMAINS4_8MMA_AtomIJNS4_23SM100_MMA_TF32_2x1SM_SSISJ_SJ_fLi128ELi256ELNS4_4UMMA5MajorE0ELSP_0ELNSO_7ScaleInE0ELSQ_0EEEEEENS4_6LayoutINS5_IJSC_SC_SC_EEENS5_IJNSA_ILi0EEESV_SV_EEEEENS5_IJNS4_10UnderscoreESY_SY_EEEEENS4_28SM100_TMA_2SM_LOAD_MULTICASTENS4_14ComposedLayoutINS4_7SwizzleILi3ELi4ELi3EEENS4_18smem_ptr_flag_bitsILi32EEENST_INS5_IJNSA_ILi8EEENSA_ILi32EEEEEENS5_IJS18_SC_EEEEEEEvNS4_8identityES11_S1C_vS1D_EENS_8epilogue10collective18CollectiveEpilogueINS1F_23Sm100TmaWarpSpecializedILi4ELi2ELi16ELb1ELb0EEEJNS5_IJSH_SG_SH_EEENS5_IJNST_ISH_SC_EENST_INS5_IJNSA_ILi16EEENSA_ILi2EEEEEENS5_IJSC_SF_EEEEEEEESJ_SK_SJ_SK_NS1F_6fusion15FusionCallbacksIS1J_NS1S_17LinearCombinationISJ_fSJ_fLNS_15FloatRoundStyleE2EEES1K_S1R_JEEENS4_5SM1004TMEM4LOAD26SM100_TMEM_LOAD_32dp32b16xENS4_13SM90_TMA_LOADENS12_INS13_ILi2ELi4ELi3EEES16_NST_INS5_IJS17_S1M_EEENS5_IJS1M_SC_EEEEEEENS4_39AutoVectorizingCopyWithAssumedAlignmentILi128EEENS4_14SM90_TMA_STOREES27_S29_S29_EEEvvEEEEvNT_6ParamsE --------------------------
	.section	.nv.constant0._ZN7cutlass13device_kernelINS_4gemm6kernel13GemmUniversalIN4cute5tupleIJiiiiEEENS1_10collective13CollectiveMmaINS1_35MainloopSm100TmaUmmaWarpSpecializedILi4ELi2ELi4ENS5_IJNS4_1CILi4EEESB_NSA_ILi1EEEEEEEENS5_IJNSA_ILi128EEENSA_ILi256EEENSA_ILi64EEEEEENS_10tfloat32_tENS5_IJlSC_lEEESJ_SK_NS4_8TiledMMAINS4_8MMA_AtomIJNS4_23SM100_MMA_TF32_2x1SM_SSISJ_SJ_fLi128ELi256ELNS4_4UMMA5MajorE0ELSP_0ELNSO_7ScaleInE0ELSQ_0EEEEEENS4_6LayoutINS5_IJSC_SC_SC_EEENS5_IJNSA_ILi0EEESV_SV_EEEEENS5_IJNS4_10UnderscoreESY_SY_EEEEENS4_28SM100_TMA_2SM_LOAD_MULTICASTENS4_14ComposedLayoutINS4_7SwizzleILi3ELi4ELi3EEENS4_18smem_ptr_flag_bitsILi32EEENST_INS5_IJNSA_ILi8EEENSA_ILi32EEEEEENS5_IJS18_SC_EEEEEEEvNS4_8identityES11_S1C_vS1D_EENS_8epilogue10collective18CollectiveEpilogueINS1F_23Sm100TmaWarpSpecializedILi4ELi2ELi16ELb1ELb0EEEJNS5_IJSH_SG_SH_EEENS5_IJNST_ISH_SC_EENST_INS5_IJNSA_ILi16EEENSA_ILi2EEEEEENS5_IJSC_SF_EEEEEEEESJ_SK_SJ_SK_NS1F_6fusion15FusionCallbacksIS1J_NS1S_17LinearCombinationISJ_fSJ_fLNS_15FloatRoundStyleE2EEES1K_S1R_JEEENS4_5SM1004TMEM4LOAD26SM100_TMEM_LOAD_32dp32b16xENS4_13SM90_TMA_LOADENS12_INS13_ILi2ELi4ELi3EEES16_NST_INS5_IJS17_S1M_EEENS5_IJS1M_SC_EEEEEEENS4_39AutoVectorizingCopyWithAssumedAlignmentILi128EEENS4_14SM90_TMA_STOREES27_S29_S29_EEEvvEEEEvNT_6ParamsE,"a",@progbits
	.sectionflags	@""
	.align	4
.nv.constant0._ZN7cutlass13device_kernelINS_4gemm6kernel13GemmUniversalIN4cute5tupleIJiiiiEEENS1_10collective13CollectiveMmaINS1_35MainloopSm100TmaUmmaWarpSpecializedILi4ELi2ELi4ENS5_IJNS4_1CILi4EEESB_NSA_ILi1EEEEEEEENS5_IJNSA_ILi128EEENSA_ILi256EEENSA_ILi64EEEEEENS_10tfloat32_tENS5_IJlSC_lEEESJ_SK_NS4_8TiledMMAINS4_8MMA_AtomIJNS4_23SM100_MMA_TF32_2x1SM_SSISJ_SJ_fLi128ELi256ELNS4_4UMMA5MajorE0ELSP_0ELNSO_7ScaleInE0ELSQ_0EEEEEENS4_6LayoutINS5_IJSC_SC_SC_EEENS5_IJNSA_ILi0EEESV_SV_EEEEENS5_IJNS4_10UnderscoreESY_SY_EEEEENS4_28SM100_TMA_2SM_LOAD_MULTICASTENS4_14ComposedLayoutINS4_7SwizzleILi3ELi4ELi3EEENS4_18smem_ptr_flag_bitsILi32EEENST_INS5_IJNSA_ILi8EEENSA_ILi32EEEEEENS5_IJS18_SC_EEEEEEEvNS4_8identityES11_S1C_vS1D_EENS_8epilogue10collective18CollectiveEpilogueINS1F_23Sm100TmaWarpSpecializedILi4ELi2ELi16ELb1ELb0EEEJNS5_IJSH_SG_SH_EEENS5_IJNST_ISH_SC_EENST_INS5_IJNSA_ILi16EEENSA_ILi2EEEEEENS5_IJSC_SF_EEEEEEEESJ_SK_SJ_SK_NS1F_6fusion15FusionCallbacksIS1J_NS1S_17LinearCombinationISJ_fSJ_fLNS_15FloatRoundStyleE2EEES1K_S1R_JEEENS4_5SM1004TMEM4LOAD26SM100_TMEM_LOAD_32dp32b16xENS4_13SM90_TMA_LOADENS12_INS13_ILi2ELi4ELi3EEES16_NST_INS5_IJS17_S1M_EEENS5_IJS1M_SC_EEEEEEENS4_39AutoVectorizingCopyWithAssumedAlignmentILi128EEENS4_14SM90_TMA_STOREES27_S29_S29_EEEvvEEEEvNT_6ParamsE:
	.zero		2944


//--------------------- SYMBOLS --------------------------

	.type		.nv.reservedSmem.offset0,@object
	.size		.nv.reservedSmem.offset0,0x4
	.type		.nv.reservedSmem.cap,@object
	.size		.nv.reservedSmem.cap,0x4
	.type		__assertfail,@function
